// auto-generated by cutlass_sweep.gemm — config: {"arch": "sm_90", "cluster_m": 2, "cluster_n": 1, "dtype": "bf16", "dtype_b": "bf16", "layout": "nt", "stages": 0, "tile_k": 32, "tile_m": 384, "tile_n": 176}
#include "cutlass/cutlass.h"
#include "cutlass/gemm/collective/collective_builder.hpp"
#include "cutlass/gemm/device/gemm_universal_adapter.h"
#include "cutlass/gemm/kernel/gemm_universal.hpp"
#include "cutlass/epilogue/collective/collective_builder.hpp"

using ElemA = cutlass::bfloat16_t;
using ElemB = cutlass::bfloat16_t;
using ElemCD = cutlass::bfloat16_t;
using Acc  = float;
using TileShape    = cute::Shape<cute::_384, cute::_176, cute::_32>;
using ClusterShape = cute::Shape<cute::_2, cute::_1, cute::_1>;

using CollectiveEpilogue = typename cutlass::epilogue::collective::CollectiveBuilder<
    cutlass::arch::Sm90, cutlass::arch::OpClassTensorOp,
    TileShape, ClusterShape,
    cutlass::epilogue::collective::EpilogueTileAuto,
    Acc, Acc,
    ElemCD, cutlass::layout::RowMajor, 128 / cutlass::sizeof_bits<ElemCD>::value,
    ElemCD, cutlass::layout::RowMajor, 128 / cutlass::sizeof_bits<ElemCD>::value,
    cutlass::epilogue::collective::EpilogueScheduleAuto
  >::CollectiveOp;

using CollectiveMainloop = typename cutlass::gemm::collective::CollectiveBuilder<
    cutlass::arch::Sm90, cutlass::arch::OpClassTensorOp,
    ElemA, cutlass::layout::RowMajor, 128 / cutlass::sizeof_bits<ElemA>::value,
    ElemB, cutlass::layout::ColumnMajor, 128 / cutlass::sizeof_bits<ElemB>::value,
    Acc,
    TileShape, ClusterShape,
    cutlass::gemm::collective::StageCountAutoCarveout<static_cast<int>(sizeof(typename CollectiveEpilogue::SharedStorage))>,
    cutlass::gemm::collective::KernelScheduleAuto
  >::CollectiveOp;

using GemmKernel = cutlass::gemm::kernel::GemmUniversal<
    cute::Shape<int,int,int,int>,
    CollectiveMainloop,
    CollectiveEpilogue
>;
using Gemm = cutlass::gemm::device::GemmUniversalAdapter<GemmKernel>;

// Force the device kernel symbol into the cubin without needing a host main.
auto* _anchor = &cutlass::device_kernel<GemmKernel>;


// ===== COMPILED SASS (sm_90a) =====

	.target	sm_90a

	.elftype	@"ET_EXEC"


//--------------------- .note.nv.tkinfo           --------------------------
	.section	.note.nv.tkinfo,"",@"SHT_NOTE"
	.sectionflags	@"SHF_NOTE_NV_TKINFO"
	.tkinfo
        /*0018*/ 	.word	0x00000002
        /*0030*/ 	.string	""
        /*0030*/ 	.string	"ptxas"
        /*0030*/ 	.string	"Cuda compilation tools, release 13.0, V13.0.88"
        /*0030*/ 	.string	"Build cuda_13.0.r13.0/compiler.36424714_0"
        /*0030*/ 	.string	"-arch sm_90a -m 64 "



//--------------------- .note.nv.cuinfo           --------------------------
	.section	.note.nv.cuinfo,"",@"SHT_NOTE"
	.sectionflags	@"SHF_NOTE_NV_CUINFO"
        /*0018*/ 	.short	0x0002
        /*001a*/ 	.short	0x005a
        /*001c*/ 	.short	0x0082
	.zero		2


//--------------------- .nv.info                  --------------------------
	.section	.nv.info,"",@"SHT_CUDA_INFO"
	.align	4


	//----- nvinfo : EIATTR_REGCOUNT
	.align		4
        /*0000*/ 	.byte	0x04, 0x2f
        /*0002*/ 	.short	(.L_15 - .L_14)
	.align		4
.L_14:
        /*0004*/ 	.word	index@(_ZN7cutlass13device_kernelINS_4gemm6kernel13GemmUniversalIN4cute5tupleIJiiiiEEENS1_10collective13CollectiveMmaINS1_34MainloopSm90TmaGmmaWarpSpecializedILi6ENS5_IJNS4_1CILi2EEENSA_ILi1EEESC_EEENS1_35KernelTmaWarpSpecializedCooperativeEEENS5_IJNSA_ILi384EEENSA_ILi176EEENSA_ILi32EEEEEENS_10bfloat16_tENS5_IJlSC_lEEESK_SL_NS4_8TiledMMAINS4_8MMA_AtomIJNS4_4SM904GMMA27MMA_64x16x16_F32BF16BF16_SSILNSP_5MajorE0ELSR_0ELNSP_7ScaleInE1ELSS_1EEEEEENS4_6LayoutISD_NS5_IJSC_NSA_ILi0EEESW_EEEEENS5_IJNS4_10UnderscoreESZ_SZ_EEEEENS4_13SM90_TMA_LOADENS4_14ComposedLayoutINS4_7SwizzleILi2ELi4ELi3EEENS4_18smem_ptr_flag_bitsILi16EEENSV_INS5_IJNSA_ILi8EEESI_EEENS5_IJSI_SC_EEEEEEEvNS4_8identityENS4_23SM90_TMA_LOAD_MULTICASTES1C_vS1D_EENS_8epilogue10collective6detail29Sm90TmaWarpSpecializedAdapterINS1H_15DefaultEpilogueISK_SL_SL_NS1G_6thread17LinearCombinationISK_Li1EffLNS1L_9ScaleType4KindE0ELNS_15FloatRoundStyleE2ESK_EENS1_15EpilogueDefaultEEEEEvvEEEEvNT_6ParamsE)
        /*0008*/ 	.word	0x000000a8


	//----- nvinfo : EIATTR_FRAME_SIZE
	.align		4
.L_15:
        /*000c*/ 	.byte	0x04, 0x11
        /*000e*/ 	.short	(.L_17 - .L_16)
	.align		4
.L_16:
        /*0010*/ 	.word	index@(_ZN7cutlass13device_kernelINS_4gemm6kernel13GemmUniversalIN4cute5tupleIJiiiiEEENS1_10collective13CollectiveMmaINS1_34MainloopSm90TmaGmmaWarpSpecializedILi6ENS5_IJNS4_1CILi2EEENSA_ILi1EEESC_EEENS1_35KernelTmaWarpSpecializedCooperativeEEENS5_IJNSA_ILi384EEENSA_ILi176EEENSA_ILi32EEEEEENS_10bfloat16_tENS5_IJlSC_lEEESK_SL_NS4_8TiledMMAINS4_8MMA_AtomIJNS4_4SM904GMMA27MMA_64x16x16_F32BF16BF16_SSILNSP_5MajorE0ELSR_0ELNSP_7ScaleInE1ELSS_1EEEEEENS4_6LayoutISD_NS5_IJSC_NSA_ILi0EEESW_EEEEENS5_IJNS4_10UnderscoreESZ_SZ_EEEEENS4_13SM90_TMA_LOADENS4_14ComposedLayoutINS4_7SwizzleILi2ELi4ELi3EEENS4_18smem_ptr_flag_bitsILi16EEENSV_INS5_IJNSA_ILi8EEESI_EEENS5_IJSI_SC_EEEEEEEvNS4_8identityENS4_23SM90_TMA_LOAD_MULTICASTES1C_vS1D_EENS_8epilogue10collective6detail29Sm90TmaWarpSpecializedAdapterINS1H_15DefaultEpilogueISK_SL_SL_NS1G_6thread17LinearCombinationISK_Li1EffLNS1L_9ScaleType4KindE0ELNS_15FloatRoundStyleE2ESK_EENS1_15EpilogueDefaultEEEEEvvEEEEvNT_6ParamsE)
        /*0014*/ 	.word	0x000002a0


	//----- nvinfo : EIATTR_MIN_STACK_SIZE
	.align		4
.L_17:
        /*0018*/ 	.byte	0x04, 0x12
        /*001a*/ 	.short	(.L_19 - .L_18)
	.align		4
.L_18:
        /*001c*/ 	.word	index@(_ZN7cutlass13device_kernelINS_4gemm6kernel13GemmUniversalIN4cute5tupleIJiiiiEEENS1_10collective13CollectiveMmaINS1_34MainloopSm90TmaGmmaWarpSpecializedILi6ENS5_IJNS4_1CILi2EEENSA_ILi1EEESC_EEENS1_35KernelTmaWarpSpecializedCooperativeEEENS5_IJNSA_ILi384EEENSA_ILi176EEENSA_ILi32EEEEEENS_10bfloat16_tENS5_IJlSC_lEEESK_SL_NS4_8TiledMMAINS4_8MMA_AtomIJNS4_4SM904GMMA27MMA_64x16x16_F32BF16BF16_SSILNSP_5MajorE0ELSR_0ELNSP_7ScaleInE1ELSS_1EEEEEENS4_6LayoutISD_NS5_IJSC_NSA_ILi0EEESW_EEEEENS5_IJNS4_10UnderscoreESZ_SZ_EEEEENS4_13SM90_TMA_LOADENS4_14ComposedLayoutINS4_7SwizzleILi2ELi4ELi3EEENS4_18smem_ptr_flag_bitsILi16EEENSV_INS5_IJNSA_ILi8EEESI_EEENS5_IJSI_SC_EEEEEEEvNS4_8identityENS4_23SM90_TMA_LOAD_MULTICASTES1C_vS1D_EENS_8epilogue10collective6detail29Sm90TmaWarpSpecializedAdapterINS1H_15DefaultEpilogueISK_SL_SL_NS1G_6thread17LinearCombinationISK_Li1EffLNS1L_9ScaleType4KindE0ELNS_15FloatRoundStyleE2ESK_EENS1_15EpilogueDefaultEEEEEvvEEEEvNT_6ParamsE)
        /*0020*/ 	.word	0x000002a0
.L_19:


//--------------------- .nv.compat                --------------------------
	.section	.nv.compat,"",@"SHT_CUDA_COMPAT_INFO"
	.align	4
        /*0000*/ 	.byte	0x02, 0x09, 0x01, 0x00, 0x02, 0x02, 0x04, 0x00, 0x02, 0x05, 0x05, 0x00, 0x03, 0x07, 0x01, 0x01
        /*0010*/ 	.byte	0x02, 0x03, 0x01, 0x00, 0x02, 0x06, 0x01, 0x00, 0x04, 0x0b, 0x08, 0x00, 0x00, 0x00, 0x00, 0x00
        /*0020*/ 	.byte	0x00, 0x00, 0x00, 0x00


//--------------------- .nv.info._ZN7cutlass13device_kernelINS_4gemm6kernel13GemmUniversalIN4cute5tupleIJiiiiEEENS1_10collective13CollectiveMmaINS1_34MainloopSm90TmaGmmaWarpSpecializedILi6ENS5_IJNS4_1CILi2EEENSA_ILi1EEESC_EEENS1_35KernelTmaWarpSpecializedCooperativeEEENS5_IJNSA_ILi384EEENSA_ILi176EEENSA_ILi32EEEEEENS_10bfloat16_tENS5_IJlSC_lEEESK_SL_NS4_8TiledMMAINS4_8MMA_AtomIJNS4_4SM904GMMA27MMA_64x16x16_F32BF16BF16_SSILNSP_5MajorE0ELSR_0ELNSP_7ScaleInE1ELSS_1EEEEEENS4_6LayoutISD_NS5_IJSC_NSA_ILi0EEESW_EEEEENS5_IJNS4_10UnderscoreESZ_SZ_EEEEENS4_13SM90_TMA_LOADENS4_14ComposedLayoutINS4_7SwizzleILi2ELi4ELi3EEENS4_18smem_ptr_flag_bitsILi16EEENSV_INS5_IJNSA_ILi8EEESI_EEENS5_IJSI_SC_EEEEEEEvNS4_8identityENS4_23SM90_TMA_LOAD_MULTICASTES1C_vS1D_EENS_8epilogue10collective6detail29Sm90TmaWarpSpecializedAdapterINS1H_15DefaultEpilogueISK_SL_SL_NS1G_6thread17LinearCombinationISK_Li1EffLNS1L_9ScaleType4KindE0ELNS_15FloatRoundStyleE2ESK_EENS1_15EpilogueDefaultEEEEEvvEEEEvNT_6ParamsE --------------------------
	.section	.nv.info._ZN7cutlass13device_kernelINS_4gemm6kernel13GemmUniversalIN4cute5tupleIJiiiiEEENS1_10collective13CollectiveMmaINS1_34MainloopSm90TmaGmmaWarpSpecializedILi6ENS5_IJNS4_1CILi2EEENSA_ILi1EEESC_EEENS1_35KernelTmaWarpSpecializedCooperativeEEENS5_IJNSA_ILi384EEENSA_ILi176EEENSA_ILi32EEEEEENS_10bfloat16_tENS5_IJlSC_lEEESK_SL_NS4_8TiledMMAINS4_8MMA_AtomIJNS4_4SM904GMMA27MMA_64x16x16_F32BF16BF16_SSILNSP_5MajorE0ELSR_0ELNSP_7ScaleInE1ELSS_1EEEEEENS4_6LayoutISD_NS5_IJSC_NSA_ILi0EEESW_EEEEENS5_IJNS4_10UnderscoreESZ_SZ_EEEEENS4_13SM90_TMA_LOADENS4_14ComposedLayoutINS4_7SwizzleILi2ELi4ELi3EEENS4_18smem_ptr_flag_bitsILi16EEENSV_INS5_IJNSA_ILi8EEESI_EEENS5_IJSI_SC_EEEEEEEvNS4_8identityENS4_23SM90_TMA_LOAD_MULTICASTES1C_vS1D_EENS_8epilogue10collective6detail29Sm90TmaWarpSpecializedAdapterINS1H_15DefaultEpilogueISK_SL_SL_NS1G_6thread17LinearCombinationISK_Li1EffLNS1L_9ScaleType4KindE0ELNS_15FloatRoundStyleE2ESK_EENS1_15EpilogueDefaultEEEEEvvEEEEvNT_6ParamsE,"",@"SHT_CUDA_INFO"
	.sectionflags	@""
	.align	4


	//----- nvinfo : EIATTR_CUDA_API_VERSION
	.align		4
        /*0000*/ 	.byte	0x04, 0x37
        /*0002*/ 	.short	(.L_21 - .L_20)
.L_20:
        /*0004*/ 	.word	0x00000082


	//----- nvinfo : EIATTR_KPARAM_INFO
	.align		4
.L_21:
        /*0008*/ 	.byte	0x04, 0x17
        /*000a*/ 	.short	(.L_23 - .L_22)
.L_22:
        /*000c*/ 	.word	0x00000000
        /*0010*/ 	.short	0x0000
        /*0012*/ 	.short	0x0070
        /*0014*/ 	.byte	0x00, 0xf0, 0x01, 0x10


	//----- nvinfo : EIATTR_SPARSE_MMA_MASK
	.align		4
.L_23:
        /*0018*/ 	.byte	0x03, 0x50
        /*001a*/ 	.short	0x0000


	//----- nvinfo : EIATTR_MAXREG_COUNT
	.align		4
        /*001c*/ 	.byte	0x03, 0x1b
        /*001e*/ 	.short	0x00a8


	//----- nvinfo : EIATTR_NUM_BARRIERS
	.align		4
        /*0020*/ 	.byte	0x02, 0x4c
        /*0022*/ 	.byte	0x01
	.zero		1


	//----- nvinfo : EIATTR_EXTERNS
	.align		4
        /*0024*/ 	.byte	0x04, 0x0f
        /*0026*/ 	.short	(.L_25 - .L_24)


	//   ....[0]....
	.align		4
.L_24:
        /*0028*/ 	.word	index@(__assertfail)


	//----- nvinfo : EIATTR_ANNOTATIONS
	.align		4
.L_25:
        /*002c*/ 	.byte	0x04, 0x55
        /*002e*/ 	.short	(.L_27 - .L_26)


	//   ....[0]....
.L_26:
        /*0030*/ 	.word	0x00000001
        /*0034*/ 	.byte	0x50, 0x02, 0x00, 0x00, 0x01, 0x00, 0x00, 0x00, 0x80, 0x07, 0x00, 0x00, 0x01, 0x00, 0x00, 0x00
        /* <DEDUP_REMOVED lines=560> */
        /*2344*/ 	.byte	0xb0, 0xbb, 0x01, 0x00, 0x01, 0x00, 0x00, 0x00, 0xd0, 0xc1, 0x01, 0x00


	//----- nvinfo : EIATTR_MERCURY_ISA_VERSION
	.align		4
.L_27:
        /*2350*/ 	.byte	0x03, 0x5f
        /*2352*/ 	.short	0x0101


	//----- nvinfo : EIATTR_INT_WARP_WIDE_INSTR_OFFSETS
	.align		4
        /*2354*/ 	.byte	0x04, 0x31
        /*2356*/ 	.short	(.L_29 - .L_28)


	//   ....[0]....
.L_28:
        /*2358*/ 	.word	0x000005c0


	//   ....[1]....
        /*235c*/ 	.word	0x000005e0


	//   ....[2]....
        /*2360*/ 	.word	0x00000750


	//----- nvinfo : EIATTR_COOP_GROUP_MASK_REGIDS
	.align		4
.L_29:
        /*2364*/ 	.byte	0x04, 0x29
        /*2366*/ 	.short	(.L_31 - .L_30)


	//   ....[0]....
.L_30:
        /*2368*/ 	.word	0xffffffff


	//   ....[1]....
        /*236c*/ 	.word	0xffffffff


	//   ....[2]....
        /*2370*/ 	.word	0xffffffff


	//   ....[3]....
        /*2374*/ 	.word	0xffffffff


	//   ....[4]....
        /*2378*/ 	.word	0xffffffff


	//   ....[5]....
        /*237c*/ 	.word	0xffffffff


	//----- nvinfo : EIATTR_COOP_GROUP_INSTR_OFFSETS
	.align		4
.L_31:
        /*2380*/ 	.byte	0x04, 0x28
        /*2382*/ 	.short	(.L_33 - .L_32)


	//   ....[0]....
.L_32:
        /*2384*/ 	.word	0x00000070


	//   ....[1]....
        /*2388*/ 	.word	0x00000080


	//   ....[2]....
        /*238c*/ 	.word	0x000001b0


	//   ....[3]....
        /*2390*/ 	.word	0x00000420


	//   ....[4]....
        /*2394*/ 	.word	0x00000890


	//   ....[5]....
        /*2398*/ 	.word	0x00001460


	//----- nvinfo : EIATTR_REG_RECONFIG
	.align		4
.L_33:
        /*239c*/ 	.byte	0x01, 0x54
	.zero		2


	//----- nvinfo : EIATTR_SYSCALL_OFFSETS
	.align		4
        /*23a0*/ 	.byte	0x04, 0x46
        /*23a2*/ 	.short	(.L_35 - .L_34)


	//   ....[0]....
.L_34:
        /*23a4*/ 	.word	0x00001610


	//----- nvinfo : EIATTR_MBARRIER_INSTR_OFFSETS
	.align		4
.L_35:
        /*23a8*/ 	.byte	0x04, 0x39
        /*23aa*/ 	.short	(.L_37 - .L_36)


	//   ....[0]....
.L_36:
        /*23ac*/ 	.word	0x00000340
        /*23b0*/ 	.word	0x000000ff
        /*23b4*/ 	.word	0x00000000
        /*23b8*/ 	.short	0x0100
        /*23ba*/ 	.byte	0x09
	.zero		1


	//   ....[1]....
        /*23bc*/ 	.word	0x00000350
        /*23c0*/ 	.word	0x000000ff
        /*23c4*/ 	.word	0x00000030
        /*23c8*/ 	.short	0x0100
        /*23ca*/ 	.byte	0x09
	.zero		1


	//   ....[2]....
        /*23cc*/ 	.word	0x00000360
        /*23d0*/ 	.word	0x000000ff
        /*23d4*/ 	.word	0x00000008
        /*23d8*/ 	.short	0x0100
        /*23da*/ 	.byte	0x09
	.zero		1


	//   ....[3]....
        /*23dc*/ 	.word	0x00000370
        /*23e0*/ 	.word	0x000000ff
        /*23e4*/ 	.word	0x00000038
        /*23e8*/ 	.short	0x0100
        /*23ea*/ 	.byte	0x09
	.zero		1


	//   ....[4]....
        /*23ec*/ 	.word	0x00000380
        /*23f0*/ 	.word	0x000000ff
        /*23f4*/ 	.word	0x00000010
        /*23f8*/ 	.short	0x0100
        /*23fa*/ 	.byte	0x09
	.zero		1


	//   ....[5]....
        /*23fc*/ 	.word	0x00000390
        /*2400*/ 	.word	0x000000ff
        /*2404*/ 	.word	0x00000040
        /*2408*/ 	.short	0x0100
        /*240a*/ 	.byte	0x09
	.zero		1


	//   ....[6]....
        /*240c*/ 	.word	0x000003a0
        /*2410*/ 	.word	0x000000ff
        /*2414*/ 	.word	0x00000018
        /*2418*/ 	.short	0x0100
        /*241a*/ 	.byte	0x09
	.zero		1


	//   ....[7]....
        /*241c*/ 	.word	0x000003b0
        /*2420*/ 	.word	0x000000ff
        /*2424*/ 	.word	0x00000048
        /*2428*/ 	.short	0x0100
        /*242a*/ 	.byte	0x09
	.zero		1


	//   ....[8]....
        /*242c*/ 	.word	0x000003c0
        /*2430*/ 	.word	0x000000ff
        /*2434*/ 	.word	0x00000020
        /*2438*/ 	.short	0x0100
        /*243a*/ 	.byte	0x09
	.zero		1


	//   ....[9]....
        /*243c*/ 	.word	0x000003d0
        /*2440*/ 	.word	0x000000ff
        /*2444*/ 	.word	0x00000050
        /*2448*/ 	.short	0x0100
        /*244a*/ 	.byte	0x09
	.zero		1


	//   ....[10]....
        /*244c*/ 	.word	0x000003e0
        /*2450*/ 	.word	0x000000ff
        /*2454*/ 	.word	0x00000028
        /*2458*/ 	.short	0x0100
        /*245a*/ 	.byte	0x09
	.zero		1


	//   ....[11]....
        /*245c*/ 	.word	0x000003f0
        /*2460*/ 	.word	0x000000ff
        /*2464*/ 	.word	0x00000058
        /*2468*/ 	.short	0x0100
        /*246a*/ 	.byte	0x09
	.zero		1


	//   ....[12]....
        /*246c*/ 	.word	0x000007d0
        /*2470*/ 	.word	0x000000ff
        /*2474*/ 	.word	0x00000070
        /*2478*/ 	.short	0x0100
        /*247a*/ 	.byte	0x06
	.zero		1


	//   ....[13]....
        /*247c*/ 	.word	0x00000840
        /*2480*/ 	.word	0x000000ff
        /*2484*/ 	.word	0x00000078
        /*2488*/ 	.short	0x0100
        /*248a*/ 	.byte	0x06
	.zero		1


	//   ....[14]....
        /*248c*/ 	.word	0x00001710
        /*2490*/ 	.word	0x00000003
        /*2494*/ 	.word	0x00000000
        /*2498*/ 	.short	0x010a
        /*249a*/ 	.byte	0x3f
	.zero		1


	//   ....[15]....
        /*249c*/ 	.word	0x00001750
        /*24a0*/ 	.word	0x00000003
        /*24a4*/ 	.word	0x00000000
        /*24a8*/ 	.short	0x010a
        /*24aa*/ 	.byte	0x3f
	.zero		1


	//   ....[16]....
        /*24ac*/ 	.word	0x00003fc0
        /*24b0*/ 	.word	0x000000ff
        /*24b4*/ 	.word	0x00000000
        /*24b8*/ 	.short	0x010a
        /*24ba*/ 	.byte	0x05
	.zero		1


	//   ....[17]....
        /*24bc*/ 	.word	0x00004000
        /*24c0*/ 	.word	0x000000ff
        /*24c4*/ 	.word	0x00000000
        /*24c8*/ 	.short	0x010a
        /*24ca*/ 	.byte	0x05
	.zero		1


	//   ....[18]....
        /*24cc*/ 	.word	0x00006a30
        /*24d0*/ 	.word	0x00000004
        /*24d4*/ 	.word	0x00000000
        /*24d8*/ 	.short	0x0101
        /*24da*/ 	.byte	0x3f
	.zero		1


	//   ....[19]....
        /*24dc*/ 	.word	0x00006c50
        /*24e0*/ 	.word	0x00000000
        /*24e4*/ 	.word	0x00000000
        /*24e8*/ 	.short	0x0101
        /*24ea*/ 	.byte	0x3f
	.zero		1


	//   ....[20]....
        /*24ec*/ 	.word	0x0001b710
        /*24f0*/ 	.word	0x00000004
        /*24f4*/ 	.word	0x00000030
        /*24f8*/ 	.short	0x010a
        /*24fa*/ 	.byte	0x3f
	.zero		1


	//   ....[21]....
        /*24fc*/ 	.word	0x0001bab0
        /*2500*/ 	.word	0x00000002
        /*2504*/ 	.word	0x00000078
        /*2508*/ 	.short	0x0101
        /*250a*/ 	.byte	0x3f
	.zero		1


	//   ....[22]....
        /*250c*/ 	.word	0x0001c2a0
        /*2510*/ 	.word	0x00000005
        /*2514*/ 	.word	0x00000000
        /*2518*/ 	.short	0x010a
        /*251a*/ 	.byte	0x3f
	.zero		1


	//   ....[23]....
        /*251c*/ 	.word	0x0001c330
        /*2520*/ 	.word	0x00000007
        /*2524*/ 	.word	0x00000000
        /*2528*/ 	.short	0x010a
        /*252a*/ 	.byte	0x3f
	.zero		1


	//   ....[24]....
        /*252c*/ 	.word	0x0001c3c0
        /*2530*/ 	.word	0x00000007
        /*2534*/ 	.word	0x00000000
        /*2538*/ 	.short	0x010a
        /*253a*/ 	.byte	0x3f
	.zero		1


	//   ....[25]....
        /*253c*/ 	.word	0x0001c450
        /*2540*/ 	.word	0x00000007
        /*2544*/ 	.word	0x00000000
        /*2548*/ 	.short	0x010a
        /*254a*/ 	.byte	0x3f
	.zero		1


	//   ....[26]....
        /*254c*/ 	.word	0x0001c4e0
        /*2550*/ 	.word	0x00000007
        /*2554*/ 	.word	0x00000000
        /*2558*/ 	.short	0x010a
        /*255a*/ 	.byte	0x3f
	.zero		1


	//   ....[27]....
        /*255c*/ 	.word	0x0001c570
        /*2560*/ 	.word	0x00000003
        /*2564*/ 	.word	0x00000000
        /*2568*/ 	.short	0x010a
        /*256a*/ 	.byte	0x3f
	.zero		1


	//   ....[28]....
        /*256c*/ 	.word	0x0001c5d0
        /*2570*/ 	.word	0x00000003
        /*2574*/ 	.word	0x00000000
        /*2578*/ 	.short	0x010a
        /*257a*/ 	.byte	0x3f
	.zero		1


	//   ....[29]....
        /*257c*/ 	.word	0x0001c630
        /*2580*/ 	.word	0x00000006
        /*2584*/ 	.word	0x00000000
        /*2588*/ 	.short	0x010a
        /*258a*/ 	.byte	0x3f
	.zero		1


	//   ....[30]....
        /*258c*/ 	.word	0x0001c700
        /*2590*/ 	.word	0x00000004
        /*2594*/ 	.word	0x00000030
        /*2598*/ 	.short	0x010a
        /*259a*/ 	.byte	0x3f
	.zero		1


	//   ....[31]....
        /*259c*/ 	.word	0x0001c7d0
        /*25a0*/ 	.word	0x00000005
        /*25a4*/ 	.word	0x00000000
        /*25a8*/ 	.short	0x010a
        /*25aa*/ 	.byte	0x3f
	.zero		1


	//   ....[32]....
        /*25ac*/ 	.word	0x0001c820
        /*25b0*/ 	.word	0x00000007
        /*25b4*/ 	.word	0x00000000
        /*25b8*/ 	.short	0x010a
        /*25ba*/ 	.byte	0x3f
	.zero		1


	//   ....[33]....
        /*25bc*/ 	.word	0x0001c870
        /*25c0*/ 	.word	0x00000007
        /*25c4*/ 	.word	0x00000000
        /*25c8*/ 	.short	0x010a
        /*25ca*/ 	.byte	0x3f
	.zero		1


	//   ....[34]....
        /*25cc*/ 	.word	0x0001c8c0
        /*25d0*/ 	.word	0x00000007
        /*25d4*/ 	.word	0x00000000
        /*25d8*/ 	.short	0x010a
        /*25da*/ 	.byte	0x3f
	.zero		1


	//   ....[35]....
        /*25dc*/ 	.word	0x0001c910
        /*25e0*/ 	.word	0x00000007
        /*25e4*/ 	.word	0x00000000
        /*25e8*/ 	.short	0x010a
        /*25ea*/ 	.byte	0x3f
	.zero		1


	//----- nvinfo : EIATTR_NUM_MBARRIERS
	.align		4
.L_37:
        /*25ec*/ 	.byte	0x03, 0x38
        /*25ee*/ 	.short	0x000e


	//----- nvinfo : EIATTR_EXIT_INSTR_OFFSETS
	.align		4
        /*25f0*/ 	.byte	0x04, 0x1c
        /*25f2*/ 	.short	(.L_39 - .L_38)


	//   ....[0]....
.L_38:
        /*25f4*/ 	.word	0x00000a60


	//   ....[1]....
        /*25f8*/ 	.word	0x00001320


	//   ....[2]....
        /*25fc*/ 	.word	0x0001add0


	//   ....[3]....
        /*2600*/ 	.word	0x0001b380


	//   ....[4]....
        /*2604*/ 	.word	0x0001c5c0


	//----- nvinfo : EIATTR_MAX_THREADS
	.align		4
.L_39:
        /*2608*/ 	.byte	0x04, 0x05
        /*260a*/ 	.short	(.L_41 - .L_40)
.L_40:
        /*260c*/ 	.word	0x00000180
        /*2610*/ 	.word	0x00000001
        /*2614*/ 	.word	0x00000001


	//----- nvinfo : EIATTR_CRS_STACK_SIZE
	.align		4
.L_41:
        /*2618*/ 	.byte	0x04, 0x1e
        /*261a*/ 	.short	(.L_43 - .L_42)
.L_42:
        /*261c*/ 	.word	0x00000000


	//----- nvinfo : EIATTR_CBANK_PARAM_SIZE
	.align		4
.L_43:
        /*2620*/ 	.byte	0x03, 0x19
        /*2622*/ 	.short	0x0470


	//----- nvinfo : EIATTR_PARAM_CBANK
	.align		4
        /*2624*/ 	.byte	0x04, 0x0a
        /*2626*/ 	.short	(.L_45 - .L_44)
	.align		4
.L_44:
        /*2628*/ 	.word	index@(.nv.constant0._ZN7cutlass13device_kernelINS_4gemm6kernel13GemmUniversalIN4cute5tupleIJiiiiEEENS1_10collective13CollectiveMmaINS1_34MainloopSm90TmaGmmaWarpSpecializedILi6ENS5_IJNS4_1CILi2EEENSA_ILi1EEESC_EEENS1_35KernelTmaWarpSpecializedCooperativeEEENS5_IJNSA_ILi384EEENSA_ILi176EEENSA_ILi32EEEEEENS_10bfloat16_tENS5_IJlSC_lEEESK_SL_NS4_8TiledMMAINS4_8MMA_AtomIJNS4_4SM904GMMA27MMA_64x16x16_F32BF16BF16_SSILNSP_5MajorE0ELSR_0ELNSP_7ScaleInE1ELSS_1EEEEEENS4_6LayoutISD_NS5_IJSC_NSA_ILi0EEESW_EEEEENS5_IJNS4_10UnderscoreESZ_SZ_EEEEENS4_13SM90_TMA_LOADENS4_14ComposedLayoutINS4_7SwizzleILi2ELi4ELi3EEENS4_18smem_ptr_flag_bitsILi16EEENSV_INS5_IJNSA_ILi8EEESI_EEENS5_IJSI_SC_EEEEEEEvNS4_8identityENS4_23SM90_TMA_LOAD_MULTICASTES1C_vS1D_EENS_8epilogue10collective6detail29Sm90TmaWarpSpecializedAdapterINS1H_15DefaultEpilogueISK_SL_SL_NS1G_6thread17LinearCombinationISK_Li1EffLNS1L_9ScaleType4KindE0ELNS_15FloatRoundStyleE2ESK_EENS1_15EpilogueDefaultEEEEEvvEEEEvNT_6ParamsE)
        /*262c*/ 	.short	0x0210
        /*262e*/ 	.short	0x0470


	//----- nvinfo : EIATTR_SW_WAR
	.align		4
.L_45:
        /*2630*/ 	.byte	0x04, 0x36
        /*2632*/ 	.short	(.L_47 - .L_46)
.L_46:
        /*2634*/ 	.word	0x00000008
.L_47:


//--------------------- .nv.callgraph             --------------------------
	.section	.nv.callgraph,"",@"SHT_CUDA_CALLGRAPH"
	.align	4
	.sectionentsize	8
	.align		4
        /*0000*/ 	.word	0x00000000
	.align		4
        /*0004*/ 	.word	0xffffffff
	.align		4
        /*0008*/ 	.word	index@(_ZN7cutlass13device_kernelINS_4gemm6kernel13GemmUniversalIN4cute5tupleIJiiiiEEENS1_10collective13CollectiveMmaINS1_34MainloopSm90TmaGmmaWarpSpecializedILi6ENS5_IJNS4_1CILi2EEENSA_ILi1EEESC_EEENS1_35KernelTmaWarpSpecializedCooperativeEEENS5_IJNSA_ILi384EEENSA_ILi176EEENSA_ILi32EEEEEENS_10bfloat16_tENS5_IJlSC_lEEESK_SL_NS4_8TiledMMAINS4_8MMA_AtomIJNS4_4SM904GMMA27MMA_64x16x16_F32BF16BF16_SSILNSP_5MajorE0ELSR_0ELNSP_7ScaleInE1ELSS_1EEEEEENS4_6LayoutISD_NS5_IJSC_NSA_ILi0EEESW_EEEEENS5_IJNS4_10UnderscoreESZ_SZ_EEEEENS4_13SM90_TMA_LOADENS4_14ComposedLayoutINS4_7SwizzleILi2ELi4ELi3EEENS4_18smem_ptr_flag_bitsILi16EEENSV_INS5_IJNSA_ILi8EEESI_EEENS5_IJSI_SC_EEEEEEEvNS4_8identityENS4_23SM90_TMA_LOAD_MULTICASTES1C_vS1D_EENS_8epilogue10collective6detail29Sm90TmaWarpSpecializedAdapterINS1H_15DefaultEpilogueISK_SL_SL_NS1G_6thread17LinearCombinationISK_Li1EffLNS1L_9ScaleType4KindE0ELNS_15FloatRoundStyleE2ESK_EENS1_15EpilogueDefaultEEEEEvvEEEEvNT_6ParamsE)
	.align		4
        /*000c*/ 	.word	index@(__assertfail)
	.align		4
        /*0010*/ 	.word	0x00000000
	.align		4
        /*0014*/ 	.word	0xfffffffe
	.align		4
        /*0018*/ 	.word	0x00000000
	.align		4
        /*001c*/ 	.word	0xfffffffd
	.align		4
        /*0020*/ 	.word	0x00000000
	.align		4
        /*0024*/ 	.word	0xfffffffc


//--------------------- .nv.constant4             --------------------------
	.section	.nv.constant4,"a",@progbits
	.align	8
	.align		8
.nv.constant4:
        /*0000*/ 	.dword	__assertfail
	.align		8
        /*0008*/ 	.dword	__unnamed_1
	.align		8
        /*0010*/ 	.dword	_ZN40_INTERNAL_bd2c7732_4_k_cu_593e8d88_170604cuda3std3__45__cpo5beginE
	.align		8
        /*0018*/ 	.dword	_ZN40_INTERNAL_bd2c7732_4_k_cu_593e8d88_170604cuda3std3__45__cpo3endE
	.align		8
        /*0020*/ 	.dword	_ZN40_INTERNAL_bd2c7732_4_k_cu_593e8d88_170604cuda3std3__45__cpo6cbeginE
	.align		8
        /*0028*/ 	.dword	_ZN40_INTERNAL_bd2c7732_4_k_cu_593e8d88_170604cuda3std3__45__cpo4cendE
	.align		8
        /*0030*/ 	.dword	_ZN40_INTERNAL_bd2c7732_4_k_cu_593e8d88_170604cuda3std3__442_GLOBAL__N__bd2c7732_4_k_cu_593e8d88_170606ignoreE
	.align		8
        /*0038*/ 	.dword	_ZN40_INTERNAL_bd2c7732_4_k_cu_593e8d88_170604cuda3std3__419piecewise_constructE
	.align		8
        /*0040*/ 	.dword	_ZN40_INTERNAL_bd2c7732_4_k_cu_593e8d88_170604cuda3std3__48in_placeE
	.align		8
        /*0048*/ 	.dword	_ZN40_INTERNAL_bd2c7732_4_k_cu_593e8d88_170604cuda3std6ranges3__45__cpo4swapE
	.align		8
        /*0050*/ 	.dword	_ZN40_INTERNAL_bd2c7732_4_k_cu_593e8d88_170604cuda3std6ranges3__45__cpo9iter_moveE
	.align		8
        /*0058*/ 	.dword	_ZN40_INTERNAL_bd2c7732_4_k_cu_593e8d88_170604cute7productE
	.align		8
        /*0060*/ 	.dword	_ZN40_INTERNAL_bd2c7732_4_k_cu_593e8d88_170604cute1_E
	.align		8
        /*0068*/ 	.dword	$str$22
	.align		8
        /*0070*/ 	.dword	$str$23


//--------------------- .text._ZN7cutlass13device_kernelINS_4gemm6kernel13GemmUniversalIN4cute5tupleIJiiiiEEENS1_10collective13CollectiveMmaINS1_34MainloopSm90TmaGmmaWarpSpecializedILi6ENS5_IJNS4_1CILi2EEENSA_ILi1EEESC_EEENS1_35KernelTmaWarpSpecializedCooperativeEEENS5_IJNSA_ILi384EEENSA_ILi176EEENSA_ILi32EEEEEENS_10bfloat16_tENS5_IJlSC_lEEESK_SL_NS4_8TiledMMAINS4_8MMA_AtomIJNS4_4SM904GMMA27MMA_64x16x16_F32BF16BF16_SSILNSP_5MajorE0ELSR_0ELNSP_7ScaleInE1ELSS_1EEEEEENS4_6LayoutISD_NS5_IJSC_NSA_ILi0EEESW_EEEEENS5_IJNS4_10UnderscoreESZ_SZ_EEEEENS4_13SM90_TMA_LOADENS4_14ComposedLayoutINS4_7SwizzleILi2ELi4ELi3EEENS4_18smem_ptr_flag_bitsILi16EEENSV_INS5_IJNSA_ILi8EEESI_EEENS5_IJSI_SC_EEEEEEEvNS4_8identityENS4_23SM90_TMA_LOAD_MULTICASTES1C_vS1D_EENS_8epilogue10collective6detail29Sm90TmaWarpSpecializedAdapterINS1H_15DefaultEpilogueISK_SL_SL_NS1G_6thread17LinearCombinationISK_Li1EffLNS1L_9ScaleType4KindE0ELNS_15FloatRoundStyleE2ESK_EENS1_15EpilogueDefaultEEEEEvvEEEEvNT_6ParamsE --------------------------
	.section	.text._ZN7cutlass13device_kernelINS_4gemm6kernel13GemmUniversalIN4cute5tupleIJiiiiEEENS1_10collective13CollectiveMmaINS1_34MainloopSm90TmaGmmaWarpSpecializedILi6ENS5_IJNS4_1CILi2EEENSA_ILi1EEESC_EEENS1_35KernelTmaWarpSpecializedCooperativeEEENS5_IJNSA_ILi384EEENSA_ILi176EEENSA_ILi32EEEEEENS_10bfloat16_tENS5_IJlSC_lEEESK_SL_NS4_8TiledMMAINS4_8MMA_AtomIJNS4_4SM904GMMA27MMA_64x16x16_F32BF16BF16_SSILNSP_5MajorE0ELSR_0ELNSP_7ScaleInE1ELSS_1EEEEEENS4_6LayoutISD_NS5_IJSC_NSA_ILi0EEESW_EEEEENS5_IJNS4_10UnderscoreESZ_SZ_EEEEENS4_13SM90_TMA_LOADENS4_14ComposedLayoutINS4_7SwizzleILi2ELi4ELi3EEENS4_18smem_ptr_flag_bitsILi16EEENSV_INS5_IJNSA_ILi8EEESI_EEENS5_IJSI_SC_EEEEEEEvNS4_8identityENS4_23SM90_TMA_LOAD_MULTICASTES1C_vS1D_EENS_8epilogue10collective6detail29Sm90TmaWarpSpecializedAdapterINS1H_15DefaultEpilogueISK_SL_SL_NS1G_6thread17LinearCombinationISK_Li1EffLNS1L_9ScaleType4KindE0ELNS_15FloatRoundStyleE2ESK_EENS1_15EpilogueDefaultEEEEEvvEEEEvNT_6ParamsE,"ax",@progbits
	.align	128
.text._ZN7cutlass13device_kernelINS_4gemm6kernel13GemmUniversalIN4cute5tupleIJiiiiEEENS1_10collective13CollectiveMmaINS1_34MainloopSm90TmaGmmaWarpSpecializedILi6ENS5_IJNS4_1CILi2EEENSA_ILi1EEESC_EEENS1_35KernelTmaWarpSpecializedCooperativeEEENS5_IJNSA_ILi384EEENSA_ILi176EEENSA_ILi32EEEEEENS_10bfloat16_tENS5_IJlSC_lEEESK_SL_NS4_8TiledMMAINS4_8MMA_AtomIJNS4_4SM904GMMA27MMA_64x16x16_F32BF16BF16_SSILNSP_5MajorE0ELSR_0ELNSP_7ScaleInE1ELSS_1EEEEEENS4_6LayoutISD_NS5_IJSC_NSA_ILi0EEESW_EEEEENS5_IJNS4_10UnderscoreESZ_SZ_EEEEENS4_13SM90_TMA_LOADENS4_14ComposedLayoutINS4_7SwizzleILi2ELi4ELi3EEENS4_18smem_ptr_flag_bitsILi16EEENSV_INS5_IJNSA_ILi8EEESI_EEENS5_IJSI_SC_EEEEEEEvNS4_8identityENS4_23SM90_TMA_LOAD_MULTICASTES1C_vS1D_EENS_8epilogue10collective6detail29Sm90TmaWarpSpecializedAdapterINS1H_15DefaultEpilogueISK_SL_SL_NS1G_6thread17LinearCombinationISK_Li1EffLNS1L_9ScaleType4KindE0ELNS_15FloatRoundStyleE2ESK_EENS1_15EpilogueDefaultEEEEEvvEEEEvNT_6ParamsE:
        .type           _ZN7cutlass13device_kernelINS_4gemm6kernel13GemmUniversalIN4cute5tupleIJiiiiEEENS1_10collective13CollectiveMmaINS1_34MainloopSm90TmaGmmaWarpSpecializedILi6ENS5_IJNS4_1CILi2EEENSA_ILi1EEESC_EEENS1_35KernelTmaWarpSpecializedCooperativeEEENS5_IJNSA_ILi384EEENSA_ILi176EEENSA_ILi32EEEEEENS_10bfloat16_tENS5_IJlSC_lEEESK_SL_NS4_8TiledMMAINS4_8MMA_AtomIJNS4_4SM904GMMA27MMA_64x16x16_F32BF16BF16_SSILNSP_5MajorE0ELSR_0ELNSP_7ScaleInE1ELSS_1EEEEEENS4_6LayoutISD_NS5_IJSC_NSA_ILi0EEESW_EEEEENS5_IJNS4_10UnderscoreESZ_SZ_EEEEENS4_13SM90_TMA_LOADENS4_14ComposedLayoutINS4_7SwizzleILi2ELi4ELi3EEENS4_18smem_ptr_flag_bitsILi16EEENSV_INS5_IJNSA_ILi8EEESI_EEENS5_IJSI_SC_EEEEEEEvNS4_8identityENS4_23SM90_TMA_LOAD_MULTICASTES1C_vS1D_EENS_8epilogue10collective6detail29Sm90TmaWarpSpecializedAdapterINS1H_15DefaultEpilogueISK_SL_SL_NS1G_6thread17LinearCombinationISK_Li1EffLNS1L_9ScaleType4KindE0ELNS_15FloatRoundStyleE2ESK_EENS1_15EpilogueDefaultEEEEEvvEEEEvNT_6ParamsE,@function
        .size           _ZN7cutlass13device_kernelINS_4gemm6kernel13GemmUniversalIN4cute5tupleIJiiiiEEENS1_10collective13CollectiveMmaINS1_34MainloopSm90TmaGmmaWarpSpecializedILi6ENS5_IJNS4_1CILi2EEENSA_ILi1EEESC_EEENS1_35KernelTmaWarpSpecializedCooperativeEEENS5_IJNSA_ILi384EEENSA_ILi176EEENSA_ILi32EEEEEENS_10bfloat16_tENS5_IJlSC_lEEESK_SL_NS4_8TiledMMAINS4_8MMA_AtomIJNS4_4SM904GMMA27MMA_64x16x16_F32BF16BF16_SSILNSP_5MajorE0ELSR_0ELNSP_7ScaleInE1ELSS_1EEEEEENS4_6LayoutISD_NS5_IJSC_NSA_ILi0EEESW_EEEEENS5_IJNS4_10UnderscoreESZ_SZ_EEEEENS4_13SM90_TMA_LOADENS4_14ComposedLayoutINS4_7SwizzleILi2ELi4ELi3EEENS4_18smem_ptr_flag_bitsILi16EEENSV_INS5_IJNSA_ILi8EEESI_EEENS5_IJSI_SC_EEEEEEEvNS4_8identityENS4_23SM90_TMA_LOAD_MULTICASTES1C_vS1D_EENS_8epilogue10collective6detail29Sm90TmaWarpSpecializedAdapterINS1H_15DefaultEpilogueISK_SL_SL_NS1G_6thread17LinearCombinationISK_Li1EffLNS1L_9ScaleType4KindE0ELNS_15FloatRoundStyleE2ESK_EENS1_15EpilogueDefaultEEEEEvvEEEEvNT_6ParamsE,(.L_x_595 - _ZN7cutlass13device_kernelINS_4gemm6kernel13GemmUniversalIN4cute5tupleIJiiiiEEENS1_10collective13CollectiveMmaINS1_34MainloopSm90TmaGmmaWarpSpecializedILi6ENS5_IJNS4_1CILi2EEENSA_ILi1EEESC_EEENS1_35KernelTmaWarpSpecializedCooperativeEEENS5_IJNSA_ILi384EEENSA_ILi176EEENSA_ILi32EEEEEENS_10bfloat16_tENS5_IJlSC_lEEESK_SL_NS4_8TiledMMAINS4_8MMA_AtomIJNS4_4SM904GMMA27MMA_64x16x16_F32BF16BF16_SSILNSP_5MajorE0ELSR_0ELNSP_7ScaleInE1ELSS_1EEEEEENS4_6LayoutISD_NS5_IJSC_NSA_ILi0EEESW_EEEEENS5_IJNS4_10UnderscoreESZ_SZ_EEEEENS4_13SM90_TMA_LOADENS4_14ComposedLayoutINS4_7SwizzleILi2ELi4ELi3EEENS4_18smem_ptr_flag_bitsILi16EEENSV_INS5_IJNSA_ILi8EEESI_EEENS5_IJSI_SC_EEEEEEEvNS4_8identityENS4_23SM90_TMA_LOAD_MULTICASTES1C_vS1D_EENS_8epilogue10collective6detail29Sm90TmaWarpSpecializedAdapterINS1H_15DefaultEpilogueISK_SL_SL_NS1G_6thread17LinearCombinationISK_Li1EffLNS1L_9ScaleType4KindE0ELNS_15FloatRoundStyleE2ESK_EENS1_15EpilogueDefaultEEEEEvvEEEEvNT_6ParamsE)
        .other          _ZN7cutlass13device_kernelINS_4gemm6kernel13GemmUniversalIN4cute5tupleIJiiiiEEENS1_10collective13CollectiveMmaINS1_34MainloopSm90TmaGmmaWarpSpecializedILi6ENS5_IJNS4_1CILi2EEENSA_ILi1EEESC_EEENS1_35KernelTmaWarpSpecializedCooperativeEEENS5_IJNSA_ILi384EEENSA_ILi176EEENSA_ILi32EEEEEENS_10bfloat16_tENS5_IJlSC_lEEESK_SL_NS4_8TiledMMAINS4_8MMA_AtomIJNS4_4SM904GMMA27MMA_64x16x16_F32BF16BF16_SSILNSP_5MajorE0ELSR_0ELNSP_7ScaleInE1ELSS_1EEEEEENS4_6LayoutISD_NS5_IJSC_NSA_ILi0EEESW_EEEEENS5_IJNS4_10UnderscoreESZ_SZ_EEEEENS4_13SM90_TMA_LOADENS4_14ComposedLayoutINS4_7SwizzleILi2ELi4ELi3EEENS4_18smem_ptr_flag_bitsILi16EEENSV_INS5_IJNSA_ILi8EEESI_EEENS5_IJSI_SC_EEEEEEEvNS4_8identityENS4_23SM90_TMA_LOAD_MULTICASTES1C_vS1D_EENS_8epilogue10collective6detail29Sm90TmaWarpSpecializedAdapterINS1H_15DefaultEpilogueISK_SL_SL_NS1G_6thread17LinearCombinationISK_Li1EffLNS1L_9ScaleType4KindE0ELNS_15FloatRoundStyleE2ESK_EENS1_15EpilogueDefaultEEEEEvvEEEEvNT_6ParamsE,@"STO_CUDA_ENTRY STV_DEFAULT"
_ZN7cutlass13device_kernelINS_4gemm6kernel13GemmUniversalIN4cute5tupleIJiiiiEEENS1_10collective13CollectiveMmaINS1_34MainloopSm90TmaGmmaWarpSpecializedILi6ENS5_IJNS4_1CILi2EEENSA_ILi1EEESC_EEENS1_35KernelTmaWarpSpecializedCooperativeEEENS5_IJNSA_ILi384EEENSA_ILi176EEENSA_ILi32EEEEEENS_10bfloat16_tENS5_IJlSC_lEEESK_SL_NS4_8TiledMMAINS4_8MMA_AtomIJNS4_4SM904GMMA27MMA_64x16x16_F32BF16BF16_SSILNSP_5MajorE0ELSR_0ELNSP_7ScaleInE1ELSS_1EEEEEENS4_6LayoutISD_NS5_IJSC_NSA_ILi0EEESW_EEEEENS5_IJNS4_10UnderscoreESZ_SZ_EEEEENS4_13SM90_TMA_LOADENS4_14ComposedLayoutINS4_7SwizzleILi2ELi4ELi3EEENS4_18smem_ptr_flag_bitsILi16EEENSV_INS5_IJNSA_ILi8EEESI_EEENS5_IJSI_SC_EEEEEEEvNS4_8identityENS4_23SM90_TMA_LOAD_MULTICASTES1C_vS1D_EENS_8epilogue10collective6detail29Sm90TmaWarpSpecializedAdapterINS1H_15DefaultEpilogueISK_SL_SL_NS1G_6thread17LinearCombinationISK_Li1EffLNS1L_9ScaleType4KindE0ELNS_15FloatRoundStyleE2ESK_EENS1_15EpilogueDefaultEEEEEvvEEEEvNT_6ParamsE:
[----:B------:R-:W0:Y:S02]  /*0000*/  LDC R1, c[0x0][0x28] ;  /* 0x00000a00ff017b82 */ /* 0x000e240000000800 */
[----:B0-----:R-:W-:Y:S01]  /*0010*/  VIADD R1, R1, 0xfffffd60 ;  /* 0xfffffd6001017836 */ /* 0x001fe20000000000 */
[----:B------:R-:W0:Y:S01]  /*0020*/  S2R R4, SR_TID.X ;  /* 0x0000000000047919 */ /* 0x000e220000002100 */
[----:B------:R-:W-:Y:S01]  /*0030*/  ELECT P0, URZ, PT ;  /* 0x00000000003f782f */ /* 0x000fe20003800000 */
[----:B------:R-:W-:Y:S01]  /*0040*/  BSSY B0, `(.L_x_0) ;  /* 0x0000015000007945 */ /* 0x000fe20003800000 */
[--C-:B0-----:R-:W-:Y:S02]  /*0050*/  SHF.R.U32.HI R0, RZ, 0x5, R4.reuse ;  /* 0x00000005ff007819 */ /* 0x101fe40000011604 */
[----:B------:R-:W-:-:S03]  /*0060*/  SHF.R.U32.HI R2, RZ, 0x7, R4 ;  /* 0x00000007ff027819 */ /* 0x000fc60000011604 */
[----:B------:R-:W0:Y:S04]  /*0070*/  SHFL.IDX PT, R3, R0, RZ, 0x1f ;  /* 0x00001fff00037589 */ /* 0x000e2800000e0000 */
[----:B------:R-:W1:Y:S01]  /*0080*/  SHFL.IDX PT, R2, R2, RZ, 0x1f ;  /* 0x00001fff02027589 */ /* 0x000e6200000e0000 */
[----:B0-----:R-:W-:Y:S02]  /*0090*/  R2UR UR4, R3 ;  /* 0x00000000030472ca */ /* 0x001fe400000e0000 */
[----:B-1----:R-:W-:-:S11]  /*00a0*/  R2UR UR6, R2 ;  /* 0x00000000020672ca */ /* 0x002fd600000e0000 */
[----:B------:R-:W-:Y:S02]  /*00b0*/  USHF.R.S32.HI UR5, URZ, 0x1f, UR4 ;  /* 0x0000001f3f057899 */ /* 0x000fe40008011404 */
[----:B------:R-:W-:Y:S02]  /*00c0*/  ISETP.NE.OR P0, PT, RZ, UR4, !P0 ;  /* 0x00000004ff007c0c */ /* 0x000fe4000c705670 */
[----:B------:R-:W-:-:S04]  /*00d0*/  ULEA.HI UR5, UR5, UR4, URZ, 0x2 ;  /* 0x0000000405057291 */ /* 0x000fc8000f8f103f */
[----:B------:R-:W-:-:S04]  /*00e0*/  ULOP3.LUT UR5, UR5, 0xfffffffc, URZ, 0xc0, !UPT ;  /* 0xfffffffc05057892 */ /* 0x000fc8000f8ec03f */
[----:B------:R-:W-:-:S03]  /*00f0*/  UIADD3 UR8, UR4, -UR5, URZ ;  /* 0x8000000504087290 */ /* 0x000fc6000fffe03f */
[----:B------:R-:W-:Y:S09]  /*0100*/  @P0 BRA `(.L_x_1) ;  /* 0x0000000000200947 */ /* 0x000ff20003800000 */
[----:B------:R-:W-:Y:S02]  /*0110*/  ULDC.64 UR4, c[0x0][0x198] ;  /* 0x0000660000047ab9 */ /* 0x000fe40000000a00 */
[----:B------:R-:W-:Y:S02]  /*0120*/  UIADD3 UR10, UP0, UR4, 0xf0, URZ ;  /* 0x000000f0040a7890 */ /* 0x000fe4000ff1e03f */
[----:B------:R-:W-:Y:S02]  /*0130*/  UIADD3 UR4, UP1, UR4, 0x1f0, URZ ;  /* 0x000001f004047890 */ /* 0x000fe4000ff3e03f */
[----:B------:R-:W-:Y:S02]  /*0140*/  UIADD3.X UR11, URZ, UR5, URZ, UP0, !UPT ;  /* 0x000000053f0b7290 */ /* 0x000fe400087fe43f */
[----:B------:R-:W-:-:S07]  /*0150*/  UIADD3.X UR5, URZ, UR5, URZ, UP1, !UPT ;  /* 0x000000053f057290 */ /* 0x000fce0008ffe43f */
[----:B------:R0:W-:Y:S02]  /*0160*/  UTMACCTL.PF [UR10] ;  /* 0x000000000a0079b9 */ /* 0x0001e40008040000 */
[----:B------:R0:W-:Y:S02]  /*0170*/  UTMACCTL.PF [UR4] ;  /* 0x00000000040079b9 */ /* 0x0001e40008040000 */
[----:B0-----:R-:W-:Y:S01]  /*0180*/  NOP ;  /* 0x0000000000007918 */ /* 0x001fe20000000000 */
.L_x_1:
[----:B------:R-:W-:Y:S05]  /*0190*/  BSYNC B0 ;  /* 0x0000000000007941 */ /* 0x000fea0003800000 */
.L_x_0:
[----:B------:R-:W-:Y:S01]  /*01a0*/  UISETP.NE.AND UP0, UPT, UR8, 0x3, UPT ;  /* 0x000000030800788c */ /* 0x000fe2000bf05270 */
[----:B------:R-:W0:Y:S01]  /*01b0*/  SHFL.IDX PT, R3, R0, RZ, 0x1f ;  /* 0x00001fff00037589 */ /* 0x000e2200000e0000 */
[----:B------:R-:W-:Y:S02]  /*01c0*/  UIADD3 UR10, UR6, -0x1, URZ ;  /* 0xffffffff060a7890 */ /* 0x000fe4000fffe03f */
[----:B------:R-:W-:Y:S01]  /*01d0*/  ISETP.NE.AND P1, PT, RZ, UR6, PT ;  /* 0x00000006ff007c0c */ /* 0x000fe2000bf25270 */
[----:B------:R-:W-:Y:S02]  /*01e0*/  UISETP.EQ.OR UP0, UPT, UR8, URZ, !UP0 ;  /* 0x0000003f0800728c */ /* 0x000fe4000c702670 */
[----:B------:R-:W-:Y:S02]  /*01f0*/  UISETP.GE.U32.AND UP1, UPT, UR10, 0x2, UPT ;  /* 0x000000020a00788c */ /* 0x000fe4000bf26070 */
[----:B------:R-:W-:-:S04]  /*0200*/  UISETP.EQ.AND UP0, UPT, UR6, URZ, UP0 ;  /* 0x0000003f0600728c */ /* 0x000fc80008702270 */
[----:B------:R-:W-:-:S04]  /*0210*/  USEL UR4, URZ, 0x1, !UP0 ;  /* 0x000000013f047887 */ /* 0x000fc8000c000000 */
[----:B------:R-:W-:-:S06]  /*0220*/  USEL UR4, UR4, 0x2, UP1 ;  /* 0x0000000204047887 */ /* 0x000fcc0008800000 */
[----:B------:R-:W-:Y:S01]  /*0230*/  IMAD.U32 R2, RZ, RZ, UR4 ;  /* 0x00000004ff027e24 */ /* 0x000fe2000f8e00ff */
[----:B0-----:R-:W-:-:S04]  /*0240*/  ISETP.NE.AND P0, PT, R3, RZ, PT ;  /* 0x000000ff0300720c */ /* 0x001fc80003f05270 */
[----:B------:R0:W-:Y:S09]  /*0250*/  STL [R1+0x10c], R2 ;  /* 0x00010c0201007387 */ /* 0x0001f20000100800 */
[----:B0-----:R-:W-:Y:S05]  /*0260*/  @P0 BRA `(.L_x_2) ;  /* 0x0000000000680947 */ /* 0x001fea0003800000 */
[----:B------:R-:W0:Y:S01]  /*0270*/  S2UR UR9, SR_CgaCtaId ;  /* 0x00000000000979c3 */ /* 0x000e220000008800 */
[----:B------:R-:W-:Y:S01]  /*0280*/  UMOV UR4, 0x400 ;  /* 0x0000040000047882 */ /* 0x000fe20000000000 */
[----:B------:R-:W-:Y:S01]  /*0290*/  UMOV UR5, 0x1 ;  /* 0x0000000100057882 */ /* 0x000fe20000000000 */
[----:B------:R-:W-:Y:S01]  /*02a0*/  UMOV UR6, 0x4 ;  /* 0x0000000400067882 */ /* 0x000fe20000000000 */
[----:B------:R-:W-:Y:S01]  /*02b0*/  ELECT P0, URZ, PT ;  /* 0x00000000003f782f */ /* 0x000fe20003800000 */
[----:B------:R-:W-:-:S04]  /*02c0*/  UIADD3 UR6, -UR6, 0x100000, URZ ;  /* 0x0010000006067890 */ /* 0x000fc8000fffe13f */
[----:B------:R-:W-:Y:S02]  /*02d0*/  USHF.L.U32 UR7, UR6, 0xb, URZ ;  /* 0x0000000b06077899 */ /* 0x000fe4000800063f */
[----:B------:R-:W-:Y:S02]  /*02e0*/  USHF.L.U32 UR6, UR6, 0x1, URZ ;  /* 0x0000000106067899 */ /* 0x000fe4000800063f */
[----:B0-----:R-:W-:Y:S02]  /*02f0*/  ULEA UR9, UR9, UR4, 0x18 ;  /* 0x0000000409097291 */ /* 0x001fe4000f8ec03f */
[----:B------:R-:W-:-:S04]  /*0300*/  UIADD3 UR4, -UR5, 0x100000, URZ ;  /* 0x0010000005047890 */ /* 0x000fc8000fffe13f */
[----:B------:R-:W-:Y:S02]  /*0310*/  USHF.L.U32 UR5, UR4, 0xb, URZ ;  /* 0x0000000b04057899 */ /* 0x000fe4000800063f */
[----:B------:R-:W-:Y:S01]  /*0320*/  USHF.L.U32 UR4, UR4, 0x1, URZ ;  /* 0x0000000104047899 */ /* 0x000fe2000800063f */
[----:B------:R-:W0:Y:S11]  /*0330*/  FENCE.VIEW.ASYNC.S ;  /* 0x00000000000073c6 */ /* 0x000e360000000000 */
[----:B0-----:R0:W1:Y:S01]  /*0340*/  SYNCS.EXCH.64 URZ, [UR9], UR4 ;  /* 0x00000004093f75b2 */ /* 0x0010620008000100 */
[----:B------:R0:W2:Y:S01]  /*0350*/  SYNCS.EXCH.64 URZ, [UR9+0x30], UR6 ;  /* 0x00003006093f75b2 */ /* 0x0000a20008000100 */
[----:B------:R0:W3:Y:S01]  /*0360*/  SYNCS.EXCH.64 URZ, [UR9+0x8], UR4 ;  /* 0x00000804093f75b2 */ /* 0x0000e20008000100 */
[----:B------:R0:W4:Y:S01]  /*0370*/  SYNCS.EXCH.64 URZ, [UR9+0x38], UR6 ;  /* 0x00003806093f75b2 */ /* 0x0001220008000100 */
[----:B------:R0:W0:Y:S01]  /*0380*/  SYNCS.EXCH.64 URZ, [UR9+0x10], UR4 ;  /* 0x00001004093f75b2 */ /* 0x0000220008000100 */
[----:B------:R0:W0:Y:S01]  /*0390*/  SYNCS.EXCH.64 URZ, [UR9+0x40], UR6 ;  /* 0x00004006093f75b2 */ /* 0x0000220008000100 */
[----:B------:R0:W0:Y:S01]  /*03a0*/  SYNCS.EXCH.64 URZ, [UR9+0x18], UR4 ;  /* 0x00001804093f75b2 */ /* 0x0000220008000100 */
[----:B------:R0:W0:Y:S01]  /*03b0*/  SYNCS.EXCH.64 URZ, [UR9+0x48], UR6 ;  /* 0x00004806093f75b2 */ /* 0x0000220008000100 */
[----:B------:R0:W0:Y:S01]  /*03c0*/  SYNCS.EXCH.64 URZ, [UR9+0x20], UR4 ;  /* 0x00002004093f75b2 */ /* 0x0000220008000100 */
[----:B------:R0:W0:Y:S01]  /*03d0*/  SYNCS.EXCH.64 URZ, [UR9+0x50], UR6 ;  /* 0x00005006093f75b2 */ /* 0x0000220008000100 */
[----:B------:R0:W0:Y:S01]  /*03e0*/  SYNCS.EXCH.64 URZ, [UR9+0x28], UR4 ;  /* 0x00002804093f75b2 */ /* 0x0000220008000100 */
[----:B------:R0:W0:Y:S01]  /*03f0*/  SYNCS.EXCH.64 URZ, [UR9+0x58], UR6 ;  /* 0x00005806093f75b2 */ /* 0x0000220008000100 */
[----:B------:R-:W-:Y:S01]  /*0400*/  NOP ;  /* 0x0000000000007918 */ /* 0x000fe20000000000 */
.L_x_2:
[----:B------:R-:W-:Y:S01]  /*0410*/  SHF.R.S32.HI R2, RZ, 0x1f, R4 ;  /* 0x0000001fff027819 */ /* 0x000fe20000011404 */
[----:B------:R-:W5:Y:S01]  /*0420*/  SHFL.IDX PT, R0, R0, RZ, 0x1f ;  /* 0x00001fff00007589 */ /* 0x000f6200000e0000 */
[----:B0-----:R-:W0:Y:S01]  /*0430*/  S2UR UR9, SR_CTAID.X ;  /* 0x00000000000979c3 */ /* 0x001e220000002500 */
[----:B------:R-:W-:Y:S02]  /*0440*/  ELECT P0, URZ, PT ;  /* 0x00000000003f782f */ /* 0x000fe40003800000 */
[----:B------:R-:W-:Y:S01]  /*0450*/  LEA.HI R2, R2, R4, RZ, 0x7 ;  /* 0x0000000402027211 */ /* 0x000fe200078f38ff */
[----:B------:R-:W-:Y:S01]  /*0460*/  ULDC UR4, c[0x0][0x150] ;  /* 0x0000540000047ab9 */ /* 0x000fe20000000800 */
[----:B------:R-:W-:Y:S01]  /*0470*/  SHF.R.S32.HI R6, RZ, 0x1f, R3 ;  /* 0x0000001fff067819 */ /* 0x000fe20000011403 */
[----:B------:R-:W-:Y:S01]  /*0480*/  NOP ;  /* 0x0000000000007918 */ /* 0x000fe20000000000 */
[----:B------:R-:W-:Y:S01]  /*0490*/  LOP3.LUT R2, R2, 0xffffff80, RZ, 0xc0, !PT ;  /* 0xffffff8002027812 */ /* 0x000fe200078ec0ff */
[----:B------:R-:W-:Y:S01]  /*04a0*/  NOP ;  /* 0x0000000000007918 */ /* 0x000fe20000000000 */
[----:B------:R-:W-:Y:S01]  /*04b0*/  LEA.HI R6, R6, R3, RZ, 0x2 ;  /* 0x0000000306067211 */ /* 0x000fe200078f10ff */
[----:B------:R-:W1:Y:S01]  /*04c0*/  LDC R8, c[0x0][0x144] ;  /* 0x00005100ff087b82 */ /* 0x000e620000000800 */
[----:B------:R-:W-:-:S02]  /*04d0*/  IMAD.MOV.U32 R17, RZ, RZ, 0x1 ;  /* 0x00000001ff117424 */ /* 0x000fc400078e00ff */
[----:B------:R-:W-:Y:S01]  /*04e0*/  IMAD.IADD R4, R4, 0x1, -R2 ;  /* 0x0000000104047824 */ /* 0x000fe200078e0a02 */
[----:B------:R-:W-:Y:S01]  /*04f0*/  LOP3.LUT R6, R6, 0x3ffffffc, RZ, 0xc0, !PT ;  /* 0x3ffffffc06067812 */ /* 0x000fe200078ec0ff */
[----:B------:R-:W2:Y:S03]  /*0500*/  S2R R2, SR_CTAID.Y ;  /* 0x0000000000027919 */ /* 0x000ea60000002600 */
[----:B------:R-:W-:Y:S01]  /*0510*/  SHF.R.S32.HI R5, RZ, 0x1f, R4 ;  /* 0x0000001fff057819 */ /* 0x000fe20000011404 */
[----:B------:R-:W-:Y:S01]  /*0520*/  IMAD.IADD R6, R3, 0x1, -R6 ;  /* 0x0000000103067824 */ /* 0x000fe200078e0a06 */
[----:B------:R-:W3:Y:S02]  /*0530*/  LDC R11, c[0x0][0x148] ;  /* 0x00005200ff0b7b82 */ /* 0x000ee40000000800 */
[----:B------:R-:W-:Y:S02]  /*0540*/  LEA.HI R5, R5, R4, RZ, 0x3 ;  /* 0x0000000405057211 */ /* 0x000fe400078f18ff */
[----:B-----5:R-:W-:-:S02]  /*0550*/  ISETP.NE.OR P0, PT, R0, RZ, !P0 ;  /* 0x000000ff0000720c */ /* 0x020fc40004705670 */
[--C-:B------:R-:W-:Y:S02]  /*0560*/  SHF.R.S32.HI R0, RZ, 0x3, R5.reuse ;  /* 0x00000003ff007819 */ /* 0x100fe40000011405 */
[----:B------:R-:W-:Y:S02]  /*0570*/  SHF.R.S32.HI R5, RZ, 0x1f, R5 ;  /* 0x0000001fff057819 */ /* 0x000fe40000011405 */
[----:B0-----:R-:W-:Y:S02]  /*0580*/  I2FP.F32.U32 R7, UR9 ;  /* 0x0000000900077c45 */ /* 0x001fe40008201000 */
[----:B------:R-:W-:-:S03]  /*0590*/  LEA.HI R5, R5, R0, RZ, 0x2 ;  /* 0x0000000005057211 */ /* 0x000fc600078f10ff */
[----:B------:R-:W-:Y:S01]  /*05a0*/  FMUL R7, R7, UR4 ;  /* 0x0000000407077c20 */ /* 0x000fe20008400000 */
[----:B------:R-:W-:Y:S01]  /*05b0*/  LOP3.LUT R5, R5, 0xfffffffc, RZ, 0xc0, !PT ;  /* 0xfffffffc05057812 */ /* 0x000fe200078ec0ff */
[----:B------:R-:W-:Y:S01]  /*05c0*/  VOTEU.ALL UP0, P0 ;  /* 0x00000000003f7886 */ /* 0x000fe20000000000 */
[----:B------:R-:W-:Y:S01]  /*05d0*/  ULDC UR4, c[0x0][0x154] ;  /* 0x0000550000047ab9 */ /* 0x000fe20000000800 */
[----:B------:R-:W-:Y:S02]  /*05e0*/  VOTEU.ALL UP1, P0 ;  /* 0x00000000003f7886 */ /* 0x000fe40000020000 */
[----:B------:R-:W0:Y:S01]  /*05f0*/  F2I.U32.TRUNC.NTZ R7, R7 ;  /* 0x0000000700077305 */ /* 0x000e22000020f000 */
[----:B------:R-:W-:Y:S01]  /*0600*/  IMAD.IADD R5, R0, 0x1, -R5 ;  /* 0x0000000100057824 */ /* 0x000fe200078e0a05 */
[----:B------:R-:W5:Y:S01]  /*0610*/  @!UP0 S2UR UR7, SR_CgaCtaId ;  /* 0x00000000000789c3 */ /* 0x000f620000008800 */
[----:B------:R-:W-:Y:S02]  /*0620*/  @!UP0 UMOV UR6, 0x400 ;  /* 0x0000040000068882 */ /* 0x000fe40000000000 */
[----:B------:R-:W-:Y:S01]  /*0630*/  IMAD R5, R6, 0x4, R5 ;  /* 0x0000000406057824 */ /* 0x000fe200078e0205 */
[----:B--2---:R-:W-:-:S04]  /*0640*/  I2FP.F32.U32 R9, R2 ;  /* 0x0000000200097245 */ /* 0x004fc80000201000 */
[----:B------:R-:W-:Y:S01]  /*0650*/  LEA.HI R0, R5, R5, RZ, 0x1 ;  /* 0x0000000505007211 */ /* 0x000fe200078f08ff */
[----:B------:R-:W-:Y:S01]  /*0660*/  FMUL R9, R9, UR4 ;  /* 0x0000000409097c20 */ /* 0x000fe20008400000 */
[----:B------:R-:W-:Y:S02]  /*0670*/  UMOV UR4, 0x20 ;  /* 0x0000002000047882 */ /* 0x000fe40000000000 */
[----:B------:R-:W-:Y:S01]  /*0680*/  LOP3.LUT R6, R0, 0xfffffffe, RZ, 0xc0, !PT ;  /* 0xfffffffe00067812 */ /* 0x000fe200078ec0ff */
[----:B0-----:R-:W-:Y:S01]  /*0690*/  IMAD.MOV R13, RZ, RZ, -R7 ;  /* 0x000000ffff0d7224 */ /* 0x001fe200078e0a07 */
[----:B------:R-:W-:-:S04]  /*06a0*/  @!UP0 UIADD3 UR4, -UR4, 0x100000, URZ ;  /* 0x0010000004048890 */ /* 0x000fc8000fffe13f */
[----:B------:R-:W-:Y:S02]  /*06b0*/  @!UP0 USHF.L.U32 UR5, UR4, 0xb, URZ ;  /* 0x0000000b04058899 */ /* 0x000fe4000800063f */
[----:B------:R-:W-:Y:S01]  /*06c0*/  @!UP0 USHF.L.U32 UR4, UR4, 0x1, URZ ;  /* 0x0000000104048899 */ /* 0x000fe2000800063f */
[----:B------:R-:W0:Y:S01]  /*06d0*/  F2I.U32.TRUNC.NTZ R9, R9 ;  /* 0x0000000900097305 */ /* 0x000e22000020f000 */
[----:B-1----:R-:W-:Y:S02]  /*06e0*/  IMAD R0, R8, R13, UR9 ;  /* 0x0000000908007e24 */ /* 0x002fe4000f8e020d */
[C---:B------:R-:W-:Y:S02]  /*06f0*/  IMAD.IADD R7, R5.reuse, 0x1, -R6 ;  /* 0x0000000105077824 */ /* 0x040fe400078e0a06 */
[----:B------:R-:W-:-:S03]  /*0700*/  IMAD.SHL.U32 R6, R5, 0x4, RZ ;  /* 0x0000000405067824 */ /* 0x000fc600078e00ff */
[----:B------:R-:W-:Y:S01]  /*0710*/  ISETP.NE.AND P2, PT, R7, R0, PT ;  /* 0x000000000700720c */ /* 0x000fe20003f45270 */
[----:B-----5:R-:W-:Y:S01]  /*0720*/  @!UP0 ULEA UR6, UR7, UR6, 0x18 ;  /* 0x0000000607068291 */ /* 0x020fe2000f8ec03f */
[----:B------:R-:W1:Y:S01]  /*0730*/  LDC R7, c[0x0][0x140] ;  /* 0x00005000ff077b82 */ /* 0x000e620000000800 */
[----:B------:R-:W-:Y:S01]  /*0740*/  LOP3.LUT R10, R5, 0xc, R6, 0x78, !PT ;  /* 0x0000000c050a7812 */ /* 0x000fe200078e7806 */
[----:B------:R-:W-:Y:S01]  /*0750*/  VOTEU.ALL UP0, P0 ;  /* 0x00000000003f7886 */ /* 0x000fe20000000000 */
[----:B------:R-:W-:Y:S01]  /*0760*/  LOP3.LUT P0, RZ, R4, 0x7, RZ, 0xc0, !PT ;  /* 0x0000000704ff7812 */ /* 0x000fe2000780c0ff */
[----:B0-----:R-:W-:Y:S02]  /*0770*/  IMAD.MOV R12, RZ, RZ, -R9 ;  /* 0x000000ffff0c7224 */ /* 0x001fe400078e0a09 */
[----:B------:R0:W-:Y:S01]  /*0780*/  STL [R1+0x100], R10 ;  /* 0x0001000a01007387 */ /* 0x0001e20000100800 */
[----:B------:R-:W-:Y:S01]  /*0790*/  ISETP.LT.U32.AND P0, PT, R10, 0x2, !P0 ;  /* 0x000000020a00780c */ /* 0x000fe20004701070 */
[----:B---3--:R-:W-:-:S03]  /*07a0*/  IMAD R6, R11, R12, R2 ;  /* 0x0000000c0b067224 */ /* 0x008fc600078e0202 */
[----:B------:R-:W-:Y:S01]  /*07b0*/  @P2 LEA.HI R5, R10, R10, RZ, 0x1 ;  /* 0x0000000a0a052211 */ /* 0x000fe200078f08ff */
[----:B------:R-:W2:Y:S02]  /*07c0*/  FENCE.VIEW.ASYNC.S ;  /* 0x00000000000073c6 */ /* 0x000ea40000000000 */
[----:B--2---:R0:W2:Y:S01]  /*07d0*/  @!UP0 SYNCS.EXCH.64 URZ, [UR6+0x70], UR4 ;  /* 0x00007004063f85b2 */ /* 0x0040a20008000100 */
[----:B------:R-:W-:Y:S02]  /*07e0*/  SEL R4, RZ, 0x1, !P0 ;  /* 0x00000001ff047807 */ /* 0x000fe40004000000 */
[----:B------:R-:W-:-:S04]  /*07f0*/  @P2 SHF.R.S32.HI R5, RZ, 0x1, R5 ;  /* 0x00000001ff052819 */ /* 0x000fc80000011405 */
[----:B------:R-:W-:-:S04]  /*0800*/  @P2 ISETP.NE.AND P3, PT, R5, R6, PT ;  /* 0x000000060500220c */ /* 0x000fc80003f65270 */
[----:B------:R-:W-:Y:S02]  /*0810*/  @P2 SEL R17, RZ, 0x1, P3 ;  /* 0x00000001ff112807 */ /* 0x000fe40001800000 */
[----:B-1----:R-:W-:Y:S02]  /*0820*/  ISETP.EQ.U32.AND P4, PT, R7, 0x1, PT ;  /* 0x000000010700780c */ /* 0x002fe40003f82070 */
[----:B------:R-:W-:Y:S01]  /*0830*/  LOP3.LUT R17, R17, R4, RZ, 0xc0, !PT ;  /* 0x0000000411117212 */ /* 0x000fe200078ec0ff */
[----:B------:R0:W1:Y:S01]  /*0840*/  @!UP1 SYNCS.EXCH.64 URZ, [UR6+0x78], UR4 ;  /* 0x00007804063f95b2 */ /* 0x0000620008000100 */
[----:B------:R-:W-:-:S09]  /*0850*/  NOP ;  /* 0x0000000000007918 */ /* 0x000fd20000000000 */
[----:B0-2---:R-:W-:Y:S05]  /*0860*/  @!P4 BRA `(.L_x_3) ;  /* 0x000000000008c947 */ /* 0x005fea0003800000 */
[----:B-1--4-:R-:W-:Y:S01]  /*0870*/  UCGABAR_ARV ;  /* 0x00000000000079c7 */ /* 0x012fe20008000000 */
[----:B------:R-:W-:Y:S05]  /*0880*/  BRA `(.L_x_4) ;  /* 0x0000000000047947 */ /* 0x000fea0003800000 */
.L_x_3:
[----:B-1--4-:R-:W-:Y:S01]  /*0890*/  NOP ;  /* 0x0000000000007918 */ /* 0x012fe20000000000 */
.L_x_4:
[----:B------:R-:W2:Y:S01]  /*08a0*/  LDL.LU R4, [R1+0x108] ;  /* 0x0001080001047983 */ /* 0x000ea20000300800 */
[----:B------:R-:W0:Y:S01]  /*08b0*/  LDC R6, c[0x0][0x65c] ;  /* 0x00019700ff067b82 */ /* 0x000e220000000800 */
[----:B------:R-:W-:Y:S01]  /*08c0*/  IMAD.MOV.U32 R5, RZ, RZ, RZ ;  /* 0x000000ffff057224 */ /* 0x000fe200078e00ff */
[----:B0-----:R-:W-:-:S13]  /*08d0*/  ISETP.NE.AND P2, PT, R6, 0x1, PT ;  /* 0x000000010600780c */ /* 0x001fda0003f45270 */
[----:B------:R-:W0:Y:S01]  /*08e0*/  @P2 LDC R7, c[0x0][0x10] ;  /* 0x00000400ff072b82 */ /* 0x000e220000000800 */
[----:B------:R-:W-:Y:S01]  /*08f0*/  @P2 MOV R3, RZ ;  /* 0x000000ff00032202 */ /* 0x000fe20000000f00 */
[----:B------:R-:W-:-:S06]  /*0900*/  @P2 IMAD.MOV.U32 R13, RZ, RZ, RZ ;  /* 0x000000ffff0d2224 */ /* 0x000fcc00078e00ff */
[----:B------:R-:W1:Y:S01]  /*0910*/  @!P2 LDC R9, c[0x0][0xc] ;  /* 0x00000300ff09ab82 */ /* 0x000e620000000800 */
[----:B0-----:R-:W-:-:S04]  /*0920*/  @P2 IMAD.WIDE.U32 R6, R7, UR9, R2 ;  /* 0x0000000907062c25 */ /* 0x001fc8000f8e0002 */
[----:B------:R-:W-:Y:S02]  /*0930*/  @P2 IMAD.MOV.U32 R23, RZ, RZ, R6 ;  /* 0x000000ffff172224 */ /* 0x000fe400078e0006 */
[----:B------:R-:W-:Y:S01]  /*0940*/  @P2 IMAD.IADD R24, R7, 0x1, R13 ;  /* 0x0000000107182824 */ /* 0x000fe200078e020d */
[----:B--2---:R-:W-:-:S04]  /*0950*/  LOP3.LUT R4, R4, 0xfffffff7, RZ, 0xc0, !PT ;  /* 0xfffffff704047812 */ /* 0x004fc800078ec0ff */
[----:B------:R-:W-:-:S05]  /*0960*/  @P2 LOP3.LUT R4, R4, 0x8, RZ, 0xfc, !PT ;  /* 0x0000000804042812 */ /* 0x000fca00078efcff */
[----:B------:R0:W-:Y:S02]  /*0970*/  STL [R1+0x108], R4 ;  /* 0x0001080401007387 */ /* 0x0001e40000100800 */
[----:B0-----:R-:W-:-:S04]  /*0980*/  IMAD.U32 R4, RZ, RZ, UR9 ;  /* 0x00000009ff047e24 */ /* 0x001fc8000f8e00ff */
[----:B-1----:R-:W-:-:S04]  /*0990*/  @!P2 IMAD.WIDE.U32 R4, R2, R9, R4 ;  /* 0x000000090204a225 */ /* 0x002fc800078e0004 */
[----:B------:R-:W-:Y:S02]  /*09a0*/  @!P2 IMAD.MOV.U32 R23, RZ, RZ, R4 ;  /* 0x000000ffff17a224 */ /* 0x000fe400078e0004 */
[----:B------:R-:W-:-:S03]  /*09b0*/  @!P2 IMAD.MOV.U32 R24, RZ, RZ, R5 ;  /* 0x000000ffff18a224 */ /* 0x000fc600078e0005 */
[----:B------:R0:W-:Y:S04]  /*09c0*/  STL [R1+0x120], R23 ;  /* 0x0001201701007387 */ /* 0x0001e80000100800 */
[----:B------:R0:W-:Y:S01]  /*09d0*/  STL [R1+0x11c], R24 ;  /* 0x00011c1801007387 */ /* 0x0001e20000100800 */
[----:B------:R-:W-:Y:S05]  /*09e0*/  @!P4 BRA `(.L_x_5) ;  /* 0x00000000000cc947 */ /* 0x000fea0003800000 */
[----:B------:R-:W-:Y:S01]  /*09f0*/  UCGABAR_WAIT ;  /* 0x0000000000007dc7 */ /* 0x000fe20008000000 */
[----:B------:R-:W-:Y:S01]  /*0a00*/  CCTL.IVALL ;  /* 0x00000000ff00798f */ /* 0x000fe20002000000 */
[----:B------:R-:W-:Y:S05]  /*0a10*/  BRA `(.L_x_6) ;  /* 0x0000000000047947 */ /* 0x000fea0003800000 */
.L_x_5:
[----:B------:R-:W-:Y:S06]  /*0a20*/  BAR.SYNC.DEFER_BLOCKING 0x0 ;  /* 0x0000000000007b1d */ /* 0x000fec0000010000 */
.L_x_6:
[----:B------:R-:W-:Y:S05]  /*0a30*/  @!P1 BRA `(.L_x_7) ;  /* 0x000001a000e89947 */ /* 0x000fea0003800000 */
[----:B------:R-:W-:-:S06]  /*0a40*/  UISETP.GT.U32.AND UP0, UPT, UR10, 0x1, UPT ;  /* 0x000000010a00788c */ /* 0x000fcc000bf04070 */
[----:B------:R-:W-:-:S13]  /*0a50*/  PLOP3.LUT P0, PT, PT, PT, UP0, 0x80, 0x0 ;  /* 0x000000000000781c */ /* 0x000fda0003f0f008 */
[----:B------:R-:W-:Y:S05]  /*0a60*/  @P0 EXIT ;  /* 0x000000000000094d */ /* 0x000fea0003800000 */
[----:B------:R-:W-:Y:S01]  /*0a70*/  ULDC.64 UR4, c[0x0][0x650] ;  /* 0x0001940000047ab9 */ /* 0x000fe20000000a00 */
[----:B------:R-:W-:Y:S02]  /*0a80*/  PRMT R6, RZ, 0x7610, R6 ;  /* 0x00007610ff067816 */ /* 0x000fe40000000006 */
[----:B------:R-:W-:Y:S01]  /*0a90*/  ISETP.GE.U32.AND P0, PT, R23, UR4, PT ;  /* 0x0000000417007c0c */ /* 0x000fe2000bf06070 */
[----:B------:R-:W-:Y:S02]  /*0aa0*/  UMOV UR4, 0xffffffff ;  /* 0xffffffff00047882 */ /* 0x000fe40000000000 */
[----:B------:R-:W-:Y:S01]  /*0ab0*/  IMAD.U32 R4, RZ, RZ, UR4 ;  /* 0x00000004ff047e24 */ /* 0x000fe2000f8e00ff */
[----:B------:R-:W-:Y:S01]  /*0ac0*/  ISETP.GE.U32.AND.EX P0, PT, R24, UR5, PT, P0 ;  /* 0x0000000518007c0c */ /* 0x000fe2000bf06100 */
[----:B------:R-:W-:Y:S01]  /*0ad0*/  UMOV UR5, 0xffffffff ;  /* 0xffffffff00057882 */ /* 0x000fe20000000000 */
[----:B------:R-:W-:Y:S02]  /*0ae0*/  IMAD.U32 R19, RZ, RZ, UR4 ;  /* 0x00000004ff137e24 */ /* 0x000fe4000f8e00ff */
[----:B------:R1:W-:Y:S01]  /*0af0*/  STL [R1+0x110], R4 ;  /* 0x0001100401007387 */ /* 0x0003e20000100800 */
[----:B------:R-:W-:-:S08]  /*0b00*/  IMAD.U32 R18, RZ, RZ, UR5 ;  /* 0x00000005ff127e24 */ /* 0x000fd0000f8e00ff */
[----:B------:R-:W-:Y:S05]  /*0b10*/  @P0 BRA `(.L_x_8) ;  /* 0x0000000400480947 */ /* 0x000fea0003800000 */
[----:B------:R-:W2:Y:S01]  /*0b20*/  LDC.64 R14, c[0x0][0x628] ;  /* 0x00018a00ff0e7b82 */ /* 0x000ea20000000a00 */
[----:B-1----:R-:W-:Y:S02]  /*0b30*/  IMAD.MOV.U32 R4, RZ, RZ, R23 ;  /* 0x000000ffff047224 */ /* 0x002fe400078e0017 */
[----:B------:R-:W-:-:S05]  /*0b40*/  IMAD.MOV.U32 R5, RZ, RZ, R24 ;  /* 0x000000ffff057224 */ /* 0x000fca00078e0018 */
[----:B------:R-:W1:Y:S08]  /*0b50*/  LDC R10, c[0x0][0x630] ;  /* 0x00018c00ff0a7b82 */ /* 0x000e700000000800 */
[----:B------:R-:W3:Y:S01]  /*0b60*/  LDC.64 R18, c[0x0][0x620] ;  /* 0x00018800ff127b82 */ /* 0x000ee20000000a00 */
[----:B--2---:R-:W-:-:S04]  /*0b70*/  ISETP.NE.U32.AND P0, PT, R14, RZ, PT ;  /* 0x000000ff0e00720c */ /* 0x004fc80003f05070 */
[----:B------:R-:W-:-:S13]  /*0b80*/  ISETP.NE.AND.EX P0, PT, R15, RZ, PT, P0 ;  /* 0x000000ff0f00720c */ /* 0x000fda0003f05300 */
[----:B-1-3--:R-:W-:Y:S05]  /*0b90*/  @!P0 BRA `(.L_x_9) ;  /* 0x0000000000288947 */ /* 0x00afea0003800000 */
[----:B------:R-:W1:Y:S02]  /*0ba0*/  LDC R9, c[0x0][0x634] ;  /* 0x00018d00ff097b82 */ /* 0x000e640000000800 */
[----:B-1----:R-:W-:-:S05]  /*0bb0*/  IADD3 R9, P0, R23, R9, RZ ;  /* 0x0000000917097210 */ /* 0x002fca0007f1e0ff */
[----:B------:R-:W-:-:S04]  /*0bc0*/  IMAD.X R13, RZ, RZ, R24, P0 ;  /* 0x000000ffff0d7224 */ /* 0x000fc800000e0618 */
[----:B------:R-:W-:-:S04]  /*0bd0*/  IMAD.WIDE.U32 R4, R13, R14, RZ ;  /* 0x0000000e0d047225 */ /* 0x000fc800078e00ff */
[----:B------:R-:W-:-:S04]  /*0be0*/  IMAD.WIDE.U32 R6, P0, R9, R15, R4 ;  /* 0x0000000f09067225 */ /* 0x000fc80007800004 */
[----:B------:R-:W-:Y:S01]  /*0bf0*/  IMAD.WIDE.U32 R4, R9, R14, RZ ;  /* 0x0000000e09047225 */ /* 0x000fe200078e00ff */
[----:B------:R-:W-:-:S03]  /*0c00*/  IADD3.X R9, RZ, RZ, RZ, P0, !PT ;  /* 0x000000ffff097210 */ /* 0x000fc600007fe4ff */
[----:B------:R-:W-:Y:S01]  /*0c10*/  IMAD.MOV.U32 R8, RZ, RZ, R7 ;  /* 0x000000ffff087224 */ /* 0x000fe200078e0007 */
[----:B------:R-:W-:-:S05]  /*0c20*/  IADD3 RZ, P0, R5, R6, RZ ;  /* 0x0000000605ff7210 */ /* 0x000fca0007f1e0ff */
[----:B------:R-:W-:-:S08]  /*0c30*/  IMAD.WIDE.U32.X R4, R13, R15, R8, P0 ;  /* 0x0000000f0d047225 */ /* 0x000fd000000e0408 */
.L_x_9:
[----:B------:R-:W1:Y:S01]  /*0c40*/  LDC.64 R20, c[0x0][0x640] ;  /* 0x00019000ff147b82 */ /* 0x000e620000000a00 */
[-C--:B------:R-:W-:Y:S01]  /*0c50*/  SHF.R.U64 R22, R4, R10.reuse, R5 ;  /* 0x0000000a04167219 */ /* 0x080fe20000001205 */
[----:B------:R-:W-:Y:S01]  /*0c60*/  IMAD.MOV.U32 R4, RZ, RZ, R23 ;  /* 0x000000ffff047224 */ /* 0x000fe200078e0017 */
[----:B------:R-:W-:Y:S01]  /*0c70*/  SHF.R.U32.HI R3, RZ, R10, R5 ;  /* 0x0000000aff037219 */ /* 0x000fe20000011605 */
[----:B------:R-:W-:Y:S01]  /*0c80*/  IMAD.MOV.U32 R5, RZ, RZ, R24 ;  /* 0x000000ffff057224 */ /* 0x000fe200078e0018 */
[----:B------:R-:W-:Y:S01]  /*0c90*/  IADD3 R7, P0, RZ, -R22, RZ ;  /* 0x80000016ff077210 */ /* 0x000fe20007f1e0ff */
[----:B------:R-:W-:Y:S02]  /*0ca0*/  IMAD R25, R11, R12, R2 ;  /* 0x0000000c0b197224 */ /* 0x000fe400078e0202 */
[----:B------:R-:W2:Y:S01]  /*0cb0*/  LDC R8, c[0x0][0x618] ;  /* 0x00018600ff087b82 */ /* 0x000ea20000000800 */
[----:B------:R-:W-:Y:S02]  /*0cc0*/  IMAD.MOV.U32 R11, RZ, RZ, 0x1 ;  /* 0x00000001ff0b7424 */ /* 0x000fe400078e00ff */
[----:B------:R-:W-:-:S02]  /*0cd0*/  IMAD.X R3, RZ, RZ, ~R3, P0 ;  /* 0x000000ffff037224 */ /* 0x000fc400000e0e03 */
[----:B------:R-:W-:-:S03]  /*0ce0*/  IMAD.WIDE.U32 R4, R7, R18, R4 ;  /* 0x0000001207047225 */ /* 0x000fc600078e0004 */
[----:B------:R-:W0:Y:S01]  /*0cf0*/  LDC R14, c[0x0][0x608] ;  /* 0x00018200ff0e7b82 */ /* 0x000e220000000800 */
[----:B------:R-:W-:-:S04]  /*0d00*/  IMAD R6, R3, R18, RZ ;  /* 0x0000001203067224 */ /* 0x000fc800078e02ff */
[----:B------:R-:W-:-:S03]  /*0d10*/  IMAD R3, R7, R19, R6 ;  /* 0x0000001307037224 */ /* 0x000fc600078e0206 */
[----:B------:R-:W3:Y:S01]  /*0d20*/  LDC R16, c[0x0][0x658] ;  /* 0x00019600ff107b82 */ /* 0x000ee20000000800 */
[----:B------:R-:W-:Y:S01]  /*0d30*/  IMAD.IADD R3, R5, 0x1, R3 ;  /* 0x0000000105037824 */ /* 0x000fe200078e0203 */
[----:B-1----:R-:W-:Y:S01]  /*0d40*/  ISETP.NE.U32.AND P0, PT, R20, RZ, PT ;  /* 0x000000ff1400720c */ /* 0x002fe20003f05070 */
[----:B------:R-:W-:-:S03]  /*0d50*/  IMAD.MOV.U32 R5, RZ, RZ, -0x1 ;  /* 0xffffffffff057424 */ /* 0x000fc600078e00ff */
[----:B------:R-:W-:Y:S02]  /*0d60*/  ISETP.NE.AND.EX P0, PT, R21, RZ, PT, P0 ;  /* 0x000000ff1500720c */ /* 0x000fe40003f05300 */
[----:B------:R-:W1:Y:S01]  /*0d70*/  LDC R13, c[0x0][0x600] ;  /* 0x00018000ff0d7b82 */ /* 0x000e620000000800 */
[-CC-:B--2---:R-:W-:Y:S02]  /*0d80*/  SHF.R.U64 R10, R4, R8.reuse, R3.reuse ;  /* 0x00000008040a7219 */ /* 0x184fe40000001203 */
[----:B------:R-:W-:-:S05]  /*0d90*/  SHF.R.U32.HI R3, RZ, R8, R3 ;  /* 0x00000008ff037219 */ /* 0x000fca0000011603 */
[----:B------:R-:W2:Y:S01]  /*0da0*/  LDC R15, c[0x0][0x648] ;  /* 0x00019200ff0f7b82 */ /* 0x000ea20000000800 */
[-CC-:B0-----:R-:W-:Y:S02]  /*0db0*/  SHF.R.U64 R23, R10, R14.reuse, R3.reuse ;  /* 0x0000000e0a177219 */ /* 0x181fe40000001203 */
[----:B------:R-:W-:-:S05]  /*0dc0*/  SHF.R.U32.HI R3, RZ, R14, R3 ;  /* 0x0000000eff037219 */ /* 0x000fca0000011603 */
[----:B------:R-:W0:Y:S01]  /*0dd0*/  LDC R19, c[0x0][0x638] ;  /* 0x00018e00ff137b82 */ /* 0x000e220000000800 */
[-C--:B---3--:R-:W-:Y:S02]  /*0de0*/  SHF.L.U32 R2, R5, R16.reuse, RZ ;  /* 0x0000001005027219 */ /* 0x088fe400000006ff */
[--C-:B------:R-:W-:Y:S02]  /*0df0*/  SHF.R.U64 R12, R23, R16, R3.reuse ;  /* 0x00000010170c7219 */ /* 0x100fe40000001203 */
[----:B------:R-:W-:Y:S02]  /*0e00*/  LOP3.LUT R8, RZ, R2, RZ, 0x33, !PT ;  /* 0x00000002ff087212 */ /* 0x000fe400078e33ff */
[----:B------:R-:W-:Y:S01]  /*0e10*/  SHF.R.U32.HI R3, RZ, R16, R3 ;  /* 0x00000010ff037219 */ /* 0x000fe20000011603 */
[----:B------:R-:W3:Y:S01]  /*0e20*/  LDC R18, c[0x0][0x610] ;  /* 0x00018400ff127b82 */ /* 0x000ee20000000800 */
[----:B------:R-:W-:Y:S01]  /*0e30*/  IMAD.MOV.U32 R2, RZ, RZ, R12 ;  /* 0x000000ffff027224 */ /* 0x000fe200078e000c */
[----:B------:R-:W-:Y:S06]  /*0e40*/  @!P0 BRA `(.L_x_10) ;  /* 0x0000000000288947 */ /* 0x000fec0003800000 */
[----:B------:R-:W4:Y:S02]  /*0e50*/  LDC R7, c[0x0][0x64c] ;  /* 0x00019300ff077b82 */ /* 0x000f240000000800 */
[----:B----4-:R-:W-:-:S05]  /*0e60*/  IADD3 R7, P0, R12, R7, RZ ;  /* 0x000000070c077210 */ /* 0x010fca0007f1e0ff */
[----:B------:R-:W-:-:S04]  /*0e70*/  IMAD.X R9, RZ, RZ, R3, P0 ;  /* 0x000000ffff097224 */ /* 0x000fc800000e0603 */
[----:B------:R-:W-:-:S04]  /*0e80*/  IMAD.WIDE.U32 R2, R9, R20, RZ ;  /* 0x0000001409027225 */ /* 0x000fc800078e00ff */
[----:B------:R-:W-:-:S04]  /*0e90*/  IMAD.WIDE.U32 R4, P0, R7, R21, R2 ;  /* 0x0000001507047225 */ /* 0x000fc80007800002 */
[----:B------:R-:W-:-:S04]  /*0ea0*/  IMAD.WIDE.U32 R2, R7, R20, RZ ;  /* 0x0000001407027225 */ /* 0x000fc800078e00ff */
[----:B------:R-:W-:Y:S01]  /*0eb0*/  IMAD.X R7, RZ, RZ, RZ, P0 ;  /* 0x000000ffff077224 */ /* 0x000fe200000e06ff */
[----:B------:R-:W-:Y:S01]  /*0ec0*/  IADD3 RZ, P0, R3, R4, RZ ;  /* 0x0000000403ff7210 */ /* 0x000fe20007f1e0ff */
[----:B------:R-:W-:-:S04]  /*0ed0*/  IMAD.MOV.U32 R6, RZ, RZ, R5 ;  /* 0x000000ffff067224 */ /* 0x000fc800078e0005 */
[----:B------:R-:W-:-:S08]  /*0ee0*/  IMAD.WIDE.U32.X R2, R9, R21, R6, P0 ;  /* 0x0000001509027225 */ /* 0x000fd000000e0406 */
.L_x_10:
[----:B--2---:R-:W-:Y:S01]  /*0ef0*/  SHF.R.U64 R4, R2, R15, R3 ;  /* 0x0000000f02047219 */ /* 0x004fe20000001203 */
[----:B-1----:R-:W-:Y:S01]  /*0f00*/  VIADD R5, R13, 0xffffffff ;  /* 0xffffffff0d057836 */ /* 0x002fe20000000000 */
[----:B------:R-:W-:Y:S02]  /*0f10*/  SHF.L.U32 R2, R11, R16, RZ ;  /* 0x000000100b027219 */ /* 0x000fe400000006ff */
[----:B------:R-:W-:Y:S02]  /*0f20*/  LOP3.LUT R3, R23, R8, RZ, 0xc0, !PT ;  /* 0x0000000817037212 */ /* 0x000fe400078ec0ff */
[----:B------:R-:W-:Y:S02]  /*0f30*/  IADD3 R6, -R4, RZ, RZ ;  /* 0x000000ff04067210 */ /* 0x000fe40007ffe1ff */
[----:B------:R-:W-:Y:S01]  /*0f40*/  SEL R0, R0, R25, !P2 ;  /* 0x0000001900007207 */ /* 0x000fe20005000000 */
[----:B------:R-:W-:Y:S01]  /*0f50*/  IMAD R3, R2, R4, R3 ;  /* 0x0000000402037224 */ /* 0x000fe200078e0203 */
[----:B------:R-:W-:Y:S01]  /*0f60*/  LOP3.LUT R5, R10, R5, RZ, 0xc0, !PT ;  /* 0x000000050a057212 */ /* 0x000fe200078ec0ff */
[----:B0-----:R-:W-:Y:S01]  /*0f70*/  IMAD R2, R6, R19, R12 ;  /* 0x0000001306027224 */ /* 0x001fe200078e020c */
[----:B------:R-:W-:Y:S01]  /*0f80*/  R2UR UR6, R22 ;  /* 0x00000000160672ca */ /* 0x000fe200000e0000 */
[----:B---3--:R-:W-:-:S02]  /*0f90*/  IMAD R0, R3, R18, R0 ;  /* 0x0000001203007224 */ /* 0x008fc400078e0200 */
[----:B------:R-:W-:Y:S02]  /*0fa0*/  IMAD R3, R2, R13, R5 ;  /* 0x0000000d02037224 */ /* 0x000fe400078e0205 */
[----:B------:R-:W-:-:S03]  /*0fb0*/  IMAD.MOV.U32 R6, RZ, RZ, 0x1 ;  /* 0x00000001ff067424 */ /* 0x000fc600078e00ff */
[----:B------:R-:W-:Y:S02]  /*0fc0*/  SEL R2, R3, R0, !P2 ;  /* 0x0000000003027207 */ /* 0x000fe40005000000 */
[----:B------:R-:W-:Y:S02]  /*0fd0*/  SEL R0, R0, R3, !P2 ;  /* 0x0000000300007207 */ /* 0x000fe40005000000 */
[----:B------:R-:W-:Y:S02]  /*0fe0*/  R2UR UR5, R2 ;  /* 0x00000000020572ca */ /* 0x000fe400000e0000 */
[----:B------:R-:W-:Y:S01]  /*0ff0*/  R2UR UR4, R0 ;  /* 0x00000000000472ca */ /* 0x000fe200000e0000 */
[----:B------:R-:W-:-:S05]  /*1000*/  IMAD.U32 R0, RZ, RZ, UR6 ;  /* 0x00000006ff007e24 */ /* 0x000fca000f8e00ff */
[----:B------:R2:W-:Y:S05]  /*1010*/  STL [R1+0x110], R0 ;  /* 0x0001100001007387 */ /* 0x0005ea0000100800 */
[----:B------:R-:W-:Y:S02]  /*1020*/  IMAD.U32 R18, RZ, RZ, UR5 ;  /* 0x00000005ff127e24 */ /* 0x000fe4000f8e00ff */
[----:B------:R-:W-:-:S07]  /*1030*/  IMAD.U32 R19, RZ, RZ, UR4 ;  /* 0x00000004ff137e24 */ /* 0x000fce000f8e00ff */
.L_x_8:
[----:B------:R-:W-:-:S08]  /*1040*/  NOP ;  /* 0x0000000000007918 */ /* 0x000fd00000000000 */
[----:B------:R-:W3:Y:S02]  /*1050*/  USETMAXREG.TRY_ALLOC.CTAPOOL UP0, 0xf0 ;  /* 0x000000f0000079c8 */ /* 0x000ee40008000600 */
[----:B---3--:R-:W-:-:S13]  /*1060*/  PLOP3.LUT P0, PT, PT, PT, UP0, 0x80, 0x0 ;  /* 0x000000000000781c */ /* 0x008fda0003f0f008 */
[----:B------:R-:W-:Y:S05]  /*1070*/  @!P0 BRA `(.L_x_8) ;  /* 0xfffffffc00f08947 */ /* 0x000fea000383ffff */
[----:B------:R-:W-:Y:S01]  /*1080*/  ULDC.64 UR4, c[0x0][0x598] ;  /* 0x0001660000047ab9 */ /* 0x000fe20000000a00 */
[----:B------:R-:W-:Y:S01]  /*1090*/  ULDC.64 UR36, c[0x0][0x208] ;  /* 0x0000820000247ab9 */ /* 0x000fe20000000a00 */
[----:B------:R-:W-:-:S04]  /*10a0*/  ISETP.NE.U32.AND P0, PT, RZ, UR4, PT ;  /* 0x00000004ff007c0c */ /* 0x000fc8000bf05070 */
[----:B------:R-:W-:-:S13]  /*10b0*/  ISETP.NE.AND.EX P0, PT, RZ, UR5, PT, P0 ;  /* 0x00000005ff007c0c */ /* 0x000fda000bf05300 */
[----:B------:R-:W-:Y:S05]  /*10c0*/  @!P0 BRA `(.L_x_11) ;  /* 0x00000000001c8947 */ /* 0x000fea0003800000 */
[----:B------:R-:W3:Y:S02]  /*10d0*/  LDC.64 R2, c[0x0][0x598] ;  /* 0x00016600ff027b82 */ /* 0x000ee40000000a00 */
[----:B---3--:R-:W3:Y:S02]  /*10e0*/  LDG.E.64 R2, desc[UR36][R2.64] ;  /* 0x0000002402027981 */ /* 0x008ee4000c1e1b00 */
[----:B---3--:R-:W-:-:S04]  /*10f0*/  ISETP.NE.U32.AND P0, PT, R2, RZ, PT ;  /* 0x000000ff0200720c */ /* 0x008fc80003f05070 */
[----:B------:R-:W-:-:S13]  /*1100*/  ISETP.NE.AND.EX P0, PT, R3, RZ, PT, P0 ;  /* 0x000000ff0300720c */ /* 0x000fda0003f05300 */
[----:B------:R-:W-:Y:S05]  /*1110*/  @!P0 BRA `(.L_x_11) ;  /* 0x0000000000088947 */ /* 0x000fea0003800000 */
[----:B------:R3:W5:Y:S01]  /*1120*/  LD.E R2, desc[UR36][R2.64] ;  /* 0x0000002402027980 */ /* 0x000762000c101900 */
[----:B------:R-:W-:Y:S05]  /*1130*/  BRA `(.L_x_12) ;  /* 0x0000000000247947 */ /* 0x000fea0003800000 */
.L_x_11:
[----:B------:R-:W-:Y:S02]  /*1140*/  ULDC.64 UR4, c[0x0][0x588] ;  /* 0x0001620000047ab9 */ /* 0x000fe40000000a00 */
[----:B------:R-:W-:-:S04]  /*1150*/  ISETP.NE.U32.AND P0, PT, RZ, UR4, PT ;  /* 0x00000004ff007c0c */ /* 0x000fc8000bf05070 */
[----:B------:R-:W-:-:S13]  /*1160*/  ISETP.NE.AND.EX P0, PT, RZ, UR5, PT, P0 ;  /* 0x00000005ff007c0c */ /* 0x000fda000bf05300 */
[----:B------:R-:W-:Y:S05]  /*1170*/  @!P0 BRA `(.L_x_13) ;  /* 0x00000000000c8947 */ /* 0x000fea0003800000 */
[----:B------:R-:W3:Y:S02]  /*1180*/  LDC.64 R2, c[0x0][0x588] ;  /* 0x00016200ff027b82 */ /* 0x000ee40000000a00 */
[----:B---3--:R4:W5:Y:S01]  /*1190*/  LDG.E R2, desc[UR36][R2.64] ;  /* 0x0000002402027981 */ /* 0x008962000c1e1900 */
[----:B------:R-:W-:Y:S05]  /*11a0*/  BRA `(.L_x_12) ;  /* 0x0000000000087947 */ /* 0x000fea0003800000 */
.L_x_13:
[----:B------:R-:W-:Y:S02]  /*11b0*/  ULDC UR4, c[0x0][0x580] ;  /* 0x0001600000047ab9 */ /* 0x000fe40000000800 */
[----:B------:R-:W-:-:S07]  /*11c0*/  IMAD.U32 R2, RZ, RZ, UR4 ;  /* 0x00000004ff027e24 */ /* 0x000fce000f8e00ff */
.L_x_12:
[----:B------:R-:W-:Y:S02]  /*11d0*/  ULDC.64 UR4, c[0x0][0x5a0] ;  /* 0x0001680000047ab9 */ /* 0x000fe40000000a00 */
[----:B------:R-:W-:-:S04]  /*11e0*/  ISETP.NE.U32.AND P0, PT, RZ, UR4, PT ;  /* 0x00000004ff007c0c */ /* 0x000fc8000bf05070 */
[----:B------:R-:W-:-:S13]  /*11f0*/  ISETP.NE.AND.EX P0, PT, RZ, UR5, PT, P0 ;  /* 0x00000005ff007c0c */ /* 0x000fda000bf05300 */
[----:B------:R-:W-:Y:S05]  /*1200*/  @!P0 BRA `(.L_x_14) ;  /* 0x00000000001c8947 */ /* 0x000fea0003800000 */
[----:B-1----:R-:W1:Y:S02]  /*1210*/  LDC.64 R4, c[0x0][0x5a0] ;  /* 0x00016800ff047b82 */ /* 0x002e640000000a00 */
[----:B-1----:R-:W2:Y:S02]  /*1220*/  LDG.E.64 R4, desc[UR36][R4.64] ;  /* 0x0000002404047981 */ /* 0x002ea4000c1e1b00 */
[----:B--2---:R-:W-:-:S04]  /*1230*/  ISETP.NE.U32.AND P0, PT, R4, RZ, PT ;  /* 0x000000ff0400720c */ /* 0x004fc80003f05070 */
[----:B------:R-:W-:-:S13]  /*1240*/  ISETP.NE.AND.EX P0, PT, R5, RZ, PT, P0 ;  /* 0x000000ff0500720c */ /* 0x000fda0003f05300 */
[----:B------:R-:W-:Y:S05]  /*1250*/  @!P0 BRA `(.L_x_14) ;  /* 0x0000000000088947 */ /* 0x000fea0003800000 */
[----:B------:R1:W5:Y:S01]  /*1260*/  LD.E R16, desc[UR36][R4.64] ;  /* 0x0000002404107980 */ /* 0x000362000c101900 */
[----:B------:R-:W-:Y:S05]  /*1270*/  BRA `(.L_x_15) ;  /* 0x0000000000247947 */ /* 0x000fea0003800000 */
.L_x_14:
[----:B------:R-:W-:Y:S02]  /*1280*/  ULDC.64 UR4, c[0x0][0x590] ;  /* 0x0001640000047ab9 */ /* 0x000fe40000000a00 */
[----:B------:R-:W-:-:S04]  /*1290*/  ISETP.NE.U32.AND P0, PT, RZ, UR4, PT ;  /* 0x00000004ff007c0c */ /* 0x000fc8000bf05070 */
[----:B------:R-:W-:-:S13]  /*12a0*/  ISETP.NE.AND.EX P0, PT, RZ, UR5, PT, P0 ;  /* 0x00000005ff007c0c */ /* 0x000fda000bf05300 */
[----:B------:R-:W-:Y:S05]  /*12b0*/  @!P0 BRA `(.L_x_16) ;  /* 0x00000000000c8947 */ /* 0x000fea0003800000 */
[----:B-1----:R-:W1:Y:S02]  /*12c0*/  LDC.64 R4, c[0x0][0x590] ;  /* 0x00016400ff047b82 */ /* 0x002e640000000a00 */
[----:B-1----:R1:W5:Y:S01]  /*12d0*/  LDG.E R16, desc[UR36][R4.64] ;  /* 0x0000002404107981 */ /* 0x002362000c1e1900 */
[----:B------:R-:W-:Y:S05]  /*12e0*/  BRA `(.L_x_15) ;  /* 0x0000000000087947 */ /* 0x000fea0003800000 */
.L_x_16:
[----:B------:R-:W-:Y:S02]  /*12f0*/  ULDC UR4, c[0x0][0x584] ;  /* 0x0001610000047ab9 */ /* 0x000fe40000000800 */
[----:B------:R-:W-:-:S07]  /*1300*/  IMAD.U32 R16, RZ, RZ, UR4 ;  /* 0x00000004ff107e24 */ /* 0x000fce000f8e00ff */
.L_x_15:
[----:B------:R-:W-:-:S13]  /*1310*/  LOP3.LUT P0, RZ, R6, 0xff, RZ, 0xc0, !PT ;  /* 0x000000ff06ff7812 */ /* 0x000fda000780c0ff */
[----:B------:R-:W-:Y:S05]  /*1320*/  @!P0 EXIT ;  /* 0x000000000000894d */ /* 0x000fea0003800000 */
[----:B------:R-:W-:Y:S02]  /*1330*/  ULDC UR4, c[0x0][0x28c] ;  /* 0x0000a30000047ab9 */ /* 0x000fe40000000800 */
[----:B------:R-:W-:-:S04]  /*1340*/  UIADD3 UR4, UR4, 0x1f, URZ ;  /* 0x0000001f04047890 */ /* 0x000fc8000fffe03f */
[----:B------:R-:W-:-:S04]  /*1350*/  USHF.R.S32.HI UR5, URZ, 0x1f, UR4 ;  /* 0x0000001f3f057899 */ /* 0x000fc80008011404 */
[----:B------:R-:W-:-:S03]  /*1360*/  ULEA.HI UR5, UR5, UR4, URZ, 0x5 ;  /* 0x0000000405057291 */ /* 0x000fc6000f8f283f */
[----:B------:R-:W-:Y:S01]  /*1370*/  UMOV UR4, URZ ;  /* 0x0000003f00047c82 */ /* 0x000fe20008000000 */
[----:B------:R-:W-:Y:S01]  /*1380*/  USHF.R.S32.HI UR6, URZ, 0x5, UR5 ;  /* 0x000000053f067899 */ /* 0x000fe20008011405 */
[----:B---34-:R-:W-:Y:S02]  /*1390*/  IMAD.U32 R3, RZ, RZ, UR4 ;  /* 0x00000004ff037e24 */ /* 0x018fe4000f8e00ff */
[----:B------:R-:W-:Y:S02]  /*13a0*/  UMOV UR5, URZ ;  /* 0x0000003f00057c82 */ /* 0x000fe40008000000 */
[----:B--2---:R-:W-:Y:S02]  /*13b0*/  IMAD.U32 R0, RZ, RZ, UR5 ;  /* 0x00000005ff007e24 */ /* 0x004fe4000f8e00ff */
[----:B-1----:R-:W-:-:S05]  /*13c0*/  IMAD.U32 R4, RZ, RZ, UR6 ;  /* 0x00000006ff047e24 */ /* 0x002fca000f8e00ff */
[----:B------:R1:W-:Y:S04]  /*13d0*/  STL [R1+0x140], R4 ;  /* 0x0001400401007387 */ /* 0x0003e80000100800 */
[----:B------:R1:W-:Y:S04]  /*13e0*/  STL [R1+0x13c], R0 ;  /* 0x00013c0001007387 */ /* 0x0003e80000100800 */
[----:B------:R1:W-:Y:S02]  /*13f0*/  STL [R1+0x134], R3 ;  /* 0x0001340301007387 */ /* 0x0003e40000100800 */
.L_x_556:
[----:B-1----:R-:W1:Y:S01]  /*1400*/  S2R R0, SR_TID.X ;  /* 0x0000000000007919 */ /* 0x002e620000002100 */
[----:B------:R-:W2:Y:S01]  /*1410*/  S2UR UR6, SR_CgaCtaId ;  /* 0x00000000000679c3 */ /* 0x000ea20000008800 */
[----:B------:R-:W-:Y:S02]  /*1420*/  UMOV UR39, 0x400 ;  /* 0x0000040000277882 */ /* 0x000fe40000000000 */
[----:B--2---:R-:W-:Y:S01]  /*1430*/  ULEA UR39, UR6, UR39, 0x18 ;  /* 0x0000002706277291 */ /* 0x004fe2000f8ec03f */
[----:B-1----:R-:W-:-:S04]  /*1440*/  LOP3.LUT R0, R0, 0x80, RZ, 0xc0, !PT ;  /* 0x0000008000007812 */ /* 0x002fc800078ec0ff */
[----:B------:R-:W-:-:S06]  /*1450*/  SHF.R.U32.HI R0, RZ, 0x7, R0 ;  /* 0x00000007ff007819 */ /* 0x000fcc0000011600 */
[----:B------:R-:W1:Y:S02]  /*1460*/  SHFL.IDX PT, R0, R0, RZ, 0x1f ;  /* 0x00001fff00007589 */ /* 0x000e6400000e0000 */
[----:B-1----:R-:W-:-:S13]  /*1470*/  R2UR UR4, R0 ;  /* 0x00000000000472ca */ /* 0x002fda00000e0000 */
[----:B------:R-:W-:-:S04]  /*1480*/  ULEA.HI UR5, UR4, UR4, URZ, 0x1 ;  /* 0x0000000404057291 */ /* 0x000fc8000f8f083f */
[----:B------:R-:W-:-:S04]  /*1490*/  ULOP3.LUT UR5, UR5, 0xffffe, URZ, 0xc0, !UPT ;  /* 0x000ffffe05057892 */ /* 0x000fc8000f8ec03f */
[----:B------:R-:W-:-:S03]  /*14a0*/  UIADD3 UR5, UR4, -UR5, URZ ;  /* 0x8000000504057290 */ /* 0x000fc6000fffe03f */
[----:B------:R-:W-:Y:S01]  /*14b0*/  ULDC UR4, c[0x0][0x28c] ;  /* 0x0000a30000047ab9 */ /* 0x000fe20000000800 */
[----:B------:R-:W-:Y:S01]  /*14c0*/  ULEA UR5, UR5, UR39, 0xc ;  /* 0x0000002705057291 */ /* 0x000fe2000f8e603f */
[----:B------:R-:W-:-:S03]  /*14d0*/  ISETP.LT.AND P0, PT, RZ, UR4, PT ;  /* 0x00000004ff007c0c */ /* 0x000fc6000bf01270 */
[----:B------:R-:W-:-:S04]  /*14e0*/  UIADD3 UR5, UR5, 0x180, URZ ;  /* 0x0000018005057890 */ /* 0x000fc8000fffe03f */
[----:B------:R-:W-:-:S04]  /*14f0*/  USHF.R.U32.HI UR5, URZ, 0x4, UR5 ;  /* 0x000000043f057899 */ /* 0x000fc80008011605 */
[----:B------:R-:W-:Y:S02]  /*1500*/  ULOP3.LUT UR60, UR5, 0x3fff, URZ, 0xc0, !UPT ;  /* 0x00003fff053c7892 */ /* 0x000fe4000f8ec03f */
[----:B0----5:R-:W-:Y:S10]  /*1510*/  @P0 BRA `(.L_x_17) ;  /* 0x0000000000400947 */ /* 0x021ff40003800000 */
[----:B------:R-:W-:Y:S01]  /*1520*/  MOV R0, 0x0 ;  /* 0x0000000000007802 */ /* 0x000fe20000000f00 */
[----:B------:R-:W-:Y:S01]  /*1530*/  ULDC.64 UR4, c[0x4][0x68] ;  /* 0x01001a0000047ab9 */ /* 0x000fe20000000a00 */
[----:B------:R-:W-:Y:S01]  /*1540*/  ULDC.64 UR6, c[0x4][0x8] ;  /* 0x0100020000067ab9 */ /* 0x000fe20000000a00 */
[----:B------:R-:W-:Y:S01]  /*1550*/  IMAD.U32 R4, RZ, RZ, UR4 ;  /* 0x00000004ff047e24 */ /* 0x000fe2000f8e00ff */
[----:B------:R1:W2:Y:S01]  /*1560*/  LDC.64 R14, c[0x4][R0] ;  /* 0x01000000000e7b82 */ /* 0x0002a20000000a00 */
[----:B------:R-:W-:Y:S01]  /*1570*/  IMAD.U32 R5, RZ, RZ, UR5 ;  /* 0x00000005ff057e24 */ /* 0x000fe2000f8e00ff */
[----:B------:R-:W-:Y:S01]  /*1580*/  ULDC.64 UR4, c[0x4][0x70] ;  /* 0x01001c0000047ab9 */ /* 0x000fe20000000a00 */
[----:B------:R-:W-:Y:S01]  /*1590*/  IMAD.U32 R10, RZ, RZ, UR6 ;  /* 0x00000006ff0a7e24 */ /* 0x000fe2000f8e00ff */
[----:B------:R-:W-:Y:S01]  /*15a0*/  MOV R7, UR5 ;  /* 0x0000000500077c02 */ /* 0x000fe20008000f00 */
[----:B------:R-:W-:Y:S02]  /*15b0*/  IMAD.U32 R6, RZ, RZ, UR4 ;  /* 0x00000004ff067e24 */ /* 0x000fe4000f8e00ff */
[----:B------:R-:W-:-:S02]  /*15c0*/  IMAD.U32 R11, RZ, RZ, UR7 ;  /* 0x00000007ff0b7e24 */ /* 0x000fc4000f8e00ff */
[----:B------:R-:W-:Y:S02]  /*15d0*/  IMAD.MOV.U32 R8, RZ, RZ, 0x1e1 ;  /* 0x000001e1ff087424 */ /* 0x000fe400078e00ff */
[----:B------:R-:W-:Y:S02]  /*15e0*/  IMAD.MOV.U32 R12, RZ, RZ, 0x1 ;  /* 0x00000001ff0c7424 */ /* 0x000fe400078e00ff */
[----:B-1----:R-:W-:-:S07]  /*15f0*/  IMAD.MOV.U32 R13, RZ, RZ, RZ ;  /* 0x000000ffff0d7224 */ /* 0x002fce00078e00ff */
[----:B------:R-:W-:-:S07]  /*1600*/  LEPC R20, `(.L_x_17) ;  /* 0x000000001014794e */ /* 0x000fce0000000000 */
[----:B0-2--5:R-:W-:Y:S05]  /*1610*/  CALL.ABS.NOINC R14 ;  /* 0x000000000e007343 */ /* 0x025fea0003c00000 */
.L_x_17:
[----:B------:R-:W2:Y:S02]  /*1620*/  LDL R20, [R1+0x10c] ;  /* 0x00010c0001147983 */ /* 0x000ea40000100800 */
[----:B--2---:R-:W-:-:S13]  /*1630*/  R2UR UR4, R20 ;  /* 0x00000000140472ca */ /* 0x004fda00000e0000 */
[----:B------:R-:W-:-:S06]  /*1640*/  ULOP3.LUT UR4, UR4, 0x1, URZ, 0xfc, !UPT ;  /* 0x0000000104047892 */ /* 0x000fcc000f8efc3f */
[----:B------:R-:W-:-:S05]  /*1650*/  IMAD.U32 R0, RZ, RZ, UR4 ;  /* 0x00000004ff007e24 */ /* 0x000fca000f8e00ff */
[----:B------:R-:W-:-:S13]  /*1660*/  ISETP.NE.AND P0, PT, R0, 0x3, PT ;  /* 0x000000030000780c */ /* 0x000fda0003f05270 */
[----:B------:R-:W-:Y:S05]  /*1670*/  @!P0 BRA `(.L_x_18) ;  /* 0x0000000000048947 */ /* 0x000fea0003800000 */
[----:B------:R-:W-:Y:S01]  /*1680*/  BPT.TRAP 0x1 ;  /* 0x000000040000795c */ /* 0x000fe20000300000 */
.L_x_18:
[----:B------:R-:W2:Y:S04]  /*1690*/  LDL R3, [R1+0x134] ;  /* 0x0001340001037983 */ /* 0x000ea80000100800 */
[----:B------:R-:W3:Y:S01]  /*16a0*/  LDL R0, [R1+0x13c] ;  /* 0x00013c0001007983 */ /* 0x000ee20000100800 */
[----:B--2---:R-:W-:Y:S02]  /*16b0*/  R2UR UR5, R3 ;  /* 0x00000000030572ca */ /* 0x004fe400000e0000 */
[----:B---3--:R-:W-:-:S11]  /*16c0*/  R2UR UR4, R0 ;  /* 0x00000000000472ca */ /* 0x008fd600000e0000 */
[----:B------:R-:W-:Y:S02]  /*16d0*/  IMAD.U32 R3, RZ, RZ, UR5 ;  /* 0x00000005ff037e24 */ /* 0x000fe4000f8e00ff */
[----:B------:R-:W-:-:S03]  /*16e0*/  IMAD.U32 R0, RZ, RZ, UR4 ;  /* 0x00000004ff007e24 */ /* 0x000fc6000f8e00ff */
[----:B------:R-:W-:Y:S02]  /*16f0*/  LEA R3, R3, UR39, 0x3 ;  /* 0x0000002703037c11 */ /* 0x000fe4000f8e18ff */
[----:B------:R-:W-:-:S04]  /*1700*/  SHF.L.U32 R0, R0, 0x1f, RZ ;  /* 0x0000001f00007819 */ /* 0x000fc800000006ff */
[----:B------:R1:W2:Y:S01]  /*1710*/  SYNCS.PHASECHK.TRANS64.TRYWAIT P1, [R3+URZ], R0 ;  /* 0x00000000030075a7 */ /* 0x0002a2000802017f */
[----:B------:R-:W-:Y:S05]  /*1720*/  @!P0 BRA `(.L_x_19) ;  /* 0x0000000000048947 */ /* 0x000fea0003800000 */
[----:B------:R-:W-:Y:S01]  /*1730*/  BPT.TRAP 0x1 ;  /* 0x000000040000795c */ /* 0x000fe20000300000 */
.L_x_19:
[----:B--2---:R-:W-:Y:S05]  /*1740*/  @P1 BRA `(.L_x_20) ;  /* 0x0000000000081947 */ /* 0x004fea0003800000 */
[----:B------:R-:W2:Y:S02]  /*1750*/  SYNCS.PHASECHK.TRANS64.TRYWAIT P1, [R3+URZ], R0 ;  /* 0x00000000030075a7 */ /* 0x000ea4000802017f */
[----:B--2---:R-:W-:Y:S05]  /*1760*/  @!P1 BRA `(.L_x_21) ;  /* 0x000001ac00989947 */ /* 0x004fea0003800000 */
.L_x_20:
[----:B------:R-:W3:Y:S02]  /*1770*/  LDL R4, [R1+0x140] ;  /* 0x0001400001047983 */ /* 0x000ee40000100800 */
[----:B---3--:R-:W-:-:S13]  /*1780*/  R2UR UR5, R4 ;  /* 0x00000000040572ca */ /* 0x008fda00000e0000 */
[----:B------:R-:W-:-:S04]  /*1790*/  UISETP.LT.AND UP0, UPT, UR5, 0x1, UPT ;  /* 0x000000010500788c */ /* 0x000fc8000bf01270 */
[----:B------:R-:W-:-:S06]  /*17a0*/  USEL UR4, UR5, 0x1, UP0 ;  /* 0x0000000105047887 */ /* 0x000fcc0008000000 */
[----:B------:R-:W-:-:S05]  /*17b0*/  IMAD.U32 R5, RZ, RZ, UR4 ;  /* 0x00000004ff057e24 */ /* 0x000fca000f8e00ff */
[----:B------:R-:W-:Y:S01]  /*17c0*/  IADD3 R5, -R5, UR5, RZ ;  /* 0x0000000505057c10 */ /* 0x000fe2000fffe1ff */
[----:B------:R-:W-:Y:S05]  /*17d0*/  WARPSYNC.ALL ;  /* 0x0000000000007948 */ /* 0x000fea0003800000 */
[----:B------:R-:W-:Y:S01]  /*17e0*/  ISETP.GE.AND P1, PT, R5, 0x1, PT ;  /* 0x000000010500780c */ /* 0x000fe20003f26270 */
[----:B------:R-:W3:Y:S01]  /*17f0*/  LDL R11, [R1+0x134] ;  /* 0x00013400010b7983 */ /* 0x000ee20000100800 */
[----:B------:R-:W-:Y:S01]  /*1800*/  UIADD3 UR4, UR39, 0x24180, URZ ;  /* 0x0002418027047890 */ /* 0x000fe2000fffe03f */
[----:B0-----:R-:W-:Y:S01]  /*1810*/  WARPGROUP.ARRIVE ;  /* 0x00000000000079c5 */ /* 0x001fe20000000000 */
[----:B------:R-:W-:Y:S01]  /*1820*/  ULOP3.LUT UR60, UR60, 0x10000, URZ, 0xfc, !UPT ;  /* 0x000100003c3c7892 */ /* 0x000fe2000f8efc3f */
[----:B------:R-:W-:Y:S01]  /*1830*/  MOV R6, UR39 ;  /* 0x0000002700067c02 */ /* 0x000fe20008000f00 */
[----:B------:R-:W-:Y:S01]  /*1840*/  USHF.R.U32.HI UR4, URZ, 0x4, UR4 ;  /* 0x000000043f047899 */ /* 0x000fe20008011604 */
[----:B-12---:R-:W-:Y:S01]  /*1850*/  MOV R3, UR37 ;  /* 0x0000002500037c02 */ /* 0x006fe20008000f00 */
[----:B------:R-:W-:Y:S01]  /*1860*/  UMOV UR41, 0x80000020 ;  /* 0x8000002000297882 */ /* 0x000fe20000000000 */
[----:B------:R-:W-:Y:S01]  /*1870*/  UMOV UR43, 0x80000020 ;  /* 0x80000020002b7882 */ /* 0x000fe20000000000 */
[----:B------:R-:W-:Y:S01]  /*1880*/  ULOP3.LUT UR4, UR4, 0x3fff, URZ, 0xc0, !UPT ;  /* 0x00003fff04047892 */ /* 0x000fe2000f8ec03f */
[----:B------:R-:W-:Y:S01]  /*1890*/  MOV R4, UR36 ;  /* 0x0000002400047c02 */ /* 0x000fe20008000f00 */
[----:B------:R-:W-:Y:S01]  /*18a0*/  UMOV UR49, UR41 ;  /* 0x0000002900317c82 */ /* 0x000fe20008000000 */
[----:B------:R-:W-:Y:S01]  /*18b0*/  UMOV UR51, 0x80000020 ;  /* 0x8000002000337882 */ /* 0x000fe20000000000 */
[----:B------:R-:W-:Y:S01]  /*18c0*/  ULOP3.LUT UR61, UR4, 0x10000, URZ, 0xfc, !UPT ;  /* 0x00010000043d7892 */ /* 0x000fe2000f8efc3f */
[----:B------:R-:W-:Y:S01]  /*18d0*/  UMOV UR17, UR41 ;  /* 0x0000002900117c82 */ /* 0x000fe20008000000 */
[----:B------:R-:W-:Y:S01]  /*18e0*/  UMOV UR19, 0x80000020 ;  /* 0x8000002000137882 */ /* 0x000fe20000000000 */
        /* <DEDUP_REMOVED lines=8> */
[----:B------:R-:W-:Y:S01]  /*1970*/  UMOV UR7, 0x80000020 ;  /* 0x8000002000077882 */ /* 0x000fe20000000000 */
[----:B------:R-:W-:Y:S01]  /*1980*/  UMOV UR25, UR41 ;  /* 0x0000002900197c82 */ /* 0x000fe20008000000 */
[----:B------:R-:W-:Y:S01]  /*1990*/  UMOV UR29, UR41 ;  /* 0x00000029001d7c82 */ /* 0x000fe20008000000 */
[----:B------:R-:W-:Y:S01]  /*19a0*/  UMOV UR31, 0x80000020 ;  /* 0x80000020001f7882 */ /* 0x000fe20000000000 */
[----:B------:R-:W-:Y:S01]  /*19b0*/  UMOV UR33, UR41 ;  /* 0x0000002900217c82 */ /* 0x000fe20008000000 */
[----:B------:R-:W-:Y:S01]  /*19c0*/  UMOV UR35, 0x80000020 ;  /* 0x8000002000237882 */ /* 0x000fe20000000000 */
[----:B------:R-:W-:Y:S01]  /*19d0*/  UMOV UR47, UR43 ;  /* 0x0000002b002f7c82 */ /* 0x000fe20008000000 */
[----:B---3--:R-:W-:-:S13]  /*19e0*/  R2UR UR5, R11 ;  /* 0x000000000b0572ca */ /* 0x008fda00000e0000 */
[----:B------:R-:W-:Y:S02]  /*19f0*/  UIMAD UR27, UR5, 0x600, UR60 ;  /* 0x00000600051b78a4 */ /* 0x000fe4000f8e023c */
[----:B------:R-:W-:-:S03]  /*1a00*/  UIMAD UR38, UR5, 0x2c0, UR61 ;  /* 0x000002c0052678a4 */ /* 0x000fc6000f8e023d */
[----:B------:R-:W-:Y:S01]  /*1a10*/  UMOV UR5, UR41 ;  /* 0x0000002900057c82 */ /* 0x000fe20008000000 */
[----:B------:R-:W-:Y:S01]  /*1a20*/  UIADD3 UR50, UR38, 0x40, URZ ;  /* 0x0000004026327890 */ /* 0x000fe2000fffe03f */
[----:B------:R-:W-:Y:S02]  /*1a30*/  UMOV UR40, UR27 ;  /* 0x0000001b00287c82 */ /* 0x000fe40008000000 */
[----:B------:R-:W-:Y:S01]  /*1a40*/  UMOV UR42, UR38 ;  /* 0x00000026002a7c82 */ /* 0x000fe20008000000 */
[----:B------:R-:W-:Y:S01]  /*1a50*/  UMOV UR48, UR40 ;  /* 0x0000002800307c82 */ /* 0x000fe20008000000 */
[----:B------:R-:W-:Y:S01]  /*1a60*/  HGMMA.64x16x16.F32.BF16 R20, gdesc[UR40], RZ, !UPT, gsb0 ;  /* 0x00200000281479f0 */ /* 0x000fe2000c0018ff */
[----:B------:R-:W-:Y:S02]  /*1a70*/  UIADD3 UR18, UR38, 0x80, URZ ;  /* 0x0000008026127890 */ /* 0x000fe4000fffe03f */
[----:B------:R-:W-:Y:S01]  /*1a80*/  MOV R0, UR38 ;  /* 0x0000002600007c02 */ /* 0x000fe20008000f00 */
[----:B------:R-:W-:Y:S01]  /*1a90*/  UMOV UR16, UR40 ;  /* 0x0000002800107c82 */ /* 0x000fe20008000000 */
[----:B------:R-:W-:Y:S01]  /*1aa0*/  UIADD3 UR54, UR38, 0xc0, URZ ;  /* 0x000000c026367890 */ /* 0x000fe2000fffe03f */
        /* <DEDUP_REMOVED lines=11> */
[----:B------:R-:W-:Y:S01]  /*1b60*/  UMOV UR24, UR40 ;  /* 0x0000002800187c82 */ /* 0x000fe20008000000 */
[----:B------:R-:W-:Y:S01]  /*1b70*/  UMOV UR27, 0x80000020 ;  /* 0x80000020001b7882 */ /* 0x000fe20000000000 */
[----:B------:R-:W-:Y:S01]  /*1b80*/  UIADD3 UR30, UR38, 0x240, URZ ;  /* 0x00000240261e7890 */ /* 0x000fe2000fffe03f */
[----:B------:R-:W-:Y:S01]  /*1b90*/  MOV R10, UR27 ;  /* 0x0000001b000a7c02 */ /* 0x000fe20008000f00 */
[----:B------:R-:W-:Y:S01]  /*1ba0*/  UMOV UR28, UR40 ;  /* 0x00000028001c7c82 */ /* 0x000fe20008000000 */
[----:B------:R-:W-:Y:S01]  /*1bb0*/  UIADD3 UR34, UR38, 0x280, URZ ;  /* 0x0000028026227890 */ /* 0x000fe2000fffe03f */
[----:B------:R-:W-:Y:S01]  /*1bc0*/  MOV R9, UR26 ;  /* 0x0000001a00097c02 */ /* 0x000fe20008000f00 */
[----:B------:R-:W-:Y:S01]  /*1bd0*/  UMOV UR32, UR40 ;  /* 0x0000002800207c82 */ /* 0x000fe20008000000 */
[----:B------:R-:W-:Y:S01]  /*1be0*/  UMOV UR46, UR42 ;  /* 0x0000002a002e7c82 */ /* 0x000fe20008000000 */
[----:B------:R-:W-:Y:S01]  /*1bf0*/  UIADD3 UR40, UR39, 0x400, URZ ;  /* 0x0000040027287890 */ /* 0x000fe2000fffe03f */
[----:B------:R-:W-:Y:S01]  /*1c00*/  UMOV UR41, 0x80000020 ;  /* 0x8000002000297882 */ /* 0x000fe20000000000 */
[----:B------:R-:W-:Y:S01]  /*1c10*/  UMOV UR38, UR10 ;  /* 0x0000000a00267c82 */ /* 0x000fe20008000000 */
[----:B------:R-:W-:Y:S01]  /*1c20*/  UMOV UR59, UR41 ;  /* 0x00000029003b7c82 */ /* 0x000fe20008000000 */
[----:B------:R-:W-:Y:S01]  /*1c30*/  UMOV UR57, UR41 ;  /* 0x0000002900397c82 */ /* 0x000fe20008000000 */
[----:B------:R-:W-:-:S02]  /*1c40*/  UMOV UR37, UR41 ;  /* 0x0000002900257c82 */ /* 0x000fc40008000000 */
[----:B------:R-:W-:Y:S01]  /*1c50*/  UMOV UR58, UR40 ;  /* 0x00000028003a7c82 */ /* 0x000fe20008000000 */
[----:B------:R-:W-:Y:S01]  /*1c60*/  UMOV UR56, UR40 ;  /* 0x0000002800387c82 */ /* 0x000fe20008000000 */
[----:B------:R-:W-:Y:S01]  /*1c70*/  UMOV UR36, UR40 ;  /* 0x0000002800247c82 */ /* 0x000fe20008000000 */
[----:B------:R-:W-:Y:S02]  /*1c80*/  WARPGROUP.DEPBAR.LE gsb0, 0x0 ;  /* 0x00008000000079c5 */ /* 0x000fe40000010000 */
[----:B------:R-:W-:Y:S01]  /*1c90*/  IMAD.MOV.U32 R55, RZ, RZ, R20 ;  /* 0x000000ffff377224 */ /* 0x000fe200078e0014 */
[----:B------:R-:W-:Y:S01]  /*1ca0*/  MOV R52, R23 ;  /* 0x0000001700347202 */ /* 0x000fe20000000f00 */
[----:B------:R-:W-:Y:S02]  /*1cb0*/  IMAD.MOV.U32 R54, RZ, RZ, R21 ;  /* 0x000000ffff367224 */ /* 0x000fe400078e0015 */
[----:B------:R-:W-:Y:S02]  /*1cc0*/  IMAD.MOV.U32 R53, RZ, RZ, R22 ;  /* 0x000000ffff357224 */ /* 0x000fe400078e0016 */
[----:B------:R-:W-:-:S02]  /*1cd0*/  IMAD.MOV.U32 R51, RZ, RZ, R24 ;  /* 0x000000ffff337224 */ /* 0x000fc400078e0018 */
[----:B------:R-:W-:Y:S02]  /*1ce0*/  IMAD.MOV.U32 R50, RZ, RZ, R25 ;  /* 0x000000ffff327224 */ /* 0x000fe400078e0019 */
[----:B------:R-:W-:Y:S02]  /*1cf0*/  IMAD.MOV.U32 R49, RZ, RZ, R26 ;  /* 0x000000ffff317224 */ /* 0x000fe400078e001a */
[----:B------:R-:W-:Y:S02]  /*1d00*/  IMAD.MOV.U32 R48, RZ, RZ, R27 ;  /* 0x000000ffff307224 */ /* 0x000fe400078e001b */
[----:B------:R-:W-:-:S06]  /*1d10*/  WARPGROUP.ARRIVE ;  /* 0x00000000000079c5 */ /* 0x000fcc0000000000 */
[----:B------:R-:W-:Y:S03]  /*1d20*/  HGMMA.64x16x16.F32.BF16 R20, gdesc[UR48], RZ, !UPT, gsb0 ;  /* 0x00200000301479f0 */ /* 0x000fe6000c0018ff */
[----:B------:R-:W-:Y:S02]  /*1d30*/  WARPGROUP.DEPBAR.LE gsb0, 0x0 ;  /* 0x00008000000079c5 */ /* 0x000fe40000010000 */
[----:B------:R-:W-:Y:S01]  /*1d40*/  WARPGROUP.ARRIVE ;  /* 0x00000000000079c5 */ /* 0x000fe20000000000 */
[----:B------:R-:W-:Y:S02]  /*1d50*/  IMAD.MOV.U32 R75, RZ, RZ, R24 ;  /* 0x000000ffff4b7224 */ /* 0x000fe400078e0018 */
[----:B------:R-:W-:Y:S02]  /*1d60*/  IMAD.MOV.U32 R74, RZ, RZ, R25 ;  /* 0x000000ffff4a7224 */ /* 0x000fe400078e0019 */
[----:B------:R-:W-:Y:S01]  /*1d70*/  IMAD.MOV.U32 R73, RZ, RZ, R26 ;  /* 0x000000ffff497224 */ /* 0x000fe200078e001a */
[----:B------:R-:W-:Y:S01]  /*1d80*/  HGMMA.64x16x16.F32.BF16 R32, gdesc[UR16], RZ, !UPT, gsb0 ;  /* 0x00200000102079f0 */ /* 0x000fe2000c0018ff */
[----:B------:R-:W-:-:S02]  /*1d90*/  IMAD.MOV.U32 R72, RZ, RZ, R27 ;  /* 0x000000ffff487224 */ /* 0x000fc400078e001b */
[----:B------:R-:W-:Y:S02]  /*1da0*/  IMAD.MOV.U32 R79, RZ, RZ, R20 ;  /* 0x000000ffff4f7224 */ /* 0x000fe400078e0014 */
[----:B------:R-:W-:Y:S02]  /*1db0*/  IMAD.MOV.U32 R78, RZ, RZ, R21 ;  /* 0x000000ffff4e7224 */ /* 0x000fe400078e0015 */
[----:B------:R-:W-:Y:S02]  /*1dc0*/  IMAD.MOV.U32 R77, RZ, RZ, R22 ;  /* 0x000000ffff4d7224 */ /* 0x000fe400078e0016 */
[----:B------:R-:W-:Y:S01]  /*1dd0*/  IMAD.MOV.U32 R76, RZ, RZ, R23 ;  /* 0x000000ffff4c7224 */ /* 0x000fe200078e0017 */
[----:B------:R-:W-:Y:S02]  /*1de0*/  WARPGROUP.DEPBAR.LE gsb0, 0x0 ;  /* 0x00008000000079c5 */ /* 0x000fe40000010000 */
[----:B------:R-:W-:Y:S01]  /*1df0*/  WARPGROUP.ARRIVE ;  /* 0x00000000000079c5 */ /* 0x000fe20000000000 */
[----:B------:R-:W-:Y:S01]  /*1e00*/  MOV R31, R32 ;  /* 0x00000020001f7202 */ /* 0x000fe20000000f00 */
[----:B------:R-:W-:-:S02]  /*1e10*/  IMAD.MOV.U32 R30, RZ, RZ, R33 ;  /* 0x000000ffff1e7224 */ /* 0x000fc400078e0021 */
[----:B------:R-:W-:Y:S02]  /*1e20*/  IMAD.MOV.U32 R29, RZ, RZ, R34 ;  /* 0x000000ffff1d7224 */ /* 0x000fe400078e0022 */
[----:B------:R-:W-:Y:S01]  /*1e30*/  HGMMA.64x16x16.F32.BF16 R208, gdesc[UR52], RZ, !UPT, gsb0 ;  /* 0x0020000034d079f0 */ /* 0x000fe2000c0018ff */
[----:B------:R-:W-:Y:S02]  /*1e40*/  IMAD.MOV.U32 R28, RZ, RZ, R35 ;  /* 0x000000ffff1c7224 */ /* 0x000fe400078e0023 */
[----:B------:R-:W-:Y:S02]  /*1e50*/  IMAD.MOV.U32 R27, RZ, RZ, R36 ;  /* 0x000000ffff1b7224 */ /* 0x000fe400078e0024 */
[----:B------:R-:W-:Y:S02]  /*1e60*/  IMAD.MOV.U32 R26, RZ, RZ, R37 ;  /* 0x000000ffff1a7224 */ /* 0x000fe400078e0025 */
[----:B------:R-:W-:Y:S02]  /*1e70*/  IMAD.MOV.U32 R25, RZ, RZ, R38 ;  /* 0x000000ffff197224 */ /* 0x000fe400078e0026 */
[----:B------:R-:W-:Y:S01]  /*1e80*/  IMAD.MOV.U32 R24, RZ, RZ, R39 ;  /* 0x000000ffff187224 */ /* 0x000fe200078e0027 */
[----:B------:R-:W-:-:S02]  /*1e90*/  WARPGROUP.DEPBAR.LE gsb0, 0x0 ;  /* 0x00008000000079c5 */ /* 0x000fc40000010000 */
[----:B------:R-:W-:Y:S01]  /*1ea0*/  WARPGROUP.ARRIVE ;  /* 0x00000000000079c5 */ /* 0x000fe20000000000 */
[----:B------:R0:W-:Y:S04]  /*1eb0*/  STL.64 [R1+0x1e0], R214 ;  /* 0x0001e0d601007387 */ /* 0x0001e80000100a00 */
[----:B------:R1:W-:Y:S01]  /*1ec0*/  STL.64 [R1+0x1d8], R212 ;  /* 0x0001d8d401007387 */ /* 0x0003e20000100a00 */
[----:B------:R-:W-:Y:S03]  /*1ed0*/  HGMMA.64x16x16.F32.BF16 R184, gdesc[UR12], RZ, !UPT, gsb0 ;  /* 0x002000000cb879f0 */ /* 0x000fe6000c0018ff */
[----:B------:R2:W-:Y:S04]  /*1ee0*/  STL.64 [R1+0x1d0], R210 ;  /* 0x0001d0d201007387 */ /* 0x0005e80000100a00 */
[----:B------:R3:W-:Y:S01]  /*1ef0*/  STL.64 [R1+0x1c8], R208 ;  /* 0x0001c8d001007387 */ /* 0x0007e20000100a00 */
[----:B0-----:R-:W-:-:S02]  /*1f00*/  IMAD.MOV.U32 R214, RZ, RZ, R73 ;  /* 0x000000ffffd67224 */ /* 0x001fc400078e0049 */
[----:B------:R-:W-:Y:S01]  /*1f10*/  IMAD.MOV.U32 R215, RZ, RZ, R72 ;  /* 0x000000ffffd77224 */ /* 0x000fe200078e0048 */
[----:B-1----:R-:W-:Y:S01]  /*1f20*/  MOV R213, R74 ;  /* 0x0000004a00d57202 */ /* 0x002fe20000000f00 */
[----:B------:R-:W-:Y:S02]  /*1f30*/  IMAD.MOV.U32 R212, RZ, RZ, R75 ;  /* 0x000000ffffd47224 */ /* 0x000fe400078e004b */
[----:B--2---:R-:W-:Y:S02]  /*1f40*/  IMAD.MOV.U32 R210, RZ, RZ, R77 ;  /* 0x000000ffffd27224 */ /* 0x004fe400078e004d */
[----:B------:R-:W-:Y:S02]  /*1f50*/  IMAD.MOV.U32 R211, RZ, RZ, R76 ;  /* 0x000000ffffd37224 */ /* 0x000fe400078e004c */
[----:B---3--:R-:W-:Y:S02]  /*1f60*/  IMAD.MOV.U32 R208, RZ, RZ, R79 ;  /* 0x000000ffffd07224 */ /* 0x008fe400078e004f */
[----:B------:R-:W-:Y:S01]  /*1f70*/  IMAD.MOV.U32 R209, RZ, RZ, R78 ;  /* 0x000000ffffd17224 */ /* 0x000fe200078e004e */
[----:B------:R-:W-:-:S02]  /*1f80*/  WARPGROUP.DEPBAR.LE gsb0, 0x0 ;  /* 0x00008000000079c5 */ /* 0x000fc40000010000 */
[----:B------:R-:W-:Y:S01]  /*1f90*/  WARPGROUP.ARRIVE ;  /* 0x00000000000079c5 */ /* 0x000fe20000000000 */
[----:B------:R0:W-:Y:S04]  /*1fa0*/  STL.64 [R1+0x200], R190 ;  /* 0x000200be01007387 */ /* 0x0001e80000100a00 */
[----:B------:R1:W-:Y:S01]  /*1fb0*/  STL.64 [R1+0x1f8], R188 ;  /* 0x0001f8bc01007387 */ /* 0x0003e20000100a00 */
[----:B------:R-:W-:Y:S01]  /*1fc0*/  HGMMA.64x16x16.F32.BF16 R160, gdesc[UR8], RZ, !UPT, gsb0 ;  /* 0x0020000008a079f0 */ /* 0x000fe2000c0018ff */
[----:B------:R-:W-:Y:S02]  /*1fd0*/  UIADD3 UR8, UR39, 0x2, URZ ;  /* 0x0000000227087890 */ /* 0x000fe4000fffe03f */
[----:B------:R2:W-:Y:S04]  /*1fe0*/  STL.64 [R1+0x1f0], R186 ;  /* 0x0001f0ba01007387 */ /* 0x0005e80000100a00 */
[----:B------:R3:W-:Y:S01]  /*1ff0*/  STL.64 [R1+0x1e8], R184 ;  /* 0x0001e8b801007387 */ /* 0x0007e20000100a00 */
[----:B0-----:R-:W-:-:S02]  /*2000*/  IMAD.MOV.U32 R190, RZ, RZ, R49 ;  /* 0x000000ffffbe7224 */ /* 0x001fc400078e0031 */
[----:B------:R-:W-:Y:S02]  /*2010*/  IMAD.MOV.U32 R191, RZ, RZ, R48 ;  /* 0x000000ffffbf7224 */ /* 0x000fe400078e0030 */
[----:B-1----:R-:W-:Y:S02]  /*2020*/  IMAD.MOV.U32 R188, RZ, RZ, R51 ;  /* 0x000000ffffbc7224 */ /* 0x002fe400078e0033 */
[----:B------:R-:W-:Y:S02]  /*2030*/  IMAD.MOV.U32 R189, RZ, RZ, R50 ;  /* 0x000000ffffbd7224 */ /* 0x000fe400078e0032 */
[----:B--2---:R-:W-:Y:S02]  /*2040*/  IMAD.MOV.U32 R186, RZ, RZ, R53 ;  /* 0x000000ffffba7224 */ /* 0x004fe400078e0035 */
[----:B------:R-:W-:Y:S02]  /*2050*/  IMAD.MOV.U32 R187, RZ, RZ, R52 ;  /* 0x000000ffffbb7224 */ /* 0x000fe400078e0034 */
[----:B---3--:R-:W-:-:S02]  /*2060*/  IMAD.MOV.U32 R184, RZ, RZ, R55 ;  /* 0x000000ffffb87224 */ /* 0x008fc400078e0037 */
[----:B------:R-:W-:Y:S01]  /*2070*/  IMAD.MOV.U32 R185, RZ, RZ, R54 ;  /* 0x000000ffffb97224 */ /* 0x000fe200078e0036 */
[----:B------:R-:W-:Y:S02]  /*2080*/  WARPGROUP.DEPBAR.LE gsb0, 0x0 ;  /* 0x00008000000079c5 */ /* 0x000fe40000010000 */
[----:B------:R-:W-:-:S06]  /*2090*/  WARPGROUP.ARRIVE ;  /* 0x00000000000079c5 */ /* 0x000fcc0000000000 */
[----:B------:R-:W-:Y:S03]  /*20a0*/  HGMMA.64x16x16.F32.BF16 R136, gdesc[UR20], RZ, !UPT, gsb0 ;  /* 0x00200000148879f0 */ /* 0x000fe6000c0018ff */
[----:B------:R-:W-:Y:S02]  /*20b0*/  WARPGROUP.DEPBAR.LE gsb0, 0x0 ;  /* 0x00008000000079c5 */ /* 0x000fe40000010000 */
[----:B------:R-:W-:-:S06]  /*20c0*/  WARPGROUP.ARRIVE ;  /* 0x00000000000079c5 */ /* 0x000fcc0000000000 */
[----:B------:R-:W-:Y:S01]  /*20d0*/  HGMMA.64x16x16.F32.BF16 R112, gdesc[UR4], RZ, !UPT, gsb0 ;  /* 0x00200000047079f0 */ /* 0x000fe2000c0018ff */
[----:B------:R-:W-:Y:S02]  /*20e0*/  UIADD3 UR4, UR39, 0x200, URZ ;  /* 0x0000020027047890 */ /* 0x000fe4000fffe03f */
[----:B------:R-:W-:Y:S02]  /*20f0*/  WARPGROUP.DEPBAR.LE gsb0, 0x0 ;  /* 0x00008000000079c5 */ /* 0x000fe40000010000 */
[----:B------:R-:W-:-:S06]  /*2100*/  WARPGROUP.ARRIVE ;  /* 0x00000000000079c5 */ /* 0x000fcc0000000000 */
[----:B------:R-:W-:Y:S03]  /*2110*/  HGMMA.64x16x16.F32.BF16 R88, gdesc[UR24], RZ, !UPT, gsb0 ;  /* 0x00200000185879f0 */ /* 0x000fe6000c0018ff */
[----:B------:R-:W-:Y:S02]  /*2120*/  WARPGROUP.DEPBAR.LE gsb0, 0x0 ;  /* 0x00008000000079c5 */ /* 0x000fe40000010000 */
[----:B------:R-:W-:-:S06]  /*2130*/  WARPGROUP.ARRIVE ;  /* 0x00000000000079c5 */ /* 0x000fcc0000000000 */
[----:B------:R-:W-:Y:S03]  /*2140*/  HGMMA.64x16x16.F32.BF16 R64, gdesc[UR28], RZ, !UPT, gsb0 ;  /* 0x002000001c4079f0 */ /* 0x000fe6000c0018ff */
[----:B------:R-:W-:Y:S02]  /*2150*/  WARPGROUP.DEPBAR.LE gsb0, 0x0 ;  /* 0x00008000000079c5 */ /* 0x000fe40000010000 */
[----:B------:R-:W-:-:S06]  /*2160*/  WARPGROUP.ARRIVE ;  /* 0x00000000000079c5 */ /* 0x000fcc0000000000 */
[----:B------:R-:W-:Y:S01]  /*2170*/  HGMMA.64x16x16.F32.BF16 R40, gdesc[UR32], RZ, !UPT, gsb0 ;  /* 0x00200000202879f0 */ /* 0x000fe2000c0018ff */
[----:B------:R-:W-:Y:S01]  /*2180*/  UMOV UR32, UR4 ;  /* 0x0000000400207c82 */ /* 0x000fe20008000000 */
[----:B------:R-:W-:Y:S01]  /*2190*/  UMOV UR33, 0x80000020 ;  /* 0x8000002000217882 */ /* 0x000fe20000000000 */
[----:B------:R-:W-:Y:S01]  /*21a0*/  UMOV UR28, UR32 ;  /* 0x00000020001c7c82 */ /* 0x000fe20008000000 */
        /* <DEDUP_REMOVED lines=18> */
[----:B------:R-:W-:-:S02]  /*22d0*/  WARPGROUP.DEPBAR.LE gsb0, 0x0 ;  /* 0x00008000000079c5 */ /* 0x000fc40000010000 */
[----:B------:R-:W-:-:S06]  /*22e0*/  WARPGROUP.ARRIVE ;  /* 0x00000000000079c5 */ /* 0x000fcc0000000000 */
[----:B------:R-:W-:Y:S01]  /*22f0*/  HGMMA.64x16x16.F32.BF16 R32, gdesc[UR32], RZ, !UPT, gsb0 ;  /* 0x00200000202079f0 */ /* 0x000fe2000c0018ff */
[----:B------:R-:W-:Y:S02]  /*2300*/  UMOV UR33, UR41 ;  /* 0x0000002900217c82 */ /* 0x000fe40008000000 */
[----:B------:R-:W-:Y:S02]  /*2310*/  WARPGROUP.DEPBAR.LE gsb0, 0x0 ;  /* 0x00008000000079c5 */ /* 0x000fe40000010000 */
[----:B------:R-:W-:-:S06]  /*2320*/  WARPGROUP.ARRIVE ;  /* 0x00000000000079c5 */ /* 0x000fcc0000000000 */
[----:B------:R-:W-:Y:S01]  /*2330*/  HGMMA.64x16x16.F32.BF16 R56, gdesc[UR28], RZ, !UPT, gsb0 ;  /* 0x002000001c3879f0 */ /* 0x000fe2000c0018ff */
[----:B------:R-:W-:Y:S01]  /*2340*/  UMOV UR28, UR40 ;  /* 0x00000028001c7c82 */ /* 0x000fe20008000000 */
[----:B------:R-:W-:Y:S01]  /*2350*/  UMOV UR29, UR41 ;  /* 0x00000029001d7c82 */ /* 0x000fe20008000000 */
[----:B------:R-:W-:Y:S02]  /*2360*/  WARPGROUP.DEPBAR.LE gsb0, 0x0 ;  /* 0x00008000000079c5 */ /* 0x000fe40000010000 */
[----:B------:R-:W-:-:S06]  /*2370*/  WARPGROUP.ARRIVE ;  /* 0x00000000000079c5 */ /* 0x000fcc0000000000 */
[----:B------:R-:W-:Y:S01]  /*2380*/  HGMMA.64x16x16.F32.BF16 R80, gdesc[UR24], RZ, !UPT, gsb0 ;  /* 0x00200000185079f0 */ /* 0x000fe2000c0018ff */
[----:B------:R-:W-:Y:S01]  /*2390*/  UMOV UR24, UR40 ;  /* 0x0000002800187c82 */ /* 0x000fe20008000000 */
[----:B------:R-:W-:Y:S01]  /*23a0*/  UMOV UR25, UR41 ;  /* 0x0000002900197c82 */ /* 0x000fe20008000000 */
[----:B------:R-:W-:Y:S01]  /*23b0*/  MOV R7, UR24 ;  /* 0x0000001800077c02 */ /* 0x000fe20008000f00 */
[----:B------:R-:W-:Y:S01]  /*23c0*/  UMOV UR24, UR58 ;  /* 0x0000003a00187c82 */ /* 0x000fe20008000000 */
[----:B------:R-:W-:Y:S01]  /*23d0*/  MOV R8, UR25 ;  /* 0x0000001900087c02 */ /* 0x000fe20008000f00 */
        /* <DEDUP_REMOVED lines=8> */
[----:B------:R-:W-:Y:S01]  /*2460*/  UMOV UR4, UR8 ;  /* 0x0000000800047c82 */ /* 0x000fe20008000000 */
[----:B------:R-:W-:Y:S01]  /*2470*/  UMOV UR8, UR32 ;  /* 0x0000002000087c82 */ /* 0x000fe20008000000 */
[----:B------:R-:W-:Y:S01]  /*2480*/  UMOV UR32, UR40 ;  /* 0x0000002800207c82 */ /* 0x000fe20008000000 */
[----:B------:R-:W-:Y:S01]  /*2490*/  UMOV UR5, 0x80000020 ;  /* 0x8000002000057882 */ /* 0x000fe20000000000 */
        /* <DEDUP_REMOVED lines=10> */
[----:B------:R-:W-:Y:S01]  /*2540*/  UMOV UR10, UR6 ;  /* 0x00000006000a7c82 */ /* 0x000fe20008000000 */
        /* <DEDUP_REMOVED lines=18> */
[----:B------:R-:W-:Y:S01]  /*2670*/  UMOV UR19, 0x80000020 ;  /* 0x8000002000137882 */ /* 0x000fe20000000000 */
[----:B------:R-:W-:Y:S01]  /*2680*/  UMOV UR23, 0x80000020 ;  /* 0x8000002000177882 */ /* 0x000fe20000000000 */
[----:B------:R-:W-:Y:S01]  /*2690*/  UMOV UR48, UR4 ;  /* 0x0000000400307c82 */ /* 0x000fe20008000000 */
[----:B------:R-:W-:Y:S01]  /*26a0*/  UMOV UR49, UR5 ;  /* 0x0000000500317c82 */ /* 0x000fe20008000000 */
[----:B------:R-:W-:Y:S02]  /*26b0*/  WARPGROUP.DEPBAR.LE gsb0, 0x0 ;  /* 0x00008000000079c5 */ /* 0x000fe40000010000 */
[----:B------:R-:W-:Y:S01]  /*26c0*/  IMAD.MOV.U32 R23, RZ, RZ, R96 ;  /* 0x000000ffff177224 */ /* 0x000fe200078e0060 */
[----:B------:R-:W-:Y:S01]  /*26d0*/  MOV R14, R101 ;  /* 0x00000065000e7202 */ /* 0x000fe20000000f00 */
[----:B------:R-:W-:Y:S02]  /*26e0*/  IMAD.MOV.U32 R22, RZ, RZ, R97 ;  /* 0x000000ffff167224 */ /* 0x000fe400078e0061 */
[----:B------:R-:W-:-:S02]  /*26f0*/  IMAD.MOV.U32 R21, RZ, RZ, R98 ;  /* 0x000000ffff157224 */ /* 0x000fc400078e0062 */
[----:B------:R-:W-:Y:S02]  /*2700*/  IMAD.MOV.U32 R20, RZ, RZ, R99 ;  /* 0x000000ffff147224 */ /* 0x000fe400078e0063 */
[----:B------:R-:W-:Y:S02]  /*2710*/  IMAD.MOV.U32 R15, RZ, RZ, R100 ;  /* 0x000000ffff0f7224 */ /* 0x000fe400078e0064 */
[----:B------:R-:W-:Y:S02]  /*2720*/  IMAD.MOV.U32 R13, RZ, RZ, R102 ;  /* 0x000000ffff0d7224 */ /* 0x000fe400078e0066 */
[----:B------:R-:W-:Y:S02]  /*2730*/  IMAD.MOV.U32 R12, RZ, RZ, R103 ;  /* 0x000000ffff0c7224 */ /* 0x000fe400078e0067 */
[----:B------:R-:W-:-:S06]  /*2740*/  WARPGROUP.ARRIVE ;  /* 0x00000000000079c5 */ /* 0x000fcc0000000000 */
[----:B------:R-:W-:Y:S01]  /*2750*/  HGMMA.64x16x16.F32.BF16 R96, gdesc[UR44], RZ, !UPT, gsb0 ;  /* 0x002000002c6079f0 */ /* 0x000fe2000c0018ff */
[----:B------:R-:W-:Y:S01]  /*2760*/  UMOV UR47, UR39 ;  /* 0x00000027002f7c82 */ /* 0x000fe20008000000 */
[----:B------:R-:W-:Y:S01]  /*2770*/  UMOV UR39, UR11 ;  /* 0x0000000b00277c82 */ /* 0x000fe20008000000 */
[----:B------:R-:W-:Y:S01]  /*2780*/  UMOV UR11, UR7 ;  /* 0x00000007000b7c82 */ /* 0x000fe20008000000 */
[----:B------:R-:W-:Y:S01]  /*2790*/  UMOV UR7, 0x80000020 ;  /* 0x8000002000077882 */ /* 0x000fe20000000000 */
[----:B------:R-:W-:Y:S01]  /*27a0*/  UMOV UR44, UR4 ;  /* 0x00000004002c7c82 */ /* 0x000fe20008000000 */
[----:B------:R-:W-:Y:S01]  /*27b0*/  UMOV UR45, UR5 ;  /* 0x00000005002d7c82 */ /* 0x000fe20008000000 */
[----:B------:R-:W-:Y:S02]  /*27c0*/  WARPGROUP.DEPBAR.LE gsb0, 0x0 ;  /* 0x00008000000079c5 */ /* 0x000fe40000010000 */
[----:B------:R-:W-:Y:S02]  /*27d0*/  IMAD.MOV.U32 R147, RZ, RZ, R98 ;  /* 0x000000ffff937224 */ /* 0x000fe400078e0062 */
[----:B------:R-:W-:-:S02]  /*27e0*/  IMAD.MOV.U32 R146, RZ, RZ, R99 ;  /* 0x000000ffff927224 */ /* 0x000fc400078e0063 */
[----:B------:R-:W-:Y:S02]  /*27f0*/  IMAD.MOV.U32 R145, RZ, RZ, R97 ;  /* 0x000000ffff917224 */ /* 0x000fe400078e0061 */
[----:B------:R-:W-:Y:S02]  /*2800*/  IMAD.MOV.U32 R144, RZ, RZ, R96 ;  /* 0x000000ffff907224 */ /* 0x000fe400078e0060 */
[----:B------:R-:W-:Y:S02]  /*2810*/  IMAD.MOV.U32 R235, RZ, RZ, R100 ;  /* 0x000000ffffeb7224 */ /* 0x000fe400078e0064 */
[----:B------:R-:W-:Y:S02]  /*2820*/  IMAD.MOV.U32 R234, RZ, RZ, R101 ;  /* 0x000000ffffea7224 */ /* 0x000fe400078e0065 */
[----:B------:R-:W-:Y:S02]  /*2830*/  IMAD.MOV.U32 R233, RZ, RZ, R102 ;  /* 0x000000ffffe97224 */ /* 0x000fe400078e0066 */
[----:B------:R-:W-:-:S02]  /*2840*/  IMAD.MOV.U32 R232, RZ, RZ, R103 ;  /* 0x000000ffffe87224 */ /* 0x000fc400078e0067 */
[----:B------:R-:W-:-:S06]  /*2850*/  WARPGROUP.ARRIVE ;  /* 0x00000000000079c5 */ /* 0x000fcc0000000000 */
[----:B------:R-:W-:Y:S01]  /*2860*/  HGMMA.64x16x16.F32.BF16 R96, gdesc[UR40], RZ, !UPT, gsb0 ;  /* 0x00200000286079f0 */ /* 0x000fe2000c0018ff */
[----:B------:R-:W-:Y:S01]  /*2870*/  UMOV UR42, UR50 ;  /* 0x00000032002a7c82 */ /* 0x000fe20008000000 */
[----:B------:R-:W-:Y:S01]  /*2880*/  UMOV UR43, UR51 ;  /* 0x00000033002b7c82 */ /* 0x000fe20008000000 */
[----:B------:R-:W-:Y:S02]  /*2890*/  WARPGROUP.DEPBAR.LE gsb0, 0x0 ;  /* 0x00008000000079c5 */ /* 0x000fe40000010000 */
[----:B------:R-:W-:Y:S01]  /*28a0*/  WARPGROUP.ARRIVE ;  /* 0x00000000000079c5 */ /* 0x000fe20000000000 */
[----:B------:R-:W-:Y:S01]  /*28b0*/  IMAD.MOV.U32 R127, RZ, RZ, R97 ;  /* 0x000000ffff7f7224 */ /* 0x000fe200078e0061 */
[----:B------:R-:W-:Y:S01]  /*28c0*/  MOV R125, R99 ;  /* 0x00000063007d7202 */ /* 0x000fe20000000f00 */
[----:B------:R-:W-:Y:S02]  /*28d0*/  IMAD.MOV.U32 R126, RZ, RZ, R98 ;  /* 0x000000ffff7e7224 */ /* 0x000fe400078e0062 */
[----:B------:R-:W-:Y:S01]  /*28e0*/  IMAD.MOV.U32 R124, RZ, RZ, R100 ;  /* 0x000000ffff7c7224 */ /* 0x000fe200078e0064 */
[----:B------:R-:W-:Y:S01]  /*28f0*/  HGMMA.64x16x16.F32.BF16 R168, gdesc[UR40], RZ, !UPT, gsb0 ;  /* 0x0020000028a879f0 */ /* 0x000fe2000c0018ff */
[----:B------:R-:W-:Y:S01]  /*2900*/  IMAD.MOV.U32 R123, RZ, RZ, R101 ;  /* 0x000000ffff7b7224 */ /* 0x000fe200078e0065 */
[----:B------:R-:W-:Y:S01]  /*2910*/  UMOV UR40, UR4 ;  /* 0x0000000400287c82 */ /* 0x000fe20008000000 */
[----:B------:R-:W-:Y:S01]  /*2920*/  IMAD.MOV.U32 R122, RZ, RZ, R102 ;  /* 0x000000ffff7a7224 */ /* 0x000fe200078e0066 */
[----:B------:R-:W-:Y:S01]  /*2930*/  UMOV UR41, UR5 ;  /* 0x0000000500297c82 */ /* 0x000fe20008000000 */
[----:B------:R-:W-:-:S02]  /*2940*/  IMAD.MOV.U32 R121, RZ, RZ, R103 ;  /* 0x000000ffff797224 */ /* 0x000fc400078e0067 */
[----:B------:R-:W-:Y:S01]  /*2950*/  IMAD.MOV.U32 R120, RZ, RZ, R96 ;  /* 0x000000ffff787224 */ /* 0x000fe200078e0060 */
        /* <DEDUP_REMOVED lines=8> */
[----:B------:R-:W-:Y:S01]  /*29e0*/  UMOV UR43, 0x80000020 ;  /* 0x80000020002b7882 */ /* 0x000fe20000000000 */
[----:B------:R-:W-:Y:S01]  /*29f0*/  IMAD.MOV.U32 R99, RZ, RZ, R173 ;  /* 0x000000ffff637224 */ /* 0x000fe200078e00ad */
[----:B------:R-:W-:Y:S01]  /*2a00*/  UMOV UR51, 0x80000020 ;  /* 0x8000002000337882 */ /* 0x000fe20000000000 */
[----:B------:R-:W-:Y:S01]  /*2a10*/  IMAD.MOV.U32 R98, RZ, RZ, R174 ;  /* 0x000000ffff627224 */ /* 0x000fe200078e00ae */
[----:B------:R-:W-:Y:S01]  /*2a20*/  UMOV UR56, UR4 ;  /* 0x0000000400387c82 */ /* 0x000fe20008000000 */
[----:B------:R-:W-:Y:S01]  /*2a30*/  IMAD.MOV.U32 R97, RZ, RZ, R175 ;  /* 0x000000ffff617224 */ /* 0x000fe200078e00af */
[----:B------:R-:W-:Y:S01]  /*2a40*/  UMOV UR57, UR5 ;  /* 0x0000000500397c82 */ /* 0x000fe20008000000 */
[----:B------:R-:W-:-:S02]  /*2a50*/  WARPGROUP.DEPBAR.LE gsb0, 0x0 ;  /* 0x00008000000079c5 */ /* 0x000fc40000010000 */
[----:B------:R-:W-:Y:S01]  /*2a60*/  WARPGROUP.ARRIVE ;  /* 0x00000000000079c5 */ /* 0x000fe20000000000 */
[----:B------:R0:W-:Y:S04]  /*2a70*/  STL.64 [R1+0x160], R222 ;  /* 0x000160de01007387 */ /* 0x0001e80000100a00 */
[----:B------:R1:W-:Y:S01]  /*2a80*/  STL.64 [R1+0x158], R220 ;  /* 0x000158dc01007387 */ /* 0x0003e20000100a00 */
[----:B------:R-:W-:Y:S01]  /*2a90*/  HGMMA.64x16x16.F32.BF16 R192, gdesc[UR52], RZ, !UPT, gsb0 ;  /* 0x0020000034c079f0 */ /* 0x000fe2000c0018ff */
[----:B------:R-:W-:Y:S01]  /*2aa0*/  UMOV UR52, UR4 ;  /* 0x0000000400347c82 */ /* 0x000fe20008000000 */
[----:B------:R-:W-:Y:S01]  /*2ab0*/  UMOV UR53, UR5 ;  /* 0x0000000500357c82 */ /* 0x000fe20008000000 */
[----:B------:R2:W-:Y:S04]  /*2ac0*/  STL.64 [R1+0x150], R218 ;  /* 0x000150da01007387 */ /* 0x0005e80000100a00 */
[----:B------:R3:W-:Y:S01]  /*2ad0*/  STL.64 [R1+0x148], R216 ;  /* 0x000148d801007387 */ /* 0x0007e20000100a00 */
[----:B0-----:R-:W-:-:S02]  /*2ae0*/  IMAD.MOV.U32 R222, RZ, RZ, R98 ;  /* 0x000000ffffde7224 */ /* 0x001fc400078e0062 */
[----:B------:R-:W-:Y:S02]  /*2af0*/  IMAD.MOV.U32 R223, RZ, RZ, R97 ;  /* 0x000000ffffdf7224 */ /* 0x000fe400078e0061 */
[----:B-1----:R-:W-:Y:S02]  /*2b00*/  IMAD.MOV.U32 R220, RZ, RZ, R100 ;  /* 0x000000ffffdc7224 */ /* 0x002fe400078e0064 */
[----:B------:R-:W-:Y:S02]  /*2b10*/  IMAD.MOV.U32 R221, RZ, RZ, R99 ;  /* 0x000000ffffdd7224 */ /* 0x000fe400078e0063 */
[----:B--2---:R-:W-:Y:S02]  /*2b20*/  IMAD.MOV.U32 R218, RZ, RZ, R102 ;  /* 0x000000ffffda7224 */ /* 0x004fe400078e0066 */
[----:B------:R-:W-:Y:S01]  /*2b30*/  IMAD.MOV.U32 R219, RZ, RZ, R101 ;  /* 0x000000ffffdb7224 */ /* 0x000fe200078e0065 */
[----:B---3--:R-:W-:Y:S01]  /*2b40*/  MOV R217, R103 ;  /* 0x0000006700d97202 */ /* 0x008fe20000000f00 */
[----:B------:R-:W-:Y:S01]  /*2b50*/  IMAD.MOV.U32 R216, RZ, RZ, R96 ;  /* 0x000000ffffd87224 */ /* 0x000fe200078e0060 */
[----:B------:R-:W-:-:S02]  /*2b60*/  WARPGROUP.DEPBAR.LE gsb0, 0x0 ;  /* 0x00008000000079c5 */ /* 0x000fc40000010000 */
[----:B------:R-:W-:Y:S01]  /*2b70*/  WARPGROUP.ARRIVE ;  /* 0x00000000000079c5 */ /* 0x000fe20000000000 */
[----:B------:R0:W-:Y:S04]  /*2b80*/  STL.64 [R1+0x180], R198 ;  /* 0x000180c601007387 */ /* 0x0001e80000100a00 */
[----:B------:R1:W-:Y:S01]  /*2b90*/  STL.64 [R1+0x178], R196 ;  /* 0x000178c401007387 */ /* 0x0003e20000100a00 */
[----:B------:R-:W-:Y:S01]  /*2ba0*/  HGMMA.64x16x16.F32.BF16 R168, gdesc[UR12], RZ, !UPT, gsb0 ;  /* 0x002000000ca879f0 */ /* 0x000fe2000c0018ff */
[----:B------:R-:W-:Y:S01]  /*2bb0*/  UMOV UR55, 0x80000020 ;  /* 0x8000002000377882 */ /* 0x000fe20000000000 */
[----:B------:R-:W-:Y:S01]  /*2bc0*/  UMOV UR59, 0x80000020 ;  /* 0x80000020003b7882 */ /* 0x000fe20000000000 */
[----:B------:R2:W-:Y:S01]  /*2bd0*/  STL.64 [R1+0x170], R194 ;  /* 0x000170c201007387 */ /* 0x0005e20000100a00 */
[----:B------:R-:W-:Y:S01]  /*2be0*/  UMOV UR12, UR4 ;  /* 0x00000004000c7c82 */ /* 0x000fe20008000000 */
[----:B------:R-:W-:-:S02]  /*2bf0*/  UMOV UR13, UR5 ;  /* 0x00000005000d7c82 */ /* 0x000fc40008000000 */
[----:B------:R3:W-:Y:S01]  /*2c00*/  STL.64 [R1+0x168], R192 ;  /* 0x000168c001007387 */ /* 0x0007e20000100a00 */
[----:B0-----:R-:W-:Y:S02]  /*2c10*/  IMAD.MOV.U32 R198, RZ, RZ, R122 ;  /* 0x000000ffffc67224 */ /* 0x001fe400078e007a */
[----:B------:R-:W-:Y:S02]  /*2c20*/  IMAD.MOV.U32 R199, RZ, RZ, R121 ;  /* 0x000000ffffc77224 */ /* 0x000fe400078e0079 */
[----:B-1----:R-:W-:Y:S02]  /*2c30*/  IMAD.MOV.U32 R196, RZ, RZ, R124 ;  /* 0x000000ffffc47224 */ /* 0x002fe400078e007c */
[----:B------:R-:W-:Y:S02]  /*2c40*/  IMAD.MOV.U32 R197, RZ, RZ, R123 ;  /* 0x000000ffffc57224 */ /* 0x000fe400078e007b */
[----:B--2---:R-:W-:Y:S02]  /*2c50*/  IMAD.MOV.U32 R194, RZ, RZ, R126 ;  /* 0x000000ffffc27224 */ /* 0x004fe400078e007e */
[----:B------:R-:W-:-:S02]  /*2c60*/  IMAD.MOV.U32 R195, RZ, RZ, R125 ;  /* 0x000000ffffc37224 */ /* 0x000fc400078e007d */
[----:B---3--:R-:W-:Y:S02]  /*2c70*/  IMAD.MOV.U32 R193, RZ, RZ, R127 ;  /* 0x000000ffffc17224 */ /* 0x008fe400078e007f */
[----:B------:R-:W-:Y:S01]  /*2c80*/  IMAD.MOV.U32 R192, RZ, RZ, R120 ;  /* 0x000000ffffc07224 */ /* 0x000fe200078e0078 */
[----:B------:R-:W-:Y:S02]  /*2c90*/  WARPGROUP.DEPBAR.LE gsb0, 0x0 ;  /* 0x00008000000079c5 */ /* 0x000fe40000010000 */
[----:B------:R0:W-:Y:S04]  /*2ca0*/  STL.64 [R1+0x1a0], R174 ;  /* 0x0001a0ae01007387 */ /* 0x0001e80000100a00 */
[----:B------:R1:W-:Y:S04]  /*2cb0*/  STL.64 [R1+0x198], R172 ;  /* 0x000198ac01007387 */ /* 0x0003e80000100a00 */
[----:B------:R-:W-:Y:S01]  /*2cc0*/  STL.64 [R1+0x190], R170 ;  /* 0x000190aa01007387 */ /* 0x000fe20000100a00 */
[----:B0-----:R-:W-:-:S03]  /*2cd0*/  IMAD.MOV.U32 R174, RZ, RZ, R147 ;  /* 0x000000ffffae7224 */ /* 0x001fc600078e0093 */
[----:B------:R0:W-:Y:S01]  /*2ce0*/  STL.64 [R1+0x188], R168 ;  /* 0x000188a801007387 */ /* 0x0001e20000100a00 */
[----:B------:R-:W-:Y:S02]  /*2cf0*/  IMAD.MOV.U32 R175, RZ, RZ, R146 ;  /* 0x000000ffffaf7224 */ /* 0x000fe400078e0092 */
[----:B-1----:R-:W-:Y:S02]  /*2d00*/  IMAD.MOV.U32 R173, RZ, RZ, R145 ;  /* 0x000000ffffad7224 */ /* 0x002fe400078e0091 */
[----:B------:R-:W-:Y:S02]  /*2d10*/  IMAD.MOV.U32 R172, RZ, RZ, R144 ;  /* 0x000000ffffac7224 */ /* 0x000fe400078e0090 */
[----:B------:R-:W-:-:S06]  /*2d20*/  WARPGROUP.ARRIVE ;  /* 0x00000000000079c5 */ /* 0x000fcc0000000000 */
[----:B------:R-:W-:Y:S01]  /*2d30*/  HGMMA.64x16x16.F32.BF16 R144, gdesc[UR36], RZ, !UPT, gsb0 ;  /* 0x00200000249079f0 */ /* 0x000fe2000c0018ff */
[----:B------:R-:W-:Y:S01]  /*2d40*/  R2UR UR38, R0 ;  /* 0x00000000002672ca */ /* 0x000fe200000e0000 */
[----:B------:R-:W-:Y:S01]  /*2d50*/  UMOV UR15, 0x80000020 ;  /* 0x80000020000f7882 */ /* 0x000fe20000000000 */
[----:B0-----:R-:W-:Y:S01]  /*2d60*/  IMAD.MOV.U32 R168, RZ, RZ, R172 ;  /* 0x000000ffffa87224 */ /* 0x001fe200078e00ac */
[----:B------:R-:W-:Y:S01]  /*2d70*/  R2UR UR39, R6 ;  /* 0x00000000062772ca */ /* 0x000fe200000e0000 */
[----:B------:R-:W-:Y:S01]  /*2d80*/  IMAD.MOV.U32 R169, RZ, RZ, R173 ;  /* 0x000000ffffa97224 */ /* 0x000fe200078e00ad */
[----:B------:R-:W-:Y:S01]  /*2d90*/  R2UR UR37, R3 ;  /* 0x00000000032572ca */ /* 0x000fe200000e0000 */
[----:B------:R-:W-:Y:S01]  /*2da0*/  IMAD.MOV.U32 R170, RZ, RZ, R174 ;  /* 0x000000ffffaa7224 */ /* 0x000fe200078e00ae */
[----:B------:R-:W-:-:S06]  /*2db0*/  R2UR UR36, R4 ;  /* 0x00000000042472ca */ /* 0x000fcc00000e0000 */
[----:B------:R-:W-:Y:S02]  /*2dc0*/  UIADD3 UR14, UR38, 0x2, URZ ;  /* 0x00000002260e7890 */ /* 0x000fe4000fffe03f */
[----:B------:R-:W-:Y:S02]  /*2dd0*/  UIADD3 UR18, UR38, 0x42, URZ ;  /* 0x0000004226127890 */ /* 0x000fe4000fffe03f */
[----:B------:R-:W-:-:S03]  /*2de0*/  UIADD3 UR22, UR38, 0x82, URZ ;  /* 0x0000008226167890 */ /* 0x000fc6000fffe03f */
[----:B------:R-:W-:Y:S01]  /*2df0*/  UMOV UR6, UR14 ;  /* 0x0000000e00067c82 */ /* 0x000fe20008000000 */
[----:B------:R-:W-:Y:S02]  /*2e00*/  WARPGROUP.DEPBAR.LE gsb0, 0x0 ;  /* 0x00008000000079c5 */ /* 0x000fe40000010000 */
[----:B------:R-:W-:Y:S01]  /*2e10*/  WARPGROUP.ARRIVE ;  /* 0x00000000000079c5 */ /* 0x000fe20000000000 */
[----:B------:R0:W-:Y:S04]  /*2e20*/  STL.64 [R1+0x1c0], R150 ;  /* 0x0001c09601007387 */ /* 0x0001e80000100a00 */
[----:B------:R1:W-:Y:S01]  /*2e30*/  STL.64 [R1+0x1b8], R148 ;  /* 0x0001b89401007387 */ /* 0x0003e20000100a00 */
[----:B------:R-:W-:Y:S01]  /*2e40*/  HGMMA.64x16x16.F32.BF16 R120, gdesc[UR24], RZ, !UPT, gsb0 ;  /* 0x00200000187879f0 */ /* 0x000fe2000c0018ff */
[----:B------:R-:W-:-:S02]  /*2e50*/  R2UR UR27, R10 ;  /* 0x000000000a1b72ca */ /* 0x000fc400000e0000 */
[----:B------:R-:W-:Y:S01]  /*2e60*/  R2UR UR26, R9 ;  /* 0x00000000091a72ca */ /* 0x000fe200000e0000 */
[----:B------:R2:W-:Y:S01]  /*2e70*/  STL.64 [R1+0x1b0], R146 ;  /* 0x0001b09201007387 */ /* 0x0005e20000100a00 */
[----:B------:R-:W-:Y:S02]  /*2e80*/  R2UR UR25, R8 ;  /* 0x00000000081972ca */ /* 0x000fe400000e0000 */
[----:B------:R-:W-:Y:S01]  /*2e90*/  R2UR UR24, R7 ;  /* 0x00000000071872ca */ /* 0x000fe200000e0000 */
[----:B------:R3:W-:Y:S01]  /*2ea0*/  STL.64 [R1+0x1a8], R144 ;  /* 0x0001a89001007387 */ /* 0x0007e20000100a00 */
[----:B0-----:R-:W-:Y:S02]  /*2eb0*/  IMAD.MOV.U32 R150, RZ, RZ, R25 ;  /* 0x000000ffff967224 */ /* 0x001fe400078e0019 */
[----:B-1----:R-:W-:Y:S02]  /*2ec0*/  IMAD.MOV.U32 R148, RZ, RZ, R27 ;  /* 0x000000ffff947224 */ /* 0x002fe400078e001b */
[----:B------:R-:W-:-:S02]  /*2ed0*/  IMAD.MOV.U32 R149, RZ, RZ, R26 ;  /* 0x000000ffff957224 */ /* 0x000fc400078e001a */
[----:B------:R-:W-:Y:S01]  /*2ee0*/  IMAD.MOV.U32 R151, RZ, RZ, R24 ;  /* 0x000000ffff977224 */ /* 0x000fe200078e0018 */
[----:B--2---:R-:W-:Y:S01]  /*2ef0*/  MOV R146, R29 ;  /* 0x0000001d00927202 */ /* 0x004fe20000000f00 */
[----:B------:R-:W-:Y:S02]  /*2f00*/  IMAD.MOV.U32 R147, RZ, RZ, R28 ;  /* 0x000000ffff937224 */ /* 0x000fe400078e001c */
[----:B---3--:R-:W-:Y:S02]  /*2f10*/  IMAD.MOV.U32 R144, RZ, RZ, R31 ;  /* 0x000000ffff907224 */ /* 0x008fe400078e001f */
[----:B------:R-:W-:Y:S01]  /*2f20*/  IMAD.MOV.U32 R145, RZ, RZ, R30 ;  /* 0x000000ffff917224 */ /* 0x000fe200078e001e */
        /* <DEDUP_REMOVED lines=12> */
[----:B------:R-:W-:Y:S02]  /*2ff0*/  UIADD3 UR42, UR38, 0xc2, URZ ;  /* 0x000000c2262a7890 */ /* 0x000fe4000fffe03f */
[----:B------:R-:W-:Y:S01]  /*3000*/  UIADD3 UR46, UR38, 0x102, URZ ;  /* 0x00000102262e7890 */ /* 0x000fe2000fffe03f */
[----:B------:R-:W-:Y:S01]  /*3010*/  UMOV UR35, UR47 ;  /* 0x0000002f00237c82 */ /* 0x000fe20008000000 */
[----:B------:R-:W-:Y:S02]  /*3020*/  WARPGROUP.DEPBAR.LE gsb0, 0x0 ;  /* 0x00008000000079c5 */ /* 0x000fe40000010000 */
[----:B------:R-:W-:-:S06]  /*3030*/  WARPGROUP.ARRIVE ;  /* 0x00000000000079c5 */ /* 0x000fcc0000000000 */
[----:B------:R-:W-:Y:S03]  /*3040*/  HGMMA.64x16x16.F32.BF16 R184, gdesc[UR4], R184, gsb0 ;  /* 0x0020000004b879f0 */ /* 0x000fe600080018b8 */
[----:B------:R-:W-:Y:S02]  /*3050*/  WARPGROUP.DEPBAR.LE gsb0, 0x0 ;  /* 0x00008000000079c5 */ /* 0x000fe40000010000 */
[----:B------:R-:W-:Y:S01]  /*3060*/  WARPGROUP.ARRIVE ;  /* 0x00000000000079c5 */ /* 0x000fe20000000000 */
[----:B------:R-:W-:Y:S04]  /*3070*/  STL.64 [R1+0xc0], R184 ;  /* 0x0000c0b801007387 */ /* 0x000fe80000100a00 */
[----:B------:R-:W-:Y:S01]  /*3080*/  STL.64 [R1+0xc8], R186 ;  /* 0x0000c8ba01007387 */ /* 0x000fe20000100a00 */
[----:B------:R-:W-:Y:S03]  /*3090*/  HGMMA.64x16x16.F32.BF16 R208, gdesc[UR16], R208, gsb0 ;  /* 0x0020000010d079f0 */ /* 0x000fe600080018d0 */
[----:B------:R-:W-:Y:S04]  /*30a0*/  STL.64 [R1+0xd0], R188 ;  /* 0x0000d0bc01007387 */ /* 0x000fe80000100a00 */
[----:B------:R0:W-:Y:S04]  /*30b0*/  STL.64 [R1+0xd8], R190 ;  /* 0x0000d8be01007387 */ /* 0x0001e80000100a00 */
[----:B0-----:R-:W2:Y:S04]  /*30c0*/  LDL.LU.64 R190, [R1+0x200] ;  /* 0x0002000001be7983 */ /* 0x001ea80000300a00 */
[----:B------:R-:W2:Y:S04]  /*30d0*/  LDL.LU.64 R188, [R1+0x1f8] ;  /* 0x0001f80001bc7983 */ /* 0x000ea80000300a00 */
[----:B------:R-:W2:Y:S04]  /*30e0*/  LDL.LU.64 R186, [R1+0x1f0] ;  /* 0x0001f00001ba7983 */ /* 0x000ea80000300a00 */
[----:B------:R-:W2:Y:S01]  /*30f0*/  LDL.LU.64 R184, [R1+0x1e8] ;  /* 0x0001e80001b87983 */ /* 0x000ea20000300a00 */
[----:B------:R-:W-:-:S03]  /*3100*/  WARPGROUP.DEPBAR.LE gsb0, 0x0 ;  /* 0x00008000000079c5 */ /* 0x000fc60000010000 */
[----:B------:R-:W-:Y:S04]  /*3110*/  STL.64 [R1+0x60], R208 ;  /* 0x000060d001007387 */ /* 0x000fe80000100a00 */
[----:B------:R-:W-:Y:S04]  /*3120*/  STL.64 [R1+0x68], R210 ;  /* 0x000068d201007387 */ /* 0x000fe80000100a00 */
[----:B------:R-:W-:Y:S04]  /*3130*/  STL.64 [R1+0x70], R212 ;  /* 0x000070d401007387 */ /* 0x000fe80000100a00 */
[----:B------:R0:W-:Y:S04]  /*3140*/  STL.64 [R1+0x78], R214 ;  /* 0x000078d601007387 */ /* 0x0001e80000100a00 */
[----:B0-----:R-:W3:Y:S04]  /*3150*/  LDL.LU.64 R214, [R1+0x1e0] ;  /* 0x0001e00001d67983 */ /* 0x001ee80000300a00 */
[----:B------:R-:W3:Y:S04]  /*3160*/  LDL.LU.64 R212, [R1+0x1d8] ;  /* 0x0001d80001d47983 */ /* 0x000ee80000300a00 */
[----:B------:R-:W3:Y:S04]  /*3170*/  LDL.LU.64 R210, [R1+0x1d0] ;  /* 0x0001d00001d27983 */ /* 0x000ee80000300a00 */
[----:B------:R-:W3:Y:S01]  /*3180*/  LDL.LU.64 R208, [R1+0x1c8] ;  /* 0x0001c80001d07983 */ /* 0x000ee20000300a00 */
[----:B------:R-:W-:Y:S01]  /*3190*/  WARPGROUP.ARRIVE ;  /* 0x00000000000079c5 */ /* 0x000fe20000000000 */
[----:B------:R-:W-:Y:S01]  /*31a0*/  UMOV UR47, 0x80000020 ;  /* 0x80000020002f7882 */ /* 0x000fe20000000000 */
[----:B------:R-:W-:Y:S01]  /*31b0*/  UIADD3 UR50, UR38, 0x142, URZ ;  /* 0x0000014226327890 */ /* 0x000fe2000fffe03f */
[----:B------:R-:W-:Y:S01]  /*31c0*/  IMAD.MOV.U32 R171, RZ, RZ, R175 ;  /* 0x000000ffffab7224 */ /* 0x000fe200078e00af */
[----:B------:R-:W-:Y:S01]  /*31d0*/  UIADD3 UR54, UR38, 0x182, URZ ;  /* 0x0000018226367890 */ /* 0x000fe2000fffe03f */
[----:B------:R-:W-:Y:S01]  /*31e0*/  IMAD.MOV.U32 R172, RZ, RZ, R235 ;  /* 0x000000ffffac7224 */ /* 0x000fe200078e00eb */
[----:B------:R-:W-:Y:S01]  /*31f0*/  HGMMA.64x16x16.F32.BF16 R144, gdesc[UR20], R144, gsb0 ;  /* 0x00200000149079f0 */ /* 0x000fe20008001890 */
[----:B------:R-:W-:Y:S01]  /*3200*/  UIADD3 UR58, UR38, 0x1c2, URZ ;  /* 0x000001c2263a7890 */ /* 0x000fe2000fffe03f */
[----:B------:R-:W-:Y:S01]  /*3210*/  IMAD.MOV.U32 R173, RZ, RZ, R234 ;  /* 0x000000ffffad7224 */ /* 0x000fe200078e00ea */
[----:B------:R-:W-:Y:S01]  /*3220*/  UIADD3 UR14, UR38, 0x202, URZ ;  /* 0x00000202260e7890 */ /* 0x000fe2000fffe03f */
[----:B------:R-:W-:Y:S01]  /*3230*/  IMAD.MOV.U32 R174, RZ, RZ, R233 ;  /* 0x000000ffffae7224 */ /* 0x000fe200078e00e9 */
[----:B------:R-:W-:Y:S01]  /*3240*/  UIADD3 UR10, UR38, 0x242, URZ ;  /* 0x00000242260a7890 */ /* 0x000fe2000fffe03f */
[----:B------:R-:W-:Y:S01]  /*3250*/  MOV R175, R232 ;  /* 0x000000e800af7202 */ /* 0x000fe20000000f00 */
[----:B------:R-:W-:Y:S01]  /*3260*/  UMOV UR8, UR4 ;  /* 0x0000000400087c82 */ /* 0x000fe20008000000 */
[----:B------:R-:W-:Y:S01]  /*3270*/  UMOV UR9, UR5 ;  /* 0x0000000500097c82 */ /* 0x000fe20008000000 */
[----:B------:R-:W-:Y:S01]  /*3280*/  UMOV UR11, 0x80000020 ;  /* 0x80000020000b7882 */ /* 0x000fe20000000000 */
[----:B------:R-:W-:Y:S01]  /*3290*/  UIADD3 UR26, UR38, 0x282, URZ ;  /* 0x00000282261a7890 */ /* 0x000fe2000fffe03f */
[----:B------:R-:W-:Y:S01]  /*32a0*/  UMOV UR24, UR4 ;  /* 0x0000000400187c82 */ /* 0x000fe20008000000 */
[----:B------:R-:W-:Y:S01]  /*32b0*/  UMOV UR25, UR5 ;  /* 0x0000000500197c82 */ /* 0x000fe20008000000 */
[----:B------:R-:W-:Y:S01]  /*32c0*/  UMOV UR27, 0x80000020 ;  /* 0x80000020001b7882 */ /* 0x000fe20000000000 */
[----:B------:R-:W-:Y:S01]  /*32d0*/  UMOV UR30, UR58 ;  /* 0x0000003a001e7c82 */ /* 0x000fe20008000000 */
[----:B------:R-:W-:Y:S01]  /*32e0*/  UMOV UR31, UR59 ;  /* 0x0000003b001f7c82 */ /* 0x000fe20008000000 */
[----:B------:R-:W-:-:S02]  /*32f0*/  WARPGROUP.DEPBAR.LE gsb0, 0x0 ;  /* 0x00008000000079c5 */ /* 0x000fc40000010000 */
[----:B------:R0:W-:Y:S04]  /*3300*/  STL.64 [R1], R144 ;  /* 0x0000009001007387 */ /* 0x0001e80000100a00 */
[----:B------:R1:W-:Y:S04]  /*3310*/  STL.64 [R1+0x8], R146 ;  /* 0x0000089201007387 */ /* 0x0003e80000100a00 */
[----:B------:R4:W-:Y:S04]  /*3320*/  STL.64 [R1+0x10], R148 ;  /* 0x0000109401007387 */ /* 0x0009e80000100a00 */
[----:B------:R4:W-:Y:S01]  /*3330*/  STL.64 [R1+0x18], R150 ;  /* 0x0000189601007387 */ /* 0x0009e20000100a00 */
[----:B0-----:R-:W-:-:S02]  /*3340*/  IMAD.MOV.U32 R144, RZ, RZ, R23 ;  /* 0x000000ffff907224 */ /* 0x001fc400078e0017 */
[----:B------:R-:W-:Y:S02]  /*3350*/  IMAD.MOV.U32 R145, RZ, RZ, R22 ;  /* 0x000000ffff917224 */ /* 0x000fe400078e0016 */
[----:B-1----:R-:W-:Y:S02]  /*3360*/  IMAD.MOV.U32 R146, RZ, RZ, R21 ;  /* 0x000000ffff927224 */ /* 0x002fe400078e0015 */
[----:B------:R-:W-:Y:S02]  /*3370*/  IMAD.MOV.U32 R147, RZ, RZ, R20 ;  /* 0x000000ffff937224 */ /* 0x000fe400078e0014 */
[----:B----4-:R-:W-:Y:S02]  /*3380*/  IMAD.MOV.U32 R148, RZ, RZ, R15 ;  /* 0x000000ffff947224 */ /* 0x010fe400078e000f */
[----:B------:R-:W-:Y:S02]  /*3390*/  IMAD.MOV.U32 R149, RZ, RZ, R14 ;  /* 0x000000ffff957224 */ /* 0x000fe400078e000e */
[----:B------:R-:W-:-:S02]  /*33a0*/  IMAD.MOV.U32 R150, RZ, RZ, R13 ;  /* 0x000000ffff967224 */ /* 0x000fc400078e000d */
[----:B------:R-:W-:Y:S01]  /*33b0*/  IMAD.MOV.U32 R151, RZ, RZ, R12 ;  /* 0x000000ffff977224 */ /* 0x000fe200078e000c */
[----:B---3--:R-:W-:-:S06]  /*33c0*/  WARPGROUP.ARRIVE ;  /* 0x00000000000079c5 */ /* 0x008fcc0000000000 */
[----:B------:R-:W-:Y:S03]  /*33d0*/  HGMMA.64x16x16.F32.BF16 R208, gdesc[UR40], R208, gsb0 ;  /* 0x0020000028d079f0 */ /* 0x000fe600080018d0 */
[----:B------:R-:W-:Y:S02]  /*33e0*/  WARPGROUP.DEPBAR.LE gsb0, 0x0 ;  /* 0x00008000000079c5 */ /* 0x000fe40000010000 */
[----:B--2---:R-:W-:-:S06]  /*33f0*/  WARPGROUP.ARRIVE ;  /* 0x00000000000079c5 */ /* 0x004fcc0000000000 */
[----:B------:R-:W-:Y:S03]  /*3400*/  HGMMA.64x16x16.F32.BF16 R184, gdesc[UR44], R184, gsb0 ;  /* 0x002000002cb879f0 */ /* 0x000fe600080018b8 */
[----:B------:R-:W-:Y:S02]  /*3410*/  WARPGROUP.DEPBAR.LE gsb0, 0x0 ;  /* 0x00008000000079c5 */ /* 0x000fe40000010000 */
[----:B------:R-:W-:-:S06]  /*3420*/  WARPGROUP.ARRIVE ;  /* 0x00000000000079c5 */ /* 0x000fcc0000000000 */
        /* <DEDUP_REMOVED lines=9> */
[----:B------:R-:W-:Y:S01]  /*34c0*/  HGMMA.64x16x16.F32.BF16 R88, gdesc[UR12], R88, gsb0 ;  /* 0x002000000c5879f0 */ /* 0x000fe20008001858 */
[----:B------:R-:W-:Y:S02]  /*34d0*/  UIADD3 UR12, UR35, 0x202, URZ ;  /* 0x00000202230c7890 */ /* 0x000fe4000fffe03f */
[----:B------:R-:W-:Y:S02]  /*34e0*/  WARPGROUP.DEPBAR.LE gsb0, 0x0 ;  /* 0x00008000000079c5 */ /* 0x000fe40000010000 */
[----:B------:R-:W-:-:S06]  /*34f0*/  WARPGROUP.ARRIVE ;  /* 0x00000000000079c5 */ /* 0x000fcc0000000000 */
[----:B------:R-:W-:Y:S03]  /*3500*/  HGMMA.64x16x16.F32.BF16 R64, gdesc[UR8], R64, gsb0 ;  /* 0x00200000084079f0 */ /* 0x000fe60008001840 */
[----:B------:R-:W-:Y:S02]  /*3510*/  WARPGROUP.DEPBAR.LE gsb0, 0x0 ;  /* 0x00008000000079c5 */ /* 0x000fe40000010000 */
[----:B------:R-:W-:-:S06]  /*3520*/  WARPGROUP.ARRIVE ;  /* 0x00000000000079c5 */ /* 0x000fcc0000000000 */
[----:B------:R-:W-:Y:S01]  /*3530*/  HGMMA.64x16x16.F32.BF16 R40, gdesc[UR24], R40, gsb0 ;  /* 0x00200000182879f0 */ /* 0x000fe20008001828 */
        /* <DEDUP_REMOVED lines=14> */
[----:B------:R-:W-:Y:S03]  /*3620*/  HGMMA.64x16x16.F32.BF16 R32, gdesc[UR24], R32, gsb0 ;  /* 0x00200000182079f0 */ /* 0x000fe60008001820 */
[----:B------:R-:W-:Y:S02]  /*3630*/  WARPGROUP.DEPBAR.LE gsb0, 0x0 ;  /* 0x00008000000079c5 */ /* 0x000fe40000010000 */
[----:B------:R-:W-:-:S06]  /*3640*/  WARPGROUP.ARRIVE ;  /* 0x00000000000079c5 */ /* 0x000fcc0000000000 */
[----:B------:R-:W-:Y:S01]  /*3650*/  HGMMA.64x16x16.F32.BF16 R56, gdesc[UR8], R56, gsb0 ;  /* 0x00200000083879f0 */ /* 0x000fe20008001838 */
[----:B------:R-:W-:Y:S01]  /*3660*/  UMOV UR4, UR24 ;  /* 0x0000001800047c82 */ /* 0x000fe20008000000 */
[----:B------:R-:W-:Y:S01]  /*3670*/  UMOV UR5, UR25 ;  /* 0x0000001900057c82 */ /* 0x000fe20008000000 */
[----:B------:R-:W-:Y:S01]  /*3680*/  UIADD3 UR8, UR35, 0x402, URZ ;  /* 0x0000040223087890 */ /* 0x000fe2000fffe03f */
[----:B------:R-:W-:Y:S02]  /*3690*/  WARPGROUP.DEPBAR.LE gsb0, 0x0 ;  /* 0x00008000000079c5 */ /* 0x000fe40000010000 */
[----:B------:R-:W-:-:S06]  /*36a0*/  WARPGROUP.ARRIVE ;  /* 0x00000000000079c5 */ /* 0x000fcc0000000000 */
[----:B------:R-:W-:Y:S03]  /*36b0*/  HGMMA.64x16x16.F32.BF16 R80, gdesc[UR12], R80, gsb0 ;  /* 0x002000000c5079f0 */ /* 0x000fe60008001850 */
[----:B------:R-:W-:Y:S02]  /*36c0*/  WARPGROUP.DEPBAR.LE gsb0, 0x0 ;  /* 0x00008000000079c5 */ /* 0x000fe40000010000 */
[----:B------:R-:W-:-:S06]  /*36d0*/  WARPGROUP.ARRIVE ;  /* 0x00000000000079c5 */ /* 0x000fcc0000000000 */
[----:B------:R-:W-:Y:S01]  /*36e0*/  HGMMA.64x16x16.F32.BF16 R104, gdesc[UR28], R104, gsb0 ;  /* 0x002000001c6879f0 */ /* 0x000fe20008001868 */
[----:B------:R-:W-:Y:S01]  /*36f0*/  UMOV UR28, UR24 ;  /* 0x00000018001c7c82 */ /* 0x000fe20008000000 */
[----:B------:R-:W-:Y:S01]  /*3700*/  UMOV UR29, UR25 ;  /* 0x00000019001d7c82 */ /* 0x000fe20008000000 */
[----:B------:R-:W-:Y:S01]  /*3710*/  UMOV UR30, UR54 ;  /* 0x00000036001e7c82 */ /* 0x000fe20008000000 */
[----:B------:R-:W-:Y:S01]  /*3720*/  UMOV UR31, UR55 ;  /* 0x00000037001f7c82 */ /* 0x000fe20008000000 */
        /* <DEDUP_REMOVED lines=31> */
[----:B------:R-:W-:Y:S01]  /*3920*/  WARPGROUP.ARRIVE ;  /* 0x00000000000079c5 */ /* 0x000fe20000000000 */
[----:B------:R-:W-:Y:S04]  /*3930*/  STL.64 [R1+0x40], R144 ;  /* 0x0000409001007387 */ /* 0x000fe80000100a00 */
[----:B------:R-:W-:Y:S01]  /*3940*/  STL.64 [R1+0x48], R146 ;  /* 0x0000489201007387 */ /* 0x000fe20000100a00 */
[----:B------:R-:W-:Y:S01]  /*3950*/  HGMMA.64x16x16.F32.BF16 R168, gdesc[UR4], R168, gsb0 ;  /* 0x0020000004a879f0 */ /* 0x000fe200080018a8 */
[----:B------:R-:W-:Y:S01]  /*3960*/  UMOV UR4, UR8 ;  /* 0x0000000800047c82 */ /* 0x000fe20008000000 */
[----:B------:R-:W-:Y:S01]  /*3970*/  UMOV UR5, 0x80000020 ;  /* 0x8000002000057882 */ /* 0x000fe20000000000 */
[----:B------:R-:W-:Y:S01]  /*3980*/  STL.64 [R1+0x50], R148 ;  /* 0x0000509401007387 */ /* 0x000fe20000100a00 */
[----:B------:R-:W-:-:S02]  /*3990*/  WARPGROUP.DEPBAR.LE gsb0, 0x0 ;  /* 0x00008000000079c5 */ /* 0x000fc40000010000 */
[----:B------:R-:W-:Y:S01]  /*39a0*/  WARPGROUP.ARRIVE ;  /* 0x00000000000079c5 */ /* 0x000fe20000000000 */
[----:B------:R-:W-:Y:S01]  /*39b0*/  UMOV UR16, UR4 ;  /* 0x0000000400107c82 */ /* 0x000fe20008000000 */
[----:B------:R-:W-:Y:S01]  /*39c0*/  UMOV UR17, UR5 ;  /* 0x0000000500117c82 */ /* 0x000fe20008000000 */
[----:B------:R0:W-:Y:S03]  /*39d0*/  STL.64 [R1+0x58], R150 ;  /* 0x0000589601007387 */ /* 0x0001e60000100a00 */
[----:B------:R-:W-:Y:S01]  /*39e0*/  HGMMA.64x16x16.F32.BF16 R192, gdesc[UR4], R192, gsb0 ;  /* 0x0020000004c079f0 */ /* 0x000fe200080018c0 */
[----:B0-----:R-:W2:Y:S04]  /*39f0*/  LDL.LU.64 R150, [R1+0x1c0] ;  /* 0x0001c00001967983 */ /* 0x001ea80000300a00 */
[----:B------:R-:W2:Y:S04]  /*3a00*/  LDL.LU.64 R148, [R1+0x1b8] ;  /* 0x0001b80001947983 */ /* 0x000ea80000300a00 */
[----:B------:R-:W2:Y:S04]  /*3a10*/  LDL.LU.64 R146, [R1+0x1b0] ;  /* 0x0001b00001927983 */ /* 0x000ea80000300a00 */
[----:B------:R-:W2:Y:S04]  /*3a20*/  LDL.LU.64 R144, [R1+0x1a8] ;  /* 0x0001a80001907983 */ /* 0x000ea80000300a00 */
[----:B------:R-:W-:Y:S04]  /*3a30*/  STL.64 [R1+0xa0], R168 ;  /* 0x0000a0a801007387 */ /* 0x000fe80000100a00 */
[----:B------:R-:W-:Y:S04]  /*3a40*/  STL.64 [R1+0xa8], R170 ;  /* 0x0000a8aa01007387 */ /* 0x000fe80000100a00 */
[----:B------:R-:W-:Y:S04]  /*3a50*/  STL.64 [R1+0xb0], R172 ;  /* 0x0000b0ac01007387 */ /* 0x000fe80000100a00 */
[----:B------:R0:W-:Y:S04]  /*3a60*/  STL.64 [R1+0xb8], R174 ;  /* 0x0000b8ae01007387 */ /* 0x0001e80000100a00 */
[----:B0-----:R-:W3:Y:S01]  /*3a70*/  LDL.LU.64 R174, [R1+0x1a0] ;  /* 0x0001a00001ae7983 */ /* 0x001ee20000300a00 */
[----:B------:R-:W-:-:S02]  /*3a80*/  WARPGROUP.DEPBAR.LE gsb0, 0x0 ;  /* 0x00008000000079c5 */ /* 0x000fc40000010000 */
[----:B------:R-:W-:Y:S01]  /*3a90*/  WARPGROUP.ARRIVE ;  /* 0x00000000000079c5 */ /* 0x000fe20000000000 */
[----:B------:R-:W3:Y:S04]  /*3aa0*/  LDL.LU.64 R172, [R1+0x198] ;  /* 0x0001980001ac7983 */ /* 0x000ee80000300a00 */
[----:B------:R-:W3:Y:S01]  /*3ab0*/  LDL.LU.64 R170, [R1+0x190] ;  /* 0x0001900001aa7983 */ /* 0x000ee20000300a00 */
[----:B------:R-:W-:Y:S03]  /*3ac0*/  HGMMA.64x16x16.F32.BF16 R216, gdesc[UR16], R216, gsb0 ;  /* 0x0020000010d879f0 */ /* 0x000fe600080018d8 */
[----:B------:R-:W3:Y:S04]  /*3ad0*/  LDL.LU.64 R168, [R1+0x188] ;  /* 0x0001880001a87983 */ /* 0x000ee80000300a00 */
[----:B------:R-:W-:Y:S04]  /*3ae0*/  STL.64 [R1+0x80], R192 ;  /* 0x000080c001007387 */ /* 0x000fe80000100a00 */
[----:B------:R-:W-:Y:S04]  /*3af0*/  STL.64 [R1+0x88], R194 ;  /* 0x000088c201007387 */ /* 0x000fe80000100a00 */
[----:B------:R-:W-:Y:S04]  /*3b00*/  STL.64 [R1+0x90], R196 ;  /* 0x000090c401007387 */ /* 0x000fe80000100a00 */
[----:B------:R0:W-:Y:S04]  /*3b10*/  STL.64 [R1+0x98], R198 ;  /* 0x000098c601007387 */ /* 0x0001e80000100a00 */
[----:B0-----:R-:W4:Y:S04]  /*3b20*/  LDL.LU.64 R198, [R1+0x180] ;  /* 0x0001800001c67983 */ /* 0x001f280000300a00 */
[----:B------:R-:W4:Y:S04]  /*3b30*/  LDL.LU.64 R196, [R1+0x178] ;  /* 0x0001780001c47983 */ /* 0x000f280000300a00 */
[----:B------:R-:W4:Y:S04]  /*3b40*/  LDL.LU.64 R194, [R1+0x170] ;  /* 0x0001700001c27983 */ /* 0x000f280000300a00 */
[----:B------:R-:W4:Y:S01]  /*3b50*/  LDL.LU.64 R192, [R1+0x168] ;  /* 0x0001680001c07983 */ /* 0x000f220000300a00 */
[----:B------:R-:W-:-:S03]  /*3b60*/  WARPGROUP.DEPBAR.LE gsb0, 0x0 ;  /* 0x00008000000079c5 */ /* 0x000fc60000010000 */
[----:B------:R-:W-:Y:S04]  /*3b70*/  STL.64 [R1+0x20], R216 ;  /* 0x000020d801007387 */ /* 0x000fe80000100a00 */
[----:B------:R-:W-:Y:S04]  /*3b80*/  STL.64 [R1+0x28], R218 ;  /* 0x000028da01007387 */ /* 0x000fe80000100a00 */
[----:B------:R-:W-:Y:S04]  /*3b90*/  STL.64 [R1+0x30], R220 ;  /* 0x000030dc01007387 */ /* 0x000fe80000100a00 */
[----:B------:R0:W-:Y:S04]  /*3ba0*/  STL.64 [R1+0x38], R222 ;  /* 0x000038de01007387 */ /* 0x0001e80000100a00 */
[----:B0-----:R-:W2:Y:S04]  /*3bb0*/  LDL.LU.64 R222, [R1+0x160] ;  /* 0x0001600001de7983 */ /* 0x001ea80000300a00 */
[----:B------:R-:W2:Y:S04]  /*3bc0*/  LDL.LU.64 R220, [R1+0x158] ;  /* 0x0001580001dc7983 */ /* 0x000ea80000300a00 */
[----:B------:R-:W2:Y:S04]  /*3bd0*/  LDL.LU.64 R218, [R1+0x150] ;  /* 0x0001500001da7983 */ /* 0x000ea80000300a00 */
[----:B------:R-:W2:Y:S01]  /*3be0*/  LDL.LU.64 R216, [R1+0x148] ;  /* 0x0001480001d87983 */ /* 0x000ea20000300a00 */
        /* <DEDUP_REMOVED lines=18> */
[----:B--2---:R-:W-:-:S06]  /*3d10*/  WARPGROUP.ARRIVE ;  /* 0x00000000000079c5 */ /* 0x004fcc0000000000 */
[----:B------:R-:W-:Y:S03]  /*3d20*/  HGMMA.64x16x16.F32.BF16 R216, gdesc[UR20], R216, gsb0 ;  /* 0x0020000014d879f0 */ /* 0x000fe600080018d8 */
[----:B------:R-:W-:Y:S02]  /*3d30*/  WARPGROUP.DEPBAR.LE gsb0, 0x0 ;  /* 0x00008000000079c5 */ /* 0x000fe40000010000 */
[----:B----4-:R-:W-:-:S06]  /*3d40*/  WARPGROUP.ARRIVE ;  /* 0x00000000000079c5 */ /* 0x010fcc0000000000 */
[----:B------:R-:W-:Y:S03]  /*3d50*/  HGMMA.64x16x16.F32.BF16 R192, gdesc[UR40], R192, gsb0 ;  /* 0x0020000028c079f0 */ /* 0x000fe600080018c0 */
[----:B------:R-:W-:Y:S02]  /*3d60*/  WARPGROUP.DEPBAR.LE gsb0, 0x0 ;  /* 0x00008000000079c5 */ /* 0x000fe40000010000 */
[----:B---3--:R-:W-:-:S06]  /*3d70*/  WARPGROUP.ARRIVE ;  /* 0x00000000000079c5 */ /* 0x008fcc0000000000 */
        /* <DEDUP_REMOVED lines=20> */
[----:B------:R-:W-:Y:S05]  /*3ec0*/  @!P1 BRA `(.L_x_22) ;  /* 0x0000002c00149947 */ /* 0x000fea0003800000 */
[----:B------:R-:W2:Y:S01]  /*3ed0*/  LDL R0, [R1+0x13c] ;  /* 0x00013c0001007983 */ /* 0x000ea20000100800 */
[----:B------:R-:W-:-:S13]  /*3ee0*/  R2UR UR6, R11 ;  /* 0x000000000b0672ca */ /* 0x000fda00000e0000 */
[----:B------:R-:W-:-:S04]  /*3ef0*/  UIADD3 UR4, UR6, 0x1, URZ ;  /* 0x0000000106047890 */ /* 0x000fc8000fffe03f */
[----:B------:R-:W-:-:S04]  /*3f00*/  UISETP.NE.AND UP0, UPT, UR4, 0x6, UPT ;  /* 0x000000060400788c */ /* 0x000fc8000bf05270 */
[----:B------:R-:W-:Y:S02]  /*3f10*/  USEL UR5, URZ, 0x1, UP0 ;  /* 0x000000013f057887 */ /* 0x000fe40008000000 */
[----:B------:R-:W-:Y:S01]  /*3f20*/  USEL UR4, UR4, URZ, UP0 ;  /* 0x0000003f04047287 */ /* 0x000fe20008000000 */
[----:B--2---:R-:W-:Y:S01]  /*3f30*/  R2UR UR7, R0 ;  /* 0x00000000000772ca */ /* 0x004fe200000e0000 */
[----:B------:R-:W-:-:S12]  /*3f40*/  IMAD.MOV.U32 R0, RZ, RZ, R5 ;  /* 0x000000ffff007224 */ /* 0x000fd800078e0005 */
[----:B------:R-:W-:-:S03]  /*3f50*/  ULOP3.LUT UR5, UR7, UR5, URZ, 0x3c, !UPT ;  /* 0x0000000507057292 */ /* 0x000fc6000f8e3c3f */
[----:B------:R-:W-:-:S03]  /*3f60*/  UMOV UR7, UR6 ;  /* 0x0000000600077c82 */ /* 0x000fc60008000000 */
[----:B------:R-:W-:-:S07]  /*3f70*/  IMAD.U32 R3, RZ, RZ, UR5 ;  /* 0x00000005ff037e24 */ /* 0x000fce000f8e00ff */
.L_x_29:
[----:B------:R-:W-:Y:S05]  /*3f80*/  @!P0 BRA `(.L_x_23) ;  /* 0x0000000000048947 */ /* 0x000fea0003800000 */
[----:B------:R-:W-:Y:S01]  /*3f90*/  BPT.TRAP 0x1 ;  /* 0x000000040000795c */ /* 0x000fe20000300000 */
.L_x_23:
[----:B------:R-:W-:Y:S01]  /*3fa0*/  ULEA UR5, UR4, UR39, 0x3 ;  /* 0x0000002704057291 */ /* 0x000fe2000f8e183f */
[----:B------:R-:W-:-:S08]  /*3fb0*/  SHF.L.U32 R4, R3, 0x1f, RZ ;  /* 0x0000001f03047819 */ /* 0x000fd000000006ff */
[----:B------:R0:W1:Y:S01]  /*3fc0*/  SYNCS.PHASECHK.TRANS64.TRYWAIT P1, [UR5], R4 ;  /* 0x00000004ff0075a7 */ /* 0x0000620008020145 */
[----:B------:R-:W-:Y:S05]  /*3fd0*/  @!P0 BRA `(.L_x_24) ;  /* 0x0000000000048947 */ /* 0x000fea0003800000 */
[----:B------:R-:W-:Y:S01]  /*3fe0*/  BPT.TRAP 0x1 ;  /* 0x000000040000795c */ /* 0x000fe20000300000 */
.L_x_24:
[----:B-1----:R-:W-:Y:S05]  /*3ff0*/  @P1 BRA `(.L_x_25) ;  /* 0x0000000000081947 */ /* 0x002fea0003800000 */
[----:B------:R-:W1:Y:S02]  /*4000*/  SYNCS.PHASECHK.TRANS64.TRYWAIT P1, [UR5], R4 ;  /* 0x00000004ff0075a7 */ /* 0x000e640008020145 */
[----:B-1----:R-:W-:Y:S05]  /*4010*/  @!P1 BRA `(.L_x_26) ;  /* 0x0000018400809947 */ /* 0x002fea0003800000 */
.L_x_25:
[----:B------:R-:W2:Y:S04]  /*4020*/  LDL.LU.64 R8, [R1] ;  /* 0x0000000001087983 */ /* 0x000ea80000300a00 */
[----:B------:R-:W2:Y:S04]  /*4030*/  LDL.LU.64 R10, [R1+0x8] ;  /* 0x00000800010a7983 */ /* 0x000ea80000300a00 */
[----:B------:R-:W2:Y:S04]  /*4040*/  LDL.LU.64 R12, [R1+0x10] ;  /* 0x00001000010c7983 */ /* 0x000ea80000300a00 */
[----:B------:R-:W2:Y:S04]  /*4050*/  LDL.LU.64 R14, [R1+0x18] ;  /* 0x00001800010e7983 */ /* 0x000ea80000300a00 */
[----:B------:R-:W-:Y:S04]  /*4060*/  STL.64 [R1+0x298], R126 ;  /* 0x0002987e01007387 */ /* 0x000fe80000100a00 */
[----:B------:R-:W-:Y:S04]  /*4070*/  STL.64 [R1+0x290], R124 ;  /* 0x0002907c01007387 */ /* 0x000fe80000100a00 */
[----:B------:R-:W-:Y:S04]  /*4080*/  STL.64 [R1+0x288], R122 ;  /* 0x0002887a01007387 */ /* 0x000fe80000100a00 */
[----:B------:R3:W-:Y:S04]  /*4090*/  STL.64 [R1+0x280], R120 ;  /* 0x0002807801007387 */ /* 0x0007e80000100a00 */
[----:B---3--:R-:W3:Y:S04]  /*40a0*/  LDL.LU.64 R120, [R1+0x60] ;  /* 0x0000600001787983 */ /* 0x008ee80000300a00 */
[----:B------:R-:W3:Y:S04]  /*40b0*/  LDL.LU.64 R122, [R1+0x68] ;  /* 0x00006800017a7983 */ /* 0x000ee80000300a00 */
[----:B------:R-:W3:Y:S04]  /*40c0*/  LDL.LU.64 R124, [R1+0x70] ;  /* 0x00007000017c7983 */ /* 0x000ee80000300a00 */
[----:B------:R-:W3:Y:S04]  /*40d0*/  LDL.LU.64 R126, [R1+0x78] ;  /* 0x00007800017e7983 */ /* 0x000ee80000300a00 */
[----:B------:R-:W-:Y:S04]  /*40e0*/  STL.64 [R1+0x278], R102 ;  /* 0x0002786601007387 */ /* 0x000fe80000100a00 */
[----:B------:R-:W-:Y:S04]  /*40f0*/  STL.64 [R1+0x270], R100 ;  /* 0x0002706401007387 */ /* 0x000fe80000100a00 */
[----:B------:R-:W-:Y:S04]  /*4100*/  STL.64 [R1+0x268], R98 ;  /* 0x0002686201007387 */ /* 0x000fe80000100a00 */
[----:B------:R4:W-:Y:S04]  /*4110*/  STL.64 [R1+0x260], R96 ;  /* 0x0002606001007387 */ /* 0x0009e80000100a00 */
[----:B----4-:R-:W4:Y:S04]  /*4120*/  LDL.LU.64 R96, [R1+0xc0] ;  /* 0x0000c00001607983 */ /* 0x010f280000300a00 */
[----:B------:R-:W4:Y:S04]  /*4130*/  LDL.LU.64 R98, [R1+0xc8] ;  /* 0x0000c80001627983 */ /* 0x000f280000300a00 */
[----:B------:R-:W4:Y:S04]  /*4140*/  LDL.LU.64 R100, [R1+0xd0] ;  /* 0x0000d00001647983 */ /* 0x000f280000300a00 */
[----:B------:R-:W4:Y:S01]  /*4150*/  LDL.LU.64 R102, [R1+0xd8] ;  /* 0x0000d80001667983 */ /* 0x000f220000300a00 */
[----:B------:R-:W-:-:S02]  /*4160*/  UIMAD UR6, UR4, 0x600, UR60 ;  /* 0x00000600040678a4 */ /* 0x000fc4000f8e023c */
[----:B------:R-:W-:Y:S01]  /*4170*/  UIMAD UR5, UR4, 0x2c0, UR61 ;  /* 0x000002c0040578a4 */ /* 0x000fe2000f8e023d */
[----:B------:R-:W-:Y:S01]  /*4180*/  STL.64 [R1+0x258], R78 ;  /* 0x0002584e01007387 */ /* 0x000fe20000100a00 */
[----:B------:R-:W-:Y:S01]  /*4190*/  UMOV UR49, 0x80000020 ;  /* 0x8000002000317882 */ /* 0x000fe20000000000 */
[----:B------:R-:W-:Y:S01]  /*41a0*/  UMOV UR51, 0x80000020 ;  /* 0x8000002000337882 */ /* 0x000fe20000000000 */
[----:B------:R-:W-:Y:S01]  /*41b0*/  UIADD3 UR46, UR5, 0x40, URZ ;  /* 0x00000040052e7890 */ /* 0x000fe2000fffe03f */
[----:B------:R-:W-:Y:S01]  /*41c0*/  STL.64 [R1+0x250], R76 ;  /* 0x0002504c01007387 */ /* 0x000fe20000100a00 */
[----:B------:R-:W-:Y:S01]  /*41d0*/  UMOV UR48, UR6 ;  /* 0x0000000600307c82 */ /* 0x000fe20008000000 */
[----:B------:R-:W-:Y:S01]  /*41e0*/  UMOV UR50, UR5 ;  /* 0x0000000500327c82 */ /* 0x000fe20008000000 */
[----:B------:R-:W-:Y:S01]  /*41f0*/  UMOV UR44, UR48 ;  /* 0x00000030002c7c82 */ /* 0x000fe20008000000 */
[----:B------:R-:W-:Y:S01]  /*4200*/  UMOV UR45, UR49 ;  /* 0x00000031002d7c82 */ /* 0x000fe20008000000 */
[----:B------:R-:W-:Y:S01]  /*4210*/  UMOV UR47, 0x80000020 ;  /* 0x80000020002f7882 */ /* 0x000fe20000000000 */
[----:B------:R-:W-:Y:S01]  /*4220*/  UIADD3 UR42, UR5, 0x80, URZ ;  /* 0x00000080052a7890 */ /* 0x000fe2000fffe03f */
[----:B------:R-:W-:Y:S01]  /*4230*/  STL.64 [R1+0x248], R74 ;  /* 0x0002484a01007387 */ /* 0x000fe20000100a00 */
        /* <DEDUP_REMOVED lines=9> */
[----:B------:R-:W-:Y:S01]  /*42d0*/  STL [R1+0x238], R48 ;  /* 0x0002383001007387 */ /* 0x000fe20000100800 */
[----:B------:R-:W-:Y:S01]  /*42e0*/  UMOV UR28, UR48 ;  /* 0x00000030001c7c82 */ /* 0x000fe20008000000 */
[----:B------:R-:W-:Y:S01]  /*42f0*/  UMOV UR29, UR49 ;  /* 0x00000031001d7c82 */ /* 0x000fe20008000000 */
[----:B------:R-:W-:Y:S01]  /*4300*/  UMOV UR31, 0x80000020 ;  /* 0x80000020001f7882 */ /* 0x000fe20000000000 */
[----:B----4-:R-:W-:Y:S01]  /*4310*/  WARPGROUP.ARRIVE ;  /* 0x00000000000079c5 */ /* 0x010fe20000000000 */
[----:B------:R-:W-:Y:S01]  /*4320*/  UIADD3 UR26, UR5, 0x140, URZ ;  /* 0x00000140051a7890 */ /* 0x000fe2000fffe03f */
[----:B------:R-:W-:Y:S04]  /*4330*/  STL [R1+0x234], R49 ;  /* 0x0002343101007387 */ /* 0x000fe80000100800 */
[----:B------:R-:W-:Y:S01]  /*4340*/  HGMMA.64x16x16.F32.BF16 R96, gdesc[UR48], R96, gsb0 ;  /* 0x00200000306079f0 */ /* 0x000fe20008001860 */
        /* <DEDUP_REMOVED lines=28> */
[----:B------:R-:W-:Y:S04]  /*4510*/  STL [R1+0x21c], R55 ;  /* 0x00021c3701007387 */ /* 0x000fe80000100800 */
[----:B------:R4:W-:Y:S04]  /*4520*/  STL [R1+0x218], R24 ;  /* 0x0002181801007387 */ /* 0x0009e80000100800 */
[----:B------:R-:W-:Y:S04]  /*4530*/  STL [R1+0x214], R25 ;  /* 0x0002141901007387 */ /* 0x000fe80000100800 */
[----:B------:R0:W-:Y:S04]  /*4540*/  STL [R1+0x210], R26 ;  /* 0x0002101a01007387 */ /* 0x0001e80000100800 */
[----:B------:R1:W-:Y:S04]  /*4550*/  STL [R1+0x20c], R27 ;  /* 0x00020c1b01007387 */ /* 0x0003e80000100800 */
[----:B------:R1:W-:Y:S01]  /*4560*/  STL [R1+0x208], R28 ;  /* 0x0002081c01007387 */ /* 0x0003e20000100800 */
[----:B------:R-:W-:-:S02]  /*4570*/  WARPGROUP.DEPBAR.LE gsb0, 0x0 ;  /* 0x00008000000079c5 */ /* 0x000fc40000010000 */
[----:B---3--:R-:W-:Y:S01]  /*4580*/  WARPGROUP.ARRIVE ;  /* 0x00000000000079c5 */ /* 0x008fe20000000000 */
[----:B------:R3:W-:Y:S04]  /*4590*/  STL [R1+0x204], R29 ;  /* 0x0002041d01007387 */ /* 0x0007e80000100800 */
[----:B------:R3:W-:Y:S01]  /*45a0*/  STL [R1+0x200], R30 ;  /* 0x0002001e01007387 */ /* 0x0007e20000100800 */
[----:B------:R-:W-:Y:S03]  /*45b0*/  HGMMA.64x16x16.F32.BF16 R120, gdesc[UR44], R120, gsb0 ;  /* 0x002000002c7879f0 */ /* 0x000fe60008001878 */
[----:B------:R3:W-:Y:S04]  /*45c0*/  STL [R1+0x1fc], R31 ;  /* 0x0001fc1f01007387 */ /* 0x0007e80000100800 */
[----:B------:R-:W-:Y:S04]  /*45d0*/  STL [R1+0x1e4], R19 ;  /* 0x0001e41301007387 */ /* 0x000fe80000100800 */
[----:B------:R-:W-:Y:S04]  /*45e0*/  STL [R1+0x1e0], R18 ;  /* 0x0001e01201007387 */ /* 0x000fe80000100800 */
[----:B------:R-:W-:Y:S04]  /*45f0*/  STL [R1+0x1dc], R17 ;  /* 0x0001dc1101007387 */ /* 0x000fe80000100800 */
[----:B-----5:R3:W-:Y:S04]  /*4600*/  STL [R1+0x1d8], R16 ;  /* 0x0001d81001007387 */ /* 0x0207e80000100800 */
[----:B------:R-:W-:Y:S04]  /*4610*/  STL [R1+0x1d4], R5 ;  /* 0x0001d40501007387 */ /* 0x000fe80000100800 */
[----:B------:R-:W-:Y:S04]  /*4620*/  STL [R1+0x1d0], R3 ;  /* 0x0001d00301007387 */ /* 0x000fe80000100800 */
[----:B------:R-:W-:Y:S04]  /*4630*/  STL [R1+0x1cc], R2 ;  /* 0x0001cc0201007387 */ /* 0x000fe80000100800 */
[----:B------:R-:W-:Y:S04]  /*4640*/  STL [R1+0x1c8], R0 ;  /* 0x0001c80001007387 */ /* 0x000fe80000100800 */
[----:B------:R3:W-:Y:S04]  /*4650*/  STL.64 [R1+0xc0], R96 ;  /* 0x0000c06001007387 */ /* 0x0007e80000100a00 */
[----:B------:R3:W-:Y:S04]  /*4660*/  STL.64 [R1+0xc8], R98 ;  /* 0x0000c86201007387 */ /* 0x0007e80000100a00 */
[----:B------:R3:W-:Y:S04]  /*4670*/  STL.64 [R1+0xd0], R100 ;  /* 0x0000d06401007387 */ /* 0x0007e80000100a00 */
[----:B------:R3:W-:Y:S01]  /*4680*/  STL.64 [R1+0xd8], R102 ;  /* 0x0000d86601007387 */ /* 0x0007e20000100a00 */
[----:B------:R-:W-:-:S02]  /*4690*/  WARPGROUP.DEPBAR.LE gsb0, 0x0 ;  /* 0x00008000000079c5 */ /* 0x000fc40000010000 */
[----:B--2---:R-:W-:Y:S01]  /*46a0*/  WARPGROUP.ARRIVE ;  /* 0x00000000000079c5 */ /* 0x004fe20000000000 */
[----:B----4-:R-:W-:Y:S01]  /*46b0*/  IMAD.MOV.U32 R24, RZ, RZ, R120 ;  /* 0x000000ffff187224 */ /* 0x010fe200078e0078 */
[----:B0-----:R-:W-:Y:S01]  /*46c0*/  MOV R26, R122 ;  /* 0x0000007a001a7202 */ /* 0x001fe20000000f00 */
[----:B------:R-:W-:Y:S02]  /*46d0*/  IMAD.MOV.U32 R25, RZ, RZ, R121 ;  /* 0x000000ffff197224 */ /* 0x000fe400078e0079 */
[----:B-1----:R-:W-:Y:S01]  /*46e0*/  IMAD.MOV.U32 R27, RZ, RZ, R123 ;  /* 0x000000ffff1b7224 */ /* 0x002fe200078e007b */
[----:B------:R-:W-:Y:S01]  /*46f0*/  HGMMA.64x16x16.F32.BF16 R8, gdesc[UR40], R8, gsb0 ;  /* 0x00200000280879f0 */ /* 0x000fe20008001808 */
[----:B------:R-:W-:Y:S02]  /*4700*/  IMAD.MOV.U32 R28, RZ, RZ, R124 ;  /* 0x000000ffff1c7224 */ /* 0x000fe400078e007c */
[----:B---3--:R-:W-:Y:S02]  /*4710*/  IMAD.MOV.U32 R29, RZ, RZ, R125 ;  /* 0x000000ffff1d7224 */ /* 0x008fe400078e007d */
[----:B------:R-:W-:-:S02]  /*4720*/  IMAD.MOV.U32 R30, RZ, RZ, R126 ;  /* 0x000000ffff1e7224 */ /* 0x000fc400078e007e */
[----:B------:R-:W-:Y:S01]  /*4730*/  IMAD.MOV.U32 R31, RZ, RZ, R127 ;  /* 0x000000ffff1f7224 */ /* 0x000fe200078e007f */
[----:B------:R-:W-:Y:S02]  /*4740*/  WARPGROUP.DEPBAR.LE gsb0, 0x0 ;  /* 0x00008000000079c5 */ /* 0x000fe40000010000 */
[----:B------:R-:W-:Y:S01]  /*4750*/  WARPGROUP.ARRIVE ;  /* 0x00000000000079c5 */ /* 0x000fe20000000000 */
[----:B------:R0:W-:Y:S01]  /*4760*/  STL.64 [R1], R8 ;  /* 0x0000000801007387 */ /* 0x0001e20000100a00 */
[----:B------:R-:W-:Y:S01]  /*4770*/  IMAD.MOV.U32 R48, RZ, RZ, R8 ;  /* 0x000000ffff307224 */ /* 0x000fe200078e0008 */
[----:B------:R-:W-:Y:S01]  /*4780*/  MOV R55, R15 ;  /* 0x0000000f00377202 */ /* 0x000fe20000000f00 */
[----:B------:R-:W-:Y:S01]  /*4790*/  IMAD.MOV.U32 R53, RZ, RZ, R13 ;  /* 0x000000ffff357224 */ /* 0x000fe200078e000d */
[----:B------:R-:W-:Y:S01]  /*47a0*/  STL.64 [R1+0x8], R10 ;  /* 0x0000080a01007387 */ /* 0x000fe20000100a00 */
[----:B------:R-:W-:Y:S01]  /*47b0*/  HGMMA.64x16x16.F32.BF16 R208, gdesc[UR32], R208, gsb0 ;  /* 0x0020000020d079f0 */ /* 0x000fe200080018d0 */
[----:B------:R-:W-:-:S02]  /*47c0*/  IMAD.MOV.U32 R54, RZ, RZ, R14 ;  /* 0x000000ffff367224 */ /* 0x000fc400078e000e */
[----:B------:R1:W-:Y:S01]  /*47d0*/  STL.64 [R1+0x10], R12 ;  /* 0x0000100c01007387 */ /* 0x0003e20000100a00 */
[----:B------:R-:W-:Y:S02]  /*47e0*/  IMAD.MOV.U32 R52, RZ, RZ, R12 ;  /* 0x000000ffff347224 */ /* 0x000fe400078e000c */
[----:B------:R-:W-:Y:S01]  /*47f0*/  IMAD.MOV.U32 R50, RZ, RZ, R10 ;  /* 0x000000ffff327224 */ /* 0x000fe200078e000a */
[----:B------:R2:W-:Y:S01]  /*4800*/  STL.64 [R1+0x18], R14 ;  /* 0x0000180e01007387 */ /* 0x0005e20000100a00 */
[----:B------:R-:W-:Y:S02]  /*4810*/  IMAD.MOV.U32 R51, RZ, RZ, R11 ;  /* 0x000000ffff337224 */ /* 0x000fe400078e000b */
[----:B------:R-:W-:Y:S01]  /*4820*/  IMAD.MOV.U32 R49, RZ, RZ, R9 ;  /* 0x000000ffff317224 */ /* 0x000fe200078e0009 */
[----:B------:R-:W3:Y:S04]  /*4830*/  LDL.LU.64 R16, [R1+0x40] ;  /* 0x0000400001107983 */ /* 0x000ee80000300a00 */
[----:B------:R-:W3:Y:S04]  /*4840*/  LDL.LU.64 R18, [R1+0x48] ;  /* 0x0000480001127983 */ /* 0x000ee80000300a00 */
[----:B------:R-:W3:Y:S04]  /*4850*/  LDL.LU.64 R20, [R1+0x50] ;  /* 0x0000500001147983 */ /* 0x000ee80000300a00 */
[----:B------:R-:W3:Y:S04]  /*4860*/  LDL.LU.64 R22, [R1+0x58] ;  /* 0x0000580001167983 */ /* 0x000ee80000300a00 */
[----:B------:R-:W4:Y:S04]  /*4870*/  LDL.LU.64 R120, [R1+0xa0] ;  /* 0x0000a00001787983 */ /* 0x000f280000300a00 */
[----:B------:R-:W4:Y:S04]  /*4880*/  LDL.LU.64 R122, [R1+0xa8] ;  /* 0x0000a800017a7983 */ /* 0x000f280000300a00 */
[----:B------:R-:W4:Y:S04]  /*4890*/  LDL.LU.64 R124, [R1+0xb0] ;  /* 0x0000b000017c7983 */ /* 0x000f280000300a00 */
[----:B------:R-:W4:Y:S01]  /*48a0*/  LDL.LU.64 R126, [R1+0xb8] ;  /* 0x0000b800017e7983 */ /* 0x000f220000300a00 */
[----:B------:R-:W-:-:S02]  /*48b0*/  WARPGROUP.DEPBAR.LE gsb0, 0x0 ;  /* 0x00008000000079c5 */ /* 0x000fc40000010000 */
[----:B------:R-:W-:Y:S01]  /*48c0*/  WARPGROUP.ARRIVE ;  /* 0x00000000000079c5 */ /* 0x000fe20000000000 */
[----:B------:R-:W-:Y:S04]  /*48d0*/  STL [R1+0x1f8], R211 ;  /* 0x0001f8d301007387 */ /* 0x000fe80000100800 */
[----:B------:R-:W-:Y:S01]  /*48e0*/  STL [R1+0x1f4], R212 ;  /* 0x0001f4d401007387 */ /* 0x000fe20000100800 */
[----:B------:R-:W-:Y:S03]  /*48f0*/  HGMMA.64x16x16.F32.BF16 R184, gdesc[UR28], R184, gsb0 ;  /* 0x002000001cb879f0 */ /* 0x000fe600080018b8 */
[----:B------:R-:W-:Y:S04]  /*4900*/  STL [R1+0x1f0], R213 ;  /* 0x0001f0d501007387 */ /* 0x000fe80000100800 */
[----:B------:R-:W-:Y:S04]  /*4910*/  STL [R1+0x1ec], R214 ;  /* 0x0001ecd601007387 */ /* 0x000fe80000100800 */
[----:B------:R2:W-:Y:S04]  /*4920*/  STL [R1+0x1e8], R215 ;  /* 0x0001e8d701007387 */ /* 0x0005e80000100800 */
[----:B------:R-:W2:Y:S04]  /*4930*/  LDL.LU.64 R96, [R1+0x80] ;  /* 0x0000800001607983 */ /* 0x000ea80000300a00 */
[----:B------:R-:W2:Y:S04]  /*4940*/  LDL.LU.64 R98, [R1+0x88] ;  /* 0x0000880001627983 */ /* 0x000ea80000300a00 */
[----:B------:R-:W2:Y:S04]  /*4950*/  LDL.LU.64 R100, [R1+0x90] ;  /* 0x0000900001647983 */ /* 0x000ea80000300a00 */
[----:B------:R-:W2:Y:S04]  /*4960*/  LDL.LU.64 R102, [R1+0x98] ;  /* 0x0000980001667983 */ /* 0x000ea80000300a00 */
[----:B------:R-:W2:Y:S04]  /*4970*/  LDL.LU.64 R72, [R1+0x20] ;  /* 0x0000200001487983 */ /* 0x000ea80000300a00 */
[----:B------:R-:W2:Y:S04]  /*4980*/  LDL.LU.64 R74, [R1+0x28] ;  /* 0x00002800014a7983 */ /* 0x000ea80000300a00 */
[----:B------:R-:W2:Y:S04]  /*4990*/  LDL.LU.64 R76, [R1+0x30] ;  /* 0x00003000014c7983 */ /* 0x000ea80000300a00 */
[----:B------:R-:W2:Y:S01]  /*49a0*/  LDL.LU.64 R78, [R1+0x38] ;  /* 0x00003800014e7983 */ /* 0x000ea20000300a00 */
[----:B------:R-:W-:-:S02]  /*49b0*/  WARPGROUP.DEPBAR.LE gsb0, 0x0 ;  /* 0x00008000000079c5 */ /* 0x000fc40000010000 */
        /* <DEDUP_REMOVED lines=69> */
[----:B---3--:R-:W-:-:S06]  /*4e10*/  WARPGROUP.ARRIVE ;  /* 0x00000000000079c5 */ /* 0x008fcc0000000000 */
[----:B------:R-:W-:Y:S03]  /*4e20*/  HGMMA.64x16x16.F32.BF16 R16, gdesc[UR44], R16, gsb0 ;  /* 0x002000002c1079f0 */ /* 0x000fe60008001810 */
[----:B------:R-:W-:Y:S02]  /*4e30*/  WARPGROUP.DEPBAR.LE gsb0, 0x0 ;  /* 0x00008000000079c5 */ /* 0x000fe40000010000 */
[----:B----4-:R-:W-:Y:S01]  /*4e40*/  WARPGROUP.ARRIVE ;  /* 0x00000000000079c5 */ /* 0x010fe20000000000 */
[----:B0-----:R-:W-:Y:S02]  /*4e50*/  IMAD.MOV.U32 R8, RZ, RZ, R20 ;  /* 0x000000ffff087224 */ /* 0x001fe400078e0014 */
[----:B------:R-:W-:Y:S02]  /*4e60*/  IMAD.MOV.U32 R7, RZ, RZ, R21 ;  /* 0x000000ffff077224 */ /* 0x000fe400078e0015 */
[----:B------:R-:W-:Y:S01]  /*4e70*/  IMAD.MOV.U32 R6, RZ, RZ, R22 ;  /* 0x000000ffff067224 */ /* 0x000fe200078e0016 */
[----:B------:R-:W-:Y:S01]  /*4e80*/  HGMMA.64x16x16.F32.BF16 R120, gdesc[UR48], R120, gsb0 ;  /* 0x00200000307879f0 */ /* 0x000fe20008001878 */
[----:B------:R-:W-:Y:S01]  /*4e90*/  UMOV UR48, UR8 ;  /* 0x0000000800307c82 */ /* 0x000fe20008000000 */
[----:B------:R-:W-:Y:S01]  /*4ea0*/  UMOV UR49, 0x80000020 ;  /* 0x8000002000317882 */ /* 0x000fe20000000000 */
[----:B------:R-:W-:-:S02]  /*4eb0*/  IMAD.MOV.U32 R4, RZ, RZ, R23 ;  /* 0x000000ffff047224 */ /* 0x000fc400078e0017 */
[----:B-1----:R-:W-:Y:S02]  /*4ec0*/  IMAD.MOV.U32 R12, RZ, RZ, R16 ;  /* 0x000000ffff0c7224 */ /* 0x002fe400078e0010 */
[----:B------:R-:W-:Y:S02]  /*4ed0*/  IMAD.MOV.U32 R11, RZ, RZ, R17 ;  /* 0x000000ffff0b7224 */ /* 0x000fe400078e0011 */
[----:B------:R-:W-:Y:S02]  /*4ee0*/  IMAD.MOV.U32 R10, RZ, RZ, R18 ;  /* 0x000000ffff0a7224 */ /* 0x000fe400078e0012 */
[----:B------:R-:W-:Y:S01]  /*4ef0*/  IMAD.MOV.U32 R9, RZ, RZ, R19 ;  /* 0x000000ffff097224 */ /* 0x000fe200078e0013 */
[----:B------:R-:W-:Y:S02]  /*4f00*/  WARPGROUP.DEPBAR.LE gsb0, 0x0 ;  /* 0x00008000000079c5 */ /* 0x000fe40000010000 */
[----:B--2---:R-:W-:-:S06]  /*4f10*/  WARPGROUP.ARRIVE ;  /* 0x00000000000079c5 */ /* 0x004fcc0000000000 */
[----:B------:R-:W-:Y:S01]  /*4f20*/  HGMMA.64x16x16.F32.BF16 R96, gdesc[UR48], R96, gsb0 ;  /* 0x00200000306079f0 */ /* 0x000fe20008001860 */
[----:B------:R-:W-:Y:S01]  /*4f30*/  IMAD.MOV.U32 R14, RZ, RZ, R126 ;  /* 0x000000ffff0e7224 */ /* 0x000fe200078e007e */
[----:B------:R-:W-:Y:S01]  /*4f40*/  MOV R20, R124 ;  /* 0x0000007c00147202 */ /* 0x000fe20000000f00 */
[----:B------:R-:W-:Y:S02]  /*4f50*/  IMAD.MOV.U32 R13, RZ, RZ, R127 ;  /* 0x000000ffff0d7224 */ /* 0x000fe400078e007f */
[----:B------:R-:W-:Y:S01]  /*4f60*/  IMAD.MOV.U32 R15, RZ, RZ, R125 ;  /* 0x000000ffff0f7224 */ /* 0x000fe200078e007d */
[----:B------:R-:W2:Y:S01]  /*4f70*/  LDL.LU.64 R126, [R1+0x298] ;  /* 0x00029800017e7983 */ /* 0x000ea20000300a00 */
[----:B------:R-:W-:Y:S02]  /*4f80*/  IMAD.MOV.U32 R22, RZ, RZ, R122 ;  /* 0x000000ffff167224 */ /* 0x000fe400078e007a */
[----:B------:R-:W-:Y:S01]  /*4f90*/  IMAD.MOV.U32 R21, RZ, RZ, R123 ;  /* 0x000000ffff157224 */ /* 0x000fe200078e007b */
[----:B------:R-:W2:Y:S01]  /*4fa0*/  LDL.LU.64 R124, [R1+0x290] ;  /* 0x00029000017c7983 */ /* 0x000ea20000300a00 */
[----:B------:R-:W-:-:S02]  /*4fb0*/  IMAD.MOV.U32 R232, RZ, RZ, R120 ;  /* 0x000000ffffe87224 */ /* 0x000fc400078e0078 */
[----:B------:R-:W-:Y:S01]  /*4fc0*/  IMAD.MOV.U32 R23, RZ, RZ, R121 ;  /* 0x000000ffff177224 */ /* 0x000fe200078e0079 */
[----:B------:R-:W2:Y:S04]  /*4fd0*/  LDL.LU.64 R122, [R1+0x288] ;  /* 0x00028800017a7983 */ /* 0x000ea80000300a00 */
[----:B------:R-:W2:Y:S01]  /*4fe0*/  LDL.LU.64 R120, [R1+0x280] ;  /* 0x0002800001787983 */ /* 0x000ea20000300a00 */
[----:B------:R-:W-:Y:S01]  /*4ff0*/  UMOV UR44, UR48 ;  /* 0x00000030002c7c82 */ /* 0x000fe20008000000 */
[----:B------:R-:W-:Y:S01]  /*5000*/  UMOV UR45, UR49 ;  /* 0x00000031002d7c82 */ /* 0x000fe20008000000 */
[----:B------:R-:W-:Y:S02]  /*5010*/  WARPGROUP.DEPBAR.LE gsb0, 0x0 ;  /* 0x00008000000079c5 */ /* 0x000fe40000010000 */
[----:B------:R-:W-:-:S06]  /*5020*/  WARPGROUP.ARRIVE ;  /* 0x00000000000079c5 */ /* 0x000fcc0000000000 */
[----:B------:R-:W-:Y:S01]  /*5030*/  HGMMA.64x16x16.F32.BF16 R72, gdesc[UR44], R72, gsb0 ;  /* 0x002000002c4879f0 */ /* 0x000fe20008001848 */
[----:B------:R-:W-:Y:S02]  /*5040*/  IMAD.MOV.U32 R234, RZ, RZ, R102 ;  /* 0x000000ffffea7224 */ /* 0x000fe400078e0066 */
[----:B------:R-:W-:Y:S02]  /*5050*/  IMAD.MOV.U32 R233, RZ, RZ, R103 ;  /* 0x000000ffffe97224 */ /* 0x000fe400078e0067 */
[----:B------:R-:W-:Y:S01]  /*5060*/  IMAD.MOV.U32 R0, RZ, RZ, R100 ;  /* 0x000000ffff007224 */ /* 0x000fe200078e0064 */
[----:B------:R-:W3:Y:S01]  /*5070*/  LDL.LU.64 R102, [R1+0x278] ;  /* 0x0002780001667983 */ /* 0x000ee20000300a00 */
[----:B------:R-:W-:Y:S02]  /*5080*/  IMAD.MOV.U32 R235, RZ, RZ, R101 ;  /* 0x000000ffffeb7224 */ /* 0x000fe400078e0065 */
[----:B------:R-:W-:Y:S01]  /*5090*/  IMAD.MOV.U32 R3, RZ, RZ, R98 ;  /* 0x000000ffff037224 */ /* 0x000fe200078e0062 */
[----:B------:R-:W3:Y:S01]  /*50a0*/  LDL.LU.64 R100, [R1+0x270] ;  /* 0x0002700001647983 */ /* 0x000ee20000300a00 */
[----:B------:R-:W-:-:S02]  /*50b0*/  IMAD.MOV.U32 R2, RZ, RZ, R99 ;  /* 0x000000ffff027224 */ /* 0x000fc400078e0063 */
[----:B------:R-:W-:Y:S01]  /*50c0*/  IMAD.MOV.U32 R16, RZ, RZ, R96 ;  /* 0x000000ffff107224 */ /* 0x000fe200078e0060 */
[----:B------:R-:W3:Y:S01]  /*50d0*/  LDL.LU.64 R98, [R1+0x268] ;  /* 0x0002680001627983 */ /* 0x000ee20000300a00 */
[----:B------:R-:W-:-:S03]  /*50e0*/  IMAD.MOV.U32 R5, RZ, RZ, R97 ;  /* 0x000000ffff057224 */ /* 0x000fc600078e0061 */
[----:B------:R-:W3:Y:S01]  /*50f0*/  LDL.LU.64 R96, [R1+0x260] ;  /* 0x0002600001607983 */ /* 0x000ee20000300a00 */
        /* <DEDUP_REMOVED lines=8> */
[----:B------:R-:W4:Y:S01]  /*5180*/  LDL.LU.64 R78, [R1+0x258] ;  /* 0x00025800014e7983 */ /* 0x000f220000300a00 */
[----:B------:R-:W-:Y:S01]  /*5190*/  IMAD.MOV.U32 R19, RZ, RZ, R77 ;  /* 0x000000ffff137224 */ /* 0x000fe200078e004d */
[----:B------:R-:W-:Y:S01]  /*51a0*/  MOV R212, R73 ;  /* 0x0000004900d47202 */ /* 0x000fe20000000f00 */
[----:B------:R-:W-:Y:S01]  /*51b0*/  IMAD.MOV.U32 R213, RZ, RZ, R74 ;  /* 0x000000ffffd57224 */ /* 0x000fe200078e004a */
[----:B------:R-:W4:Y:S01]  /*51c0*/  LDL.LU.64 R76, [R1+0x250] ;  /* 0x00025000014c7983 */ /* 0x000f220000300a00 */
[----:B------:R-:W-:-:S02]  /*51d0*/  IMAD.MOV.U32 R214, RZ, RZ, R75 ;  /* 0x000000ffffd67224 */ /* 0x000fc400078e004b */
[----:B------:R-:W-:Y:S01]  /*51e0*/  IMAD.MOV.U32 R211, RZ, RZ, R72 ;  /* 0x000000ffffd37224 */ /* 0x000fe200078e0048 */
[----:B------:R-:W4:Y:S04]  /*51f0*/  LDL.LU.64 R74, [R1+0x248] ;  /* 0x00024800014a7983 */ /* 0x000f280000300a00 */
[----:B------:R-:W4:Y:S01]  /*5200*/  LDL.LU.64 R72, [R1+0x240] ;  /* 0x0002400001487983 */ /* 0x000f220000300a00 */
[----:B------:R-:W-:Y:S01]  /*5210*/  UMOV UR32, UR48 ;  /* 0x0000003000207c82 */ /* 0x000fe20008000000 */
[----:B------:R-:W-:Y:S01]  /*5220*/  UMOV UR33, UR49 ;  /* 0x0000003100217c82 */ /* 0x000fe20008000000 */
[----:B------:R-:W-:Y:S02]  /*5230*/  WARPGROUP.DEPBAR.LE gsb0, 0x0 ;  /* 0x00008000000079c5 */ /* 0x000fe40000010000 */
[----:B------:R-:W-:-:S06]  /*5240*/  WARPGROUP.ARRIVE ;  /* 0x00000000000079c5 */ /* 0x000fcc0000000000 */
[----:B------:R-:W-:Y:S01]  /*5250*/  HGMMA.64x16x16.F32.BF16 R192, gdesc[UR32], R192, gsb0 ;  /* 0x0020000020c079f0 */ /* 0x000fe200080018c0 */
[----:B------:R0:W-:Y:S04]  /*5260*/  STL.64 [R1+0x160], R222 ;  /* 0x000160de01007387 */ /* 0x0001e80000100a00 */
[----:B------:R1:W-:Y:S04]  /*5270*/  STL.64 [R1+0x158], R220 ;  /* 0x000158dc01007387 */ /* 0x0003e80000100a00 */
[----:B------:R1:W-:Y:S04]  /*5280*/  STL.64 [R1+0x150], R218 ;  /* 0x000150da01007387 */ /* 0x0003e80000100a00 */
[----:B------:R1:W-:Y:S01]  /*5290*/  STL.64 [R1+0x148], R216 ;  /* 0x000148d801007387 */ /* 0x0003e20000100a00 */
[----:B0-----:R-:W-:Y:S01]  /*52a0*/  MOV R222, R54 ;  /* 0x0000003600de7202 */ /* 0x001fe20000000f00 */
[----:B-1----:R-:W-:-:S02]  /*52b0*/  IMAD.MOV.U32 R220, RZ, RZ, R52 ;  /* 0x000000ffffdc7224 */ /* 0x002fc400078e0034 */
[----:B------:R-:W-:Y:S02]  /*52c0*/  IMAD.MOV.U32 R218, RZ, RZ, R50 ;  /* 0x000000ffffda7224 */ /* 0x000fe400078e0032 */
[----:B------:R-:W-:Y:S02]  /*52d0*/  IMAD.MOV.U32 R216, RZ, RZ, R48 ;  /* 0x000000ffffd87224 */ /* 0x000fe400078e0030 */
[----:B------:R-:W4:Y:S01]  /*52e0*/  LDL.LU R48, [R1+0x238] ;  /* 0x0002380001307983 */ /* 0x000f220000300800 */
[----:B------:R-:W-:Y:S02]  /*52f0*/  IMAD.MOV.U32 R217, RZ, RZ, R49 ;  /* 0x000000ffffd97224 */ /* 0x000fe400078e0031 */
[----:B------:R-:W-:Y:S01]  /*5300*/  IMAD.MOV.U32 R219, RZ, RZ, R51 ;  /* 0x000000ffffdb7224 */ /* 0x000fe200078e0033 */
[----:B------:R-:W4:Y:S01]  /*5310*/  LDL.LU R49, [R1+0x234] ;  /* 0x0002340001317983 */ /* 0x000f220000300800 */
[----:B------:R-:W-:-:S03]  /*5320*/  IMAD.MOV.U32 R221, RZ, RZ, R53 ;  /* 0x000000ffffdd7224 */ /* 0x000fc600078e0035 */
[----:B------:R-:W4:Y:S01]  /*5330*/  LDL.LU R50, [R1+0x230] ;  /* 0x0002300001327983 */ /* 0x000f220000300800 */
[----:B------:R-:W-:-:S03]  /*5340*/  IMAD.MOV.U32 R223, RZ, RZ, R55 ;  /* 0x000000ffffdf7224 */ /* 0x000fc600078e0037 */
[----:B------:R-:W4:Y:S04]  /*5350*/  LDL.LU R51, [R1+0x22c] ;  /* 0x00022c0001337983 */ /* 0x000f280000300800 */
[----:B------:R-:W4:Y:S04]  /*5360*/  LDL.LU R52, [R1+0x228] ;  /* 0x0002280001347983 */ /* 0x000f280000300800 */
[----:B------:R-:W4:Y:S04]  /*5370*/  LDL.LU R53, [R1+0x224] ;  /* 0x0002240001357983 */ /* 0x000f280000300800 */
[----:B------:R-:W4:Y:S04]  /*5380*/  LDL.LU R54, [R1+0x220] ;  /* 0x0002200001367983 */ /* 0x000f280000300800 */
[----:B------:R-:W4:Y:S01]  /*5390*/  LDL.LU R55, [R1+0x21c] ;  /* 0x00021c0001377983 */ /* 0x000f220000300800 */
[----:B------:R-:W-:-:S02]  /*53a0*/  WARPGROUP.DEPBAR.LE gsb0, 0x0 ;  /* 0x00008000000079c5 */ /* 0x000fc40000010000 */
[----:B------:R-:W-:Y:S01]  /*53b0*/  WARPGROUP.ARRIVE ;  /* 0x00000000000079c5 */ /* 0x000fe20000000000 */
[----:B------:R-:W-:Y:S01]  /*53c0*/  UMOV UR28, UR48 ;  /* 0x00000030001c7c82 */ /* 0x000fe20008000000 */
[----:B------:R-:W-:-:S04]  /*53d0*/  UMOV UR29, UR49 ;  /* 0x00000031001d7c82 */ /* 0x000fc80008000000 */
[----:B------:R-:W-:Y:S01]  /*53e0*/  HGMMA.64x16x16.F32.BF16 R168, gdesc[UR28], R168, gsb0 ;  /* 0x002000001ca879f0 */ /* 0x000fe200080018a8 */
[----:B------:R0:W-:Y:S04]  /*53f0*/  STL.64 [R1+0x180], R198 ;  /* 0x000180c601007387 */ /* 0x0001e80000100a00 */
[----:B------:R1:W-:Y:S04]  /*5400*/  STL.64 [R1+0x178], R196 ;  /* 0x000178c401007387 */ /* 0x0003e80000100a00 */
[----:B------:R1:W-:Y:S04]  /*5410*/  STL.64 [R1+0x170], R194 ;  /* 0x000170c201007387 */ /* 0x0003e80000100a00 */
[----:B------:R1:W-:Y:S01]  /*5420*/  STL.64 [R1+0x168], R192 ;  /* 0x000168c001007387 */ /* 0x0003e20000100a00 */
[----:B0-----:R-:W-:-:S02]  /*5430*/  IMAD.MOV.U32 R198, RZ, RZ, R30 ;  /* 0x000000ffffc67224 */ /* 0x001fc400078e001e */
[----:B-1----:R-:W-:Y:S02]  /*5440*/  IMAD.MOV.U32 R196, RZ, RZ, R28 ;  /* 0x000000ffffc47224 */ /* 0x002fe400078e001c */
        /* <DEDUP_REMOVED lines=19> */
[----:B------:R-:W-:Y:S04]  /*5580*/  STL.64 [R1+0x1a0], R174 ;  /* 0x0001a0ae01007387 */ /* 0x000fe80000100a00 */
[----:B------:R-:W-:Y:S04]  /*5590*/  STL.64 [R1+0x198], R172 ;  /* 0x000198ac01007387 */ /* 0x000fe80000100a00 */
[----:B------:R-:W-:Y:S04]  /*55a0*/  STL.64 [R1+0x190], R170 ;  /* 0x000190aa01007387 */ /* 0x000fe80000100a00 */
[----:B------:R0:W-:Y:S04]  /*55b0*/  STL.64 [R1+0x188], R168 ;  /* 0x000188a801007387 */ /* 0x0001e80000100a00 */
[----:B0-----:R-:W4:Y:S04]  /*55c0*/  LDL.LU R168, [R1+0xc0] ;  /* 0x0000c00001a87983 */ /* 0x001f280000300800 */
[----:B------:R-:W4:Y:S04]  /*55d0*/  LDL.LU R169, [R1+0xc4] ;  /* 0x0000c40001a97983 */ /* 0x000f280000300800 */
[----:B------:R-:W4:Y:S04]  /*55e0*/  LDL.LU R170, [R1+0xc8] ;  /* 0x0000c80001aa7983 */ /* 0x000f280000300800 */
[----:B------:R-:W4:Y:S04]  /*55f0*/  LDL.LU R171, [R1+0xcc] ;  /* 0x0000cc0001ab7983 */ /* 0x000f280000300800 */
[----:B------:R-:W4:Y:S04]  /*5600*/  LDL.LU R172, [R1+0xd0] ;  /* 0x0000d00001ac7983 */ /* 0x000f280000300800 */
[----:B------:R-:W4:Y:S04]  /*5610*/  LDL.LU R173, [R1+0xd4] ;  /* 0x0000d40001ad7983 */ /* 0x000f280000300800 */
[----:B------:R-:W4:Y:S04]  /*5620*/  LDL.LU R174, [R1+0xd8] ;  /* 0x0000d80001ae7983 */ /* 0x000f280000300800 */
[----:B------:R-:W4:Y:S01]  /*5630*/  LDL.LU R175, [R1+0xdc] ;  /* 0x0000dc0001af7983 */ /* 0x000f220000300800 */
[----:B------:R-:W-:-:S02]  /*5640*/  WARPGROUP.DEPBAR.LE gsb0, 0x0 ;  /* 0x00008000000079c5 */ /* 0x000fc40000010000 */
[----:B--2---:R-:W-:Y:S01]  /*5650*/  WARPGROUP.ARRIVE ;  /* 0x00000000000079c5 */ /* 0x004fe20000000000 */
[----:B------:R-:W-:Y:S01]  /*5660*/  UMOV UR20, UR48 ;  /* 0x0000003000147c82 */ /* 0x000fe20008000000 */
[----:B------:R-:W-:-:S04]  /*5670*/  UMOV UR21, UR49 ;  /* 0x0000003100157c82 */ /* 0x000fc80008000000 */
[----:B------:R-:W-:Y:S01]  /*5680*/  HGMMA.64x16x16.F32.BF16 R120, gdesc[UR20], R120, gsb0 ;  /* 0x00200000147879f0 */ /* 0x000fe20008001878 */
[----:B------:R-:W-:Y:S01]  /*5690*/  UMOV UR16, UR48 ;  /* 0x0000003000107c82 */ /* 0x000fe20008000000 */
[----:B------:R-:W-:Y:S01]  /*56a0*/  UMOV UR17, UR49 ;  /* 0x0000003100117c82 */ /* 0x000fe20008000000 */
[----:B------:R-:W-:Y:S02]  /*56b0*/  WARPGROUP.DEPBAR.LE gsb0, 0x0 ;  /* 0x00008000000079c5 */ /* 0x000fe40000010000 */
[----:B---3--:R-:W-:-:S06]  /*56c0*/  WARPGROUP.ARRIVE ;  /* 0x00000000000079c5 */ /* 0x008fcc0000000000 */
[----:B------:R-:W-:Y:S01]  /*56d0*/  HGMMA.64x16x16.F32.BF16 R96, gdesc[UR16], R96, gsb0 ;  /* 0x00200000106079f0 */ /* 0x000fe20008001860 */
[----:B------:R-:W-:Y:S01]  /*56e0*/  UMOV UR12, UR48 ;  /* 0x00000030000c7c82 */ /* 0x000fe20008000000 */
[----:B------:R-:W-:Y:S01]  /*56f0*/  UMOV UR13, UR49 ;  /* 0x00000031000d7c82 */ /* 0x000fe20008000000 */
[----:B------:R-:W-:Y:S02]  /*5700*/  WARPGROUP.DEPBAR.LE gsb0, 0x0 ;  /* 0x00008000000079c5 */ /* 0x000fe40000010000 */
[----:B----4-:R-:W-:-:S06]  /*5710*/  WARPGROUP.ARRIVE ;  /* 0x00000000000079c5 */ /* 0x010fcc0000000000 */
[----:B------:R-:W-:Y:S01]  /*5720*/  HGMMA.64x16x16.F32.BF16 R72, gdesc[UR12], R72, gsb0 ;  /* 0x002000000c4879f0 */ /* 0x000fe20008001848 */
[----:B------:R-:W-:Y:S01]  /*5730*/  UMOV UR8, UR48 ;  /* 0x0000003000087c82 */ /* 0x000fe20008000000 */
[----:B------:R-:W-:Y:S01]  /*5740*/  UMOV UR9, UR49 ;  /* 0x0000003100097c82 */ /* 0x000fe20008000000 */
[----:B------:R-:W-:Y:S02]  /*5750*/  WARPGROUP.DEPBAR.LE gsb0, 0x0 ;  /* 0x00008000000079c5 */ /* 0x000fe40000010000 */
[----:B------:R-:W-:-:S06]  /*5760*/  WARPGROUP.ARRIVE ;  /* 0x00000000000079c5 */ /* 0x000fcc0000000000 */
[----:B------:R-:W-:Y:S01]  /*5770*/  HGMMA.64x16x16.F32.BF16 R48, gdesc[UR8], R48, gsb0 ;  /* 0x00200000083079f0 */ /* 0x000fe20008001830 */
[----:B------:R-:W-:Y:S01]  /*5780*/  UMOV UR50, UR54 ;  /* 0x0000003600327c82 */ /* 0x000fe20008000000 */
[----:B------:R-:W-:Y:S01]  /*5790*/  UMOV UR51, UR55 ;  /* 0x0000003700337c82 */ /* 0x000fe20008000000 */
[----:B------:R-:W-:Y:S02]  /*57a0*/  WARPGROUP.DEPBAR.LE gsb0, 0x0 ;  /* 0x00008000000079c5 */ /* 0x000fe40000010000 */
[----:B------:R-:W-:-:S06]  /*57b0*/  WARPGROUP.ARRIVE ;  /* 0x00000000000079c5 */ /* 0x000fcc0000000000 */
[----:B------:R-:W-:Y:S01]  /*57c0*/  HGMMA.64x16x16.F32.BF16 R24, gdesc[UR48], R24, gsb0 ;  /* 0x00200000301879f0 */ /* 0x000fe20008001818 */
[----:B------:R-:W-:Y:S02]  /*57d0*/  UIADD3 UR40, UR6, 0x2, URZ ;  /* 0x0000000206287890 */ /* 0x000fe4000fffe03f */
[----:B------:R-:W-:Y:S01]  /*57e0*/  UIADD3 UR42, UR5, 0x2, URZ ;  /* 0x00000002052a7890 */ /* 0x000fe2000fffe03f */
[----:B------:R-:W-:Y:S01]  /*57f0*/  UMOV UR41, 0x80000020 ;  /* 0x8000002000297882 */ /* 0x000fe20000000000 */
[----:B------:R-:W-:Y:S01]  /*5800*/  UMOV UR43, 0x80000020 ;  /* 0x80000020002b7882 */ /* 0x000fe20000000000 */
[----:B------:R-:W-:Y:S02]  /*5810*/  WARPGROUP.DEPBAR.LE gsb0, 0x0 ;  /* 0x00008000000079c5 */ /* 0x000fe40000010000 */
[----:B------:R-:W-:-:S06]  /*5820*/  WARPGROUP.ARRIVE ;  /* 0x00000000000079c5 */ /* 0x000fcc0000000000 */
[----:B------:R-:W-:Y:S01]  /*5830*/  HGMMA.64x16x16.F32.BF16 R168, gdesc[UR40], R168, gsb0 ;  /* 0x0020000028a879f0 */ /* 0x000fe200080018a8 */
[----:B------:R-:W-:Y:S01]  /*5840*/  UIADD3 UR34, UR5, 0x42, URZ ;  /* 0x0000004205227890 */ /* 0x000fe2000fffe03f */
[----:B------:R-:W-:Y:S01]  /*5850*/  UMOV UR32, UR40 ;  /* 0x0000002800207c82 */ /* 0x000fe20008000000 */
[----:B------:R-:W-:Y:S01]  /*5860*/  UMOV UR33, UR41 ;  /* 0x0000002900217c82 */ /* 0x000fe20008000000 */
        /* <DEDUP_REMOVED lines=11> */
[----:B------:R-:W-:Y:S04]  /*5920*/  STL.64 [R1+0x1c0], R150 ;  /* 0x0001c09601007387 */ /* 0x000fe80000100a00 */
        /* <DEDUP_REMOVED lines=10> */
[----:B------:R-:W-:Y:S01]  /*59d0*/  STL.64 [R1+0x78], R198 ;  /* 0x000078c601007387 */ /* 0x000fe20000100a00 */
[----:B------:R-:W-:-:S03]  /*59e0*/  WARPGROUP.DEPBAR.LE gsb0, 0x0 ;  /* 0x00008000000079c5 */ /* 0x000fc60000010000 */
[----:B------:R0:W-:Y:S04]  /*59f0*/  STL.64 [R1], R216 ;  /* 0x000000d801007387 */ /* 0x0001e80000100a00 */
[----:B------:R1:W-:Y:S04]  /*5a00*/  STL.64 [R1+0x8], R218 ;  /* 0x000008da01007387 */ /* 0x0003e80000100a00 */
[----:B------:R2:W-:Y:S04]  /*5a10*/  STL.64 [R1+0x10], R220 ;  /* 0x000010dc01007387 */ /* 0x0005e80000100a00 */
[----:B------:R3:W-:Y:S01]  /*5a20*/  STL.64 [R1+0x18], R222 ;  /* 0x000018de01007387 */ /* 0x0007e20000100a00 */
[----:B0-----:R-:W-:-:S02]  /*5a30*/  IMAD.MOV.U32 R216, RZ, RZ, R211 ;  /* 0x000000ffffd87224 */ /* 0x001fc400078e00d3 */
[----:B------:R-:W-:Y:S01]  /*5a40*/  IMAD.MOV.U32 R217, RZ, RZ, R212 ;  /* 0x000000ffffd97224 */ /* 0x000fe200078e00d4 */
[----:B------:R-:W4:Y:S01]  /*5a50*/  LDL.LU R211, [R1+0x1f8] ;  /* 0x0001f80001d37983 */ /* 0x000f220000300800 */
[----:B-1----:R-:W-:Y:S01]  /*5a60*/  IMAD.MOV.U32 R218, RZ, RZ, R213 ;  /* 0x000000ffffda7224 */ /* 0x002fe200078e00d5 */
[----:B------:R-:W-:Y:S02]  /*5a70*/  MOV R219, R214 ;  /* 0x000000d600db7202 */ /* 0x000fe40000000f00 */
[----:B------:R-:W4:Y:S01]  /*5a80*/  LDL.LU R212, [R1+0x1f4] ;  /* 0x0001f40001d47983 */ /* 0x000f220000300800 */
[----:B--2---:R-:W-:-:S03]  /*5a90*/  IMAD.MOV.U32 R220, RZ, RZ, R215 ;  /* 0x000000ffffdc7224 */ /* 0x004fc600078e00d7 */
[----:B------:R-:W4:Y:S04]  /*5aa0*/  LDL.LU R213, [R1+0x1f0] ;  /* 0x0001f00001d57983 */ /* 0x000f280000300800 */
[----:B------:R-:W4:Y:S04]  /*5ab0*/  LDL.LU R214, [R1+0x1ec] ;  /* 0x0001ec0001d67983 */ /* 0x000f280000300800 */
[----:B------:R-:W4:Y:S01]  /*5ac0*/  LDL.LU R215, [R1+0x1e8] ;  /* 0x0001e80001d77983 */ /* 0x000f220000300800 */
[----:B------:R-:W-:Y:S01]  /*5ad0*/  UIADD3 UR26, UR5, 0xc2, URZ ;  /* 0x000000c2051a7890 */ /* 0x000fe2000fffe03f */
[----:B------:R-:W-:Y:S01]  /*5ae0*/  UMOV UR24, UR40 ;  /* 0x0000002800187c82 */ /* 0x000fe20008000000 */
[----:B------:R-:W-:Y:S01]  /*5af0*/  UMOV UR25, UR41 ;  /* 0x0000002900197c82 */ /* 0x000fe20008000000 */
[----:B------:R-:W-:Y:S01]  /*5b00*/  UMOV UR27, 0x80000020 ;  /* 0x80000020001b7882 */ /* 0x000fe20000000000 */
        /* <DEDUP_REMOVED lines=16> */
[----:B----4-:R-:W-:-:S06]  /*5c10*/  WARPGROUP.ARRIVE ;  /* 0x00000000000079c5 */ /* 0x010fcc0000000000 */
        /* <DEDUP_REMOVED lines=35> */
[----:B------:R-:W-:-:S06]  /*5e50*/  UMOV UR53, 0x80000020 ;  /* 0x8000002000357882 */ /* 0x000fcc0000000000 */
        /* <DEDUP_REMOVED lines=44> */
[----:B------:R-:W-:Y:S01]  /*6120*/  IMAD.MOV.U32 R144, RZ, RZ, R12 ;  /* 0x000000ffff907224 */ /* 0x000fe200078e000c */
[----:B------:R-:W-:Y:S01]  /*6130*/  MOV R149, R7 ;  /* 0x0000000700957202 */ /* 0x000fe20000000f00 */
[----:B------:R-:W-:Y:S02]  /*6140*/  IMAD.MOV.U32 R145, RZ, RZ, R11 ;  /* 0x000000ffff917224 */ /* 0x000fe400078e000b */
[----:B------:R-:W-:Y:S02]  /*6150*/  IMAD.MOV.U32 R146, RZ, RZ, R10 ;  /* 0x000000ffff927224 */ /* 0x000fe400078e000a */
[----:B------:R-:W-:Y:S02]  /*6160*/  IMAD.MOV.U32 R147, RZ, RZ, R9 ;  /* 0x000000ffff937224 */ /* 0x000fe400078e0009 */
[----:B------:R-:W-:Y:S02]  /*6170*/  IMAD.MOV.U32 R148, RZ, RZ, R8 ;  /* 0x000000ffff947224 */ /* 0x000fe400078e0008 */
[----:B------:R-:W-:-:S02]  /*6180*/  IMAD.MOV.U32 R150, RZ, RZ, R6 ;  /* 0x000000ffff967224 */ /* 0x000fc400078e0006 */
[----:B------:R-:W-:Y:S01]  /*6190*/  IMAD.MOV.U32 R151, RZ, RZ, R4 ;  /* 0x000000ffff977224 */ /* 0x000fe200078e0004 */
[----:B------:R-:W-:Y:S01]  /*61a0*/  UMOV UR32, UR52 ;  /* 0x0000003400207c82 */ /* 0x000fe20008000000 */
[----:B------:R-:W-:Y:S01]  /*61b0*/  UMOV UR33, UR53 ;  /* 0x0000003500217c82 */ /* 0x000fe20008000000 */
[----:B------:R-:W-:-:S03]  /*61c0*/  WARPGROUP.DEPBAR.LE gsb0, 0x0 ;  /* 0x00008000000079c5 */ /* 0x000fc60000010000 */
[----:B------:R-:W-:-:S06]  /*61d0*/  WARPGROUP.ARRIVE ;  /* 0x00000000000079c5 */ /* 0x000fcc0000000000 */
[----:B------:R-:W-:Y:S01]  /*61e0*/  HGMMA.64x16x16.F32.BF16 R144, gdesc[UR32], R144, gsb0 ;  /* 0x00200000209079f0 */ /* 0x000fe20008001890 */
[----:B------:R-:W-:Y:S01]  /*61f0*/  MOV R168, R232 ;  /* 0x000000e800a87202 */ /* 0x000fe20000000f00 */
[----:B------:R-:W-:Y:S02]  /*6200*/  IMAD.MOV.U32 R169, RZ, RZ, R23 ;  /* 0x000000ffffa97224 */ /* 0x000fe400078e0017 */
[----:B------:R-:W-:Y:S02]  /*6210*/  IMAD.MOV.U32 R170, RZ, RZ, R22 ;  /* 0x000000ffffaa7224 */ /* 0x000fe400078e0016 */
[----:B------:R-:W-:Y:S02]  /*6220*/  IMAD.MOV.U32 R171, RZ, RZ, R21 ;  /* 0x000000ffffab7224 */ /* 0x000fe400078e0015 */
[----:B------:R-:W-:Y:S02]  /*6230*/  IMAD.MOV.U32 R172, RZ, RZ, R20 ;  /* 0x000000ffffac7224 */ /* 0x000fe400078e0014 */
[----:B------:R-:W-:-:S02]  /*6240*/  IMAD.MOV.U32 R173, RZ, RZ, R15 ;  /* 0x000000ffffad7224 */ /* 0x000fc400078e000f */
[----:B------:R-:W-:Y:S02]  /*6250*/  IMAD.MOV.U32 R174, RZ, RZ, R14 ;  /* 0x000000ffffae7224 */ /* 0x000fe400078e000e */
[----:B------:R-:W-:Y:S01]  /*6260*/  IMAD.MOV.U32 R175, RZ, RZ, R13 ;  /* 0x000000ffffaf7224 */ /* 0x000fe200078e000d */
[----:B------:R-:W-:Y:S01]  /*6270*/  UMOV UR40, UR52 ;  /* 0x0000003400287c82 */ /* 0x000fe20008000000 */
[----:B------:R-:W-:Y:S01]  /*6280*/  UMOV UR41, UR53 ;  /* 0x0000003500297c82 */ /* 0x000fe20008000000 */
[----:B------:R-:W-:-:S03]  /*6290*/  WARPGROUP.DEPBAR.LE gsb0, 0x0 ;  /* 0x00008000000079c5 */ /* 0x000fc60000010000 */
[----:B------:R-:W-:-:S06]  /*62a0*/  WARPGROUP.ARRIVE ;  /* 0x00000000000079c5 */ /* 0x000fcc0000000000 */
[----:B------:R-:W-:Y:S01]  /*62b0*/  HGMMA.64x16x16.F32.BF16 R168, gdesc[UR40], R168, gsb0 ;  /* 0x0020000028a879f0 */ /* 0x000fe200080018a8 */
[----:B------:R-:W-:Y:S02]  /*62c0*/  IMAD.MOV.U32 R192, RZ, RZ, R16 ;  /* 0x000000ffffc07224 */ /* 0x000fe400078e0010 */
[----:B------:R-:W-:Y:S02]  /*62d0*/  IMAD.MOV.U32 R193, RZ, RZ, R5 ;  /* 0x000000ffffc17224 */ /* 0x000fe400078e0005 */
[----:B------:R-:W-:Y:S02]  /*62e0*/  IMAD.MOV.U32 R194, RZ, RZ, R3 ;  /* 0x000000ffffc27224 */ /* 0x000fe400078e0003 */
[----:B------:R-:W-:Y:S02]  /*62f0*/  IMAD.MOV.U32 R195, RZ, RZ, R2 ;  /* 0x000000ffffc37224 */ /* 0x000fe400078e0002 */
[----:B------:R-:W-:Y:S02]  /*6300*/  IMAD.MOV.U32 R196, RZ, RZ, R0 ;  /* 0x000000ffffc47224 */ /* 0x000fe400078e0000 */
[----:B------:R-:W-:-:S02]  /*6310*/  IMAD.MOV.U32 R197, RZ, RZ, R235 ;  /* 0x000000ffffc57224 */ /* 0x000fc400078e00eb */
[----:B------:R-:W-:Y:S02]  /*6320*/  IMAD.MOV.U32 R198, RZ, RZ, R234 ;  /* 0x000000ffffc67224 */ /* 0x000fe400078e00ea */
[----:B------:R-:W-:Y:S01]  /*6330*/  IMAD.MOV.U32 R199, RZ, RZ, R233 ;  /* 0x000000ffffc77224 */ /* 0x000fe200078e00e9 */
[----:B------:R-:W-:Y:S01]  /*6340*/  UIADD3 UR6, UR6, 0x402, URZ ;  /* 0x0000040206067890 */ /* 0x000fe2000fffe03f */
[----:B------:R-:W-:-:S06]  /*6350*/  UMOV UR41, 0x80000020 ;  /* 0x8000002000297882 */ /* 0x000fcc0000000000 */
[----:B------:R-:W-:Y:S01]  /*6360*/  UMOV UR40, UR6 ;  /* 0x0000000600287c82 */ /* 0x000fe20008000000 */
[----:B------:R-:W-:Y:S02]  /*6370*/  WARPGROUP.DEPBAR.LE gsb0, 0x0 ;  /* 0x00008000000079c5 */ /* 0x000fe40000010000 */
[----:B------:R-:W-:-:S06]  /*6380*/  WARPGROUP.ARRIVE ;  /* 0x00000000000079c5 */ /* 0x000fcc0000000000 */
[----:B------:R-:W-:Y:S01]  /*6390*/  HGMMA.64x16x16.F32.BF16 R192, gdesc[UR40], R192, gsb0 ;  /* 0x0020000028c079f0 */ /* 0x000fe200080018c0 */
[----:B------:R-:W-:Y:S02]  /*63a0*/  IMAD.MOV.U32 R221, RZ, RZ, R19 ;  /* 0x000000ffffdd7224 */ /* 0x000fe400078e0013 */
[----:B---3--:R-:W-:Y:S02]  /*63b0*/  IMAD.MOV.U32 R222, RZ, RZ, R18 ;  /* 0x000000ffffde7224 */ /* 0x008fe400078e0012 */
[----:B------:R-:W-:Y:S01]  /*63c0*/  IMAD.MOV.U32 R223, RZ, RZ, R17 ;  /* 0x000000ffffdf7224 */ /* 0x000fe200078e0011 */
[----:B------:R-:W-:Y:S01]  /*63d0*/  UMOV UR32, UR40 ;  /* 0x0000002800207c82 */ /* 0x000fe20008000000 */
[----:B------:R-:W-:Y:S01]  /*63e0*/  UMOV UR33, UR41 ;  /* 0x0000002900217c82 */ /* 0x000fe20008000000 */
[----:B------:R0:W5:Y:S04]  /*63f0*/  LDL.LU R19, [R1+0x1e4] ;  /* 0x0001e40001137983 */ /* 0x0001680000300800 */
[----:B------:R0:W5:Y:S04]  /*6400*/  LDL.LU R18, [R1+0x1e0] ;  /* 0x0001e00001127983 */ /* 0x0001680000300800 */
[----:B------:R0:W5:Y:S04]  /*6410*/  LDL.LU R17, [R1+0x1dc] ;  /* 0x0001dc0001117983 */ /* 0x0001680000300800 */
[----:B------:R0:W5:Y:S04]  /*6420*/  LDL.LU R16, [R1+0x1d8] ;  /* 0x0001d80001107983 */ /* 0x0001680000300800 */
[----:B------:R0:W5:Y:S04]  /*6430*/  LDL.LU R5, [R1+0x1d4] ;  /* 0x0001d40001057983 */ /* 0x0001680000300800 */
[----:B------:R0:W5:Y:S04]  /*6440*/  LDL.LU R3, [R1+0x1d0] ;  /* 0x0001d00001037983 */ /* 0x0001680000300800 */
[----:B------:R0:W5:Y:S04]  /*6450*/  LDL.LU R2, [R1+0x1cc] ;  /* 0x0001cc0001027983 */ /* 0x0001680000300800 */
[----:B------:R0:W5:Y:S01]  /*6460*/  LDL.LU R0, [R1+0x1c8] ;  /* 0x0001c80001007983 */ /* 0x0001620000300800 */
[----:B------:R-:W-:-:S02]  /*6470*/  WARPGROUP.DEPBAR.LE gsb0, 0x0 ;  /* 0x00008000000079c5 */ /* 0x000fc40000010000 */
[----:B------:R-:W-:-:S06]  /*6480*/  WARPGROUP.ARRIVE ;  /* 0x00000000000079c5 */ /* 0x000fcc0000000000 */
[----:B------:R-:W-:Y:S01]  /*6490*/  HGMMA.64x16x16.F32.BF16 R216, gdesc[UR32], R216, gsb0 ;  /* 0x0020000020d879f0 */ /* 0x000fe200080018d8 */
[----:B------:R-:W-:Y:S04]  /*64a0*/  STL.64 [R1+0x40], R144 ;  /* 0x0000409001007387 */ /* 0x000fe80000100a00 */
[----:B------:R-:W-:Y:S04]  /*64b0*/  STL.64 [R1+0x48], R146 ;  /* 0x0000489201007387 */ /* 0x000fe80000100a00 */
[----:B------:R-:W-:Y:S04]  /*64c0*/  STL.64 [R1+0x50], R148 ;  /* 0x0000509401007387 */ /* 0x000fe80000100a00 */
[----:B------:R1:W-:Y:S04]  /*64d0*/  STL.64 [R1+0x58], R150 ;  /* 0x0000589601007387 */ /* 0x0003e80000100a00 */
[----:B-1----:R-:W2:Y:S04]  /*64e0*/  LDL.LU.64 R150, [R1+0x1c0] ;  /* 0x0001c00001967983 */ /* 0x002ea80000300a00 */
[----:B------:R-:W2:Y:S04]  /*64f0*/  LDL.LU.64 R148, [R1+0x1b8] ;  /* 0x0001b80001947983 */ /* 0x000ea80000300a00 */
[----:B------:R-:W2:Y:S04]  /*6500*/  LDL.LU.64 R146, [R1+0x1b0] ;  /* 0x0001b00001927983 */ /* 0x000ea80000300a00 */
[----:B------:R-:W2:Y:S04]  /*6510*/  LDL.LU.64 R144, [R1+0x1a8] ;  /* 0x0001a80001907983 */ /* 0x000ea80000300a00 */
[----:B------:R-:W-:Y:S04]  /*6520*/  STL.64 [R1+0xa0], R168 ;  /* 0x0000a0a801007387 */ /* 0x000fe80000100a00 */
[----:B------:R-:W-:Y:S04]  /*6530*/  STL.64 [R1+0xa8], R170 ;  /* 0x0000a8aa01007387 */ /* 0x000fe80000100a00 */
[----:B------:R-:W-:Y:S04]  /*6540*/  STL.64 [R1+0xb0], R172 ;  /* 0x0000b0ac01007387 */ /* 0x000fe80000100a00 */
[----:B------:R1:W-:Y:S04]  /*6550*/  STL.64 [R1+0xb8], R174 ;  /* 0x0000b8ae01007387 */ /* 0x0003e80000100a00 */
[----:B-1----:R-:W3:Y:S04]  /*6560*/  LDL.LU.64 R174, [R1+0x1a0] ;  /* 0x0001a00001ae7983 */ /* 0x002ee80000300a00 */
[----:B------:R-:W3:Y:S04]  /*6570*/  LDL.LU.64 R172, [R1+0x198] ;  /* 0x0001980001ac7983 */ /* 0x000ee80000300a00 */
[----:B------:R-:W3:Y:S04]  /*6580*/  LDL.LU.64 R170, [R1+0x190] ;  /* 0x0001900001aa7983 */ /* 0x000ee80000300a00 */
[----:B------:R-:W3:Y:S04]  /*6590*/  LDL.LU.64 R168, [R1+0x188] ;  /* 0x0001880001a87983 */ /* 0x000ee80000300a00 */
[----:B------:R-:W-:Y:S04]  /*65a0*/  STL.64 [R1+0x80], R192 ;  /* 0x000080c001007387 */ /* 0x000fe80000100a00 */
[----:B------:R-:W-:Y:S04]  /*65b0*/  STL.64 [R1+0x88], R194 ;  /* 0x000088c201007387 */ /* 0x000fe80000100a00 */
[----:B------:R-:W-:Y:S04]  /*65c0*/  STL.64 [R1+0x90], R196 ;  /* 0x000090c401007387 */ /* 0x000fe80000100a00 */
[----:B------:R1:W-:Y:S01]  /*65d0*/  STL.64 [R1+0x98], R198 ;  /* 0x000098c601007387 */ /* 0x0003e20000100a00 */
[----:B------:R-:W-:-:S03]  /*65e0*/  WARPGROUP.DEPBAR.LE gsb0, 0x0 ;  /* 0x00008000000079c5 */ /* 0x000fc60000010000 */
[----:B-1----:R-:W4:Y:S04]  /*65f0*/  LDL.LU.64 R198, [R1+0x180] ;  /* 0x0001800001c67983 */ /* 0x002f280000300a00 */
[----:B------:R-:W4:Y:S04]  /*6600*/  LDL.LU.64 R196, [R1+0x178] ;  /* 0x0001780001c47983 */ /* 0x000f280000300a00 */
[----:B------:R-:W4:Y:S04]  /*6610*/  LDL.LU.64 R194, [R1+0x170] ;  /* 0x0001700001c27983 */ /* 0x000f280000300a00 */
[----:B------:R-:W4:Y:S04]  /*6620*/  LDL.LU.64 R192, [R1+0x168] ;  /* 0x0001680001c07983 */ /* 0x000f280000300a00 */
[----:B------:R-:W-:Y:S04]  /*6630*/  STL.64 [R1+0x20], R216 ;  /* 0x000020d801007387 */ /* 0x000fe80000100a00 */
[----:B------:R-:W-:Y:S04]  /*6640*/  STL.64 [R1+0x28], R218 ;  /* 0x000028da01007387 */ /* 0x000fe80000100a00 */
[----:B------:R-:W-:Y:S04]  /*6650*/  STL.64 [R1+0x30], R220 ;  /* 0x000030dc01007387 */ /* 0x000fe80000100a00 */
[----:B------:R1:W-:Y:S04]  /*6660*/  STL.64 [R1+0x38], R222 ;  /* 0x000038de01007387 */ /* 0x0003e80000100a00 */
[----:B-1----:R-:W2:Y:S04]  /*6670*/  LDL.LU.64 R222, [R1+0x160] ;  /* 0x0001600001de7983 */ /* 0x002ea80000300a00 */
        /* <DEDUP_REMOVED lines=46> */
[----:B------:R-:W-:Y:S03]  /*6960*/  HGMMA.64x16x16.F32.BF16 R24, gdesc[UR40], R24, gsb0 ;  /* 0x00200000281879f0 */ /* 0x000fe60008001818 */
[----:B------:R-:W-:Y:S02]  /*6970*/  WARPGROUP.DEPBAR.LE gsb0, 0x0 ;  /* 0x00008000000079c5 */ /* 0x000fe40000010000 */
[----:B0-----:R-:W-:Y:S05]  /*6980*/  @!P0 BRA `(.L_x_27) ;  /* 0x0000000000048947 */ /* 0x001fea0003800000 */
[----:B------:R-:W-:Y:S01]  /*6990*/  BPT.TRAP 0x1 ;  /* 0x000000040000795c */ /* 0x000fe20000300000 */
.L_x_27:
[----:B------:R-:W2:Y:S04]  /*69a0*/  LDL R4, [R1+0x10c] ;  /* 0x00010c0001047983 */ /* 0x000ea80000100800 */
[----:B------:R-:W3:Y:S01]  /*69b0*/  LDL R6, [R1+0x100] ;  /* 0x0001000001067983 */ /* 0x000ee20000100800 */
[----:B-----5:R-:W-:Y:S02]  /*69c0*/  ISETP.NE.AND P1, PT, R17, RZ, PT ;  /* 0x000000ff1100720c */ /* 0x020fe40003f25270 */
[----:B--2---:R-:W-:Y:S01]  /*69d0*/  R2UR UR5, R4 ;  /* 0x00000000040572ca */ /* 0x004fe200000e0000 */
[----:B------:R-:W-:-:S10]  /*69e0*/  IMAD.U32 R4, RZ, RZ, UR7 ;  /* 0x00000007ff047e24 */ /* 0x000fd4000f8e00ff */
[----:B------:R-:W-:-:S05]  /*69f0*/  @P1 LEA R4, R4, UR39, 0x3 ;  /* 0x0000002704041c11 */ /* 0x000fca000f8e18ff */
[----:B------:R-:W-:Y:S01]  /*6a00*/  @P1 VIADD R4, R4, 0x30 ;  /* 0x0000003004041836 */ /* 0x000fe20000000000 */
[----:B------:R-:W-:-:S04]  /*6a10*/  UISETP.GT.U32.AND UP0, UPT, UR5, 0x1, UPT ;  /* 0x000000010500788c */ /* 0x000fc8000bf04070 */
[----:B---3--:R-:W-:-:S04]  /*6a20*/  @P1 PRMT R4, R6, 0x654, R4 ;  /* 0x0000065406041816 */ /* 0x008fc80000000004 */
[----:B------:R0:W-:Y:S01]  /*6a30*/  @P1 SYNCS.ARRIVE.TRANS64.RED.A1T0 RZ, [R4+URZ], RZ ;  /* 0x000000ff04ff19a7 */ /* 0x0001e2000810043f */
[----:B------:R-:W-:-:S13]  /*6a40*/  PLOP3.LUT P1, PT, PT, PT, UP0, 0x80, 0x0 ;  /* 0x000000000000781c */ /* 0x000fda0003f2f008 */
[----:B0-----:R-:W-:Y:S05]  /*6a50*/  @P1 BRA `(.L_x_28) ;  /* 0x0000000000041947 */ /* 0x001fea0003800000 */
[----:B------:R-:W-:Y:S01]  /*6a60*/  BPT.TRAP 0x1 ;  /* 0x000000040000795c */ /* 0x000fe20000300000 */
.L_x_28:
[----:B------:R-:W-:Y:S01]  /*6a70*/  UIADD3 UR4, UR4, 0x1, URZ ;  /* 0x0000000104047890 */ /* 0x000fe2000fffe03f */
[C---:B------:R-:W-:Y:S01]  /*6a80*/  ISETP.GT.AND P1, PT, R0.reuse, 0x1, PT ;  /* 0x000000010000780c */ /* 0x040fe20003f24270 */
[----:B------:R-:W-:Y:S01]  /*6a90*/  UIADD3 UR7, UR7, 0x1, URZ ;  /* 0x0000000107077890 */ /* 0x000fe2000fffe03f */
[----:B------:R-:W-:Y:S01]  /*6aa0*/  VIADD R0, R0, 0xffffffff ;  /* 0xffffffff00007836 */ /* 0x000fe20000000000 */
[----:B------:R-:W-:Y:S02]  /*6ab0*/  UISETP.NE.AND UP0, UPT, UR4, 0x6, UPT ;  /* 0x000000060400788c */ /* 0x000fe4000bf05270 */
[----:B------:R-:W-:Y:S02]  /*6ac0*/  UISETP.NE.AND UP1, UPT, UR7, 0x6, UPT ;  /* 0x000000060700788c */ /* 0x000fe4000bf25270 */
[----:B------:R-:W-:Y:S02]  /*6ad0*/  USEL UR5, URZ, 0x1, UP0 ;  /* 0x000000013f057887 */ /* 0x000fe40008000000 */
[----:B------:R-:W-:-:S02]  /*6ae0*/  USEL UR4, UR4, URZ, UP0 ;  /* 0x0000003f04047287 */ /* 0x000fc40008000000 */
[----:B------:R-:W-:Y:S02]  /*6af0*/  USEL UR7, UR7, URZ, UP1 ;  /* 0x0000003f07077287 */ /* 0x000fe40008800000 */
[----:B------:R-:W-:Y:S01]  /*6b00*/  LOP3.LUT R3, R3, UR5, RZ, 0x3c, !PT ;  /* 0x0000000503037c12 */ /* 0x000fe2000f8e3cff */
[----:B------:R-:W-:Y:S09]  /*6b10*/  @P1 BRA `(.L_x_29) ;  /* 0xffffffd400181947 */ /* 0x000ff2000383ffff */
.L_x_22:
[----:B------:R0:W5:Y:S01]  /*6b20*/  LDL R7, [R1+0x134] ;  /* 0x0001340001077983 */ /* 0x0001620000100800 */
[----:B------:R-:W1:Y:S02]  /*6b30*/  LDC R0, c[0x0][0x28c] ;  /* 0x0000a300ff007b82 */ /* 0x000e640000000800 */
[----:B-1----:R-:W-:-:S13]  /*6b40*/  ISETP.GE.AND P1, PT, R0, 0x1, PT ;  /* 0x000000010000780c */ /* 0x002fda0003f26270 */
[----:B0-----:R-:W-:Y:S05]  /*6b50*/  @!P1 BRA `(.L_x_30) ;  /* 0x00000000004c9947 */ /* 0x001fea0003800000 */
[----:B------:R-:W-:Y:S05]  /*6b60*/  @!P0 BRA `(.L_x_31) ;  /* 0x0000000000048947 */ /* 0x000fea0003800000 */
[----:B------:R-:W-:Y:S01]  /*6b70*/  BPT.TRAP 0x1 ;  /* 0x000000040000795c */ /* 0x000fe20000300000 */
.L_x_31:
[----:B------:R-:W2:Y:S04]  /*6b80*/  LDL R0, [R1+0x10c] ;  /* 0x00010c0001007983 */ /* 0x000ea80000100800 */
[----:B------:R-:W3:Y:S01]  /*6b90*/  LDL R3, [R1+0x100] ;  /* 0x0001000001037983 */ /* 0x000ee20000100800 */
[----:B-----5:R-:W-:Y:S02]  /*6ba0*/  R2UR UR5, R7 ;  /* 0x00000000070572ca */ /* 0x020fe400000e0000 */
[----:B------:R-:W-:Y:S02]  /*6bb0*/  ISETP.NE.AND P0, PT, R17, RZ, PT ;  /* 0x000000ff1100720c */ /* 0x000fe40003f05270 */
[----:B--2---:R-:W-:-:S11]  /*6bc0*/  R2UR UR4, R0 ;  /* 0x00000000000472ca */ /* 0x004fd600000e0000 */
[----:B------:R-:W-:-:S04]  /*6bd0*/  @P0 VIADD R0, R5, UR5 ;  /* 0x0000000505000c36 */ /* 0x000fc80008000000 */
[----:B------:R-:W-:-:S05]  /*6be0*/  @P0 IMAD.WIDE.U32 R4, R0, -0x55555555, RZ ;  /* 0xaaaaaaab00040825 */ /* 0x000fca00078e00ff */
[----:B------:R-:W-:Y:S01]  /*6bf0*/  @P0 SHF.R.U32.HI R4, RZ, 0x2, R5 ;  /* 0x00000002ff040819 */ /* 0x000fe20000011605 */
[----:B------:R-:W-:-:S04]  /*6c00*/  UISETP.GT.U32.AND UP0, UPT, UR4, 0x1, UPT ;  /* 0x000000010400788c */ /* 0x000fc8000bf04070 */
[----:B------:R-:W-:-:S05]  /*6c10*/  @P0 IMAD R0, R4, -0x6, R0 ;  /* 0xfffffffa04000824 */ /* 0x000fca00078e0200 */
[----:B------:R-:W-:-:S05]  /*6c20*/  @P0 LEA R0, R0, UR39, 0x3 ;  /* 0x0000002700000c11 */ /* 0x000fca000f8e18ff */
[----:B------:R-:W-:-:S05]  /*6c30*/  @P0 VIADD R0, R0, 0x30 ;  /* 0x0000003000000836 */ /* 0x000fca0000000000 */
[----:B---3--:R-:W-:-:S04]  /*6c40*/  @P0 PRMT R0, R3, 0x654, R0 ;  /* 0x0000065403000816 */ /* 0x008fc80000000000 */
[----:B------:R0:W-:Y:S01]  /*6c50*/  @P0 SYNCS.ARRIVE.TRANS64.RED.A1T0 RZ, [R0+URZ], RZ ;  /* 0x000000ff00ff09a7 */ /* 0x0001e2000810043f */
[----:B------:R-:W-:-:S13]  /*6c60*/  PLOP3.LUT P0, PT, PT, PT, UP0, 0x80, 0x0 ;  /* 0x000000000000781c */ /* 0x000fda0003f0f008 */
[----:B0-----:R-:W-:Y:S05]  /*6c70*/  @P0 BRA `(.L_x_30) ;  /* 0x0000000000040947 */ /* 0x001fea0003800000 */
[----:B------:R-:W-:Y:S01]  /*6c80*/  BPT.TRAP 0x1 ;  /* 0x000000040000795c */ /* 0x000fe20000300000 */
.L_x_30:
[----:B------:R-:W2:Y:S01]  /*6c90*/  LDL R0, [R1+0x140] ;  /* 0x0001400001007983 */ /* 0x000ea20000100800 */
[----:B------:R-:W0:Y:S01]  /*6ca0*/  S2R R8, SR_TID.X ;  /* 0x0000000000087919 */ /* 0x000e220000002100 */
[----:B------:R-:W-:Y:S01]  /*6cb0*/  R2UR UR4, R18 ;  /* 0x00000000120472ca */ /* 0x000fe200000e0000 */
[----:B------:R-:W-:Y:S01]  /*6cc0*/  ULDC.64 UR8, c[0x0][0x5d0] ;  /* 0x0001740000087ab9 */ /* 0x000fe20000000a00 */
[----:B------:R-:W3:Y:S04]  /*6cd0*/  LDL.LU R6, [R1+0x13c] ;  /* 0x00013c0001067983 */ /* 0x000ee80000300800 */
[----:B------:R-:W4:Y:S01]  /*6ce0*/  LDL R22, [R1+0x110] ;  /* 0x0001100001167983 */ /* 0x000f220000100800 */
[----:B------:R-:W-:Y:S02]  /*6cf0*/  R2UR UR7, R19 ;  /* 0x00000000130772ca */ /* 0x000fe400000e0000 */
[----:B-----5:R-:W-:-:S04]  /*6d00*/  R2UR UR14, R7 ;  /* 0x00000000070e72ca */ /* 0x020fc800000e0000 */
[----:B------:R-:W-:-:S06]  /*6d10*/  UIMAD UR6, UR4, 0xb0, URZ ;  /* 0x000000b0040678a4 */ /* 0x000fcc000f8e023f */
[----:B------:R-:W-:Y:S01]  /*6d20*/  IMAD.U32 R18, RZ, RZ, UR6 ;  /* 0x00000006ff127e24 */ /* 0x000fe2000f8e00ff */
[----:B------:R-:W-:Y:S02]  /*6d30*/  UIMAD.WIDE UR10, UR7, 0x180, URZ ;  /* 0x00000180070a78a5 */ /* 0x000fe4000f8e023f */
[----:B------:R-:W-:Y:S01]  /*6d40*/  UIMAD UR7, UR7, 0x180, URZ ;  /* 0x00000180070778a4 */ /* 0x000fe2000f8e023f */
[----:B0-----:R-:W-:Y:S01]  /*6d50*/  SHF.R.U32.HI R4, RZ, 0x7, R8 ;  /* 0x00000007ff047819 */ /* 0x001fe20000011608 */
[C---:B------:R-:W-:Y:S01]  /*6d60*/  IMAD.SHL.U32 R19, R8.reuse, 0x2, RZ ;  /* 0x0000000208137824 */ /* 0x040fe200078e00ff */
[----:B------:R-:W-:Y:S02]  /*6d70*/  LOP3.LUT R5, R8, 0x60, RZ, 0xc0, !PT ;  /* 0x0000006008057812 */ /* 0x000fe400078ec0ff */
[----:B------:R-:W-:Y:S02]  /*6d80*/  LOP3.LUT R4, R4, 0x1, RZ, 0xc0, !PT ;  /* 0x0000000104047812 */ /* 0x000fe400078ec0ff */
[----:B------:R-:W-:-:S02]  /*6d90*/  SHF.R.U32.HI R5, RZ, 0x1, R5 ;  /* 0x00000001ff057819 */ /* 0x000fc40000011605 */
[----:B------:R-:W-:Y:S01]  /*6da0*/  LOP3.LUT R18, R18, 0x6, R19, 0xf8, !PT ;  /* 0x0000000612127812 */ /* 0x000fe200078ef813 */
[----:B------:R-:W-:-:S03]  /*6db0*/  IMAD.SHL.U32 R3, R4, 0x40, RZ ;  /* 0x0000004004037824 */ /* 0x000fc600078e00ff */
[----:B------:R-:W-:Y:S02]  /*6dc0*/  SHF.R.S32.HI R19, RZ, 0x1f, R18 ;  /* 0x0000001fff137819 */ /* 0x000fe40000011412 */
[----:B--2---:R-:W-:Y:S02]  /*6dd0*/  R2UR UR5, R0 ;  /* 0x00000000000572ca */ /* 0x004fe400000e0000 */
[----:B------:R-:W-:-:S04]  /*6de0*/  SHF.R.U32.HI R0, RZ, 0x2, R8 ;  /* 0x00000002ff007819 */ /* 0x000fc80000011608 */
[----:B------:R-:W-:Y:S02]  /*6df0*/  LOP3.LUT R0, R0, 0x7, RZ, 0xc0, !PT ;  /* 0x0000000700007812 */ /* 0x000fe400078ec0ff */
[----:B---3--:R-:W-:Y:S02]  /*6e00*/  R2UR UR13, R6 ;  /* 0x00000000060d72ca */ /* 0x008fe400000e0000 */
[--C-:B------:R-:W-:Y:S02]  /*6e10*/  LOP3.LUT R3, R3, 0x40, R0.reuse, 0xe2, !PT ;  /* 0x0000004003037812 */ /* 0x100fe400078ee200 */
[----:B----4-:R-:W-:Y:S01]  /*6e20*/  R2UR UR15, R22 ;  /* 0x00000000160f72ca */ /* 0x010fe200000e0000 */
[----:B------:R-:W-:Y:S01]  /*6e30*/  UISETP.GE.U32.AND UP2, UPT, UR5, 0x6, UPT ;  /* 0x000000060500788c */ /* 0x000fe2000bf46070 */
[----:B------:R-:W-:Y:S02]  /*6e40*/  IADD3 R0, RZ, -R5, -R0 ;  /* 0x80000005ff007210 */ /* 0x000fe40007ffe800 */
[----:B------:R-:W-:-:S03]  /*6e50*/  LOP3.LUT R3, R3, UR10, R5, 0xfe, !PT ;  /* 0x0000000a03037c12 */ /* 0x000fc6000f8efe05 */
[----:B------:R-:W-:Y:S02]  /*6e60*/  IMAD R0, R4, -0x40, R0 ;  /* 0xffffffc004007824 */ /* 0x000fe400078e0200 */
[----:B------:R-:W-:-:S04]  /*6e70*/  IMAD.U32 R4, RZ, RZ, UR8 ;  /* 0x00000008ff047e24 */ /* 0x000fc8000f8e00ff */
[----:B------:R-:W-:Y:S02]  /*6e80*/  USHF.R.S32.HI UR12, URZ, 0x1f, UR15 ;  /* 0x0000001f3f0c7899 */ /* 0x000fe4000801140f */
[----:B------:R-:W-:Y:S02]  /*6e90*/  IMAD.WIDE.U32 R4, R4, UR15, R18 ;  /* 0x0000000f04047c25 */ /* 0x000fe4000f8e0012 */
[----:B------:R-:W-:Y:S02]  /*6ea0*/  UIMAD UR4, UR12, UR8, URZ ;  /* 0x000000080c0472a4 */ /* 0x000fe4000f8e023f */
[----:B------:R-:W-:Y:S02]  /*6eb0*/  UIADD3 UR8, UR5, UR14, URZ ;  /* 0x0000000e05087290 */ /* 0x000fe4000fffe03f */
[----:B------:R-:W-:Y:S02]  /*6ec0*/  UIMAD UR4, UR15, UR9, UR4 ;  /* 0x000000090f0472a4 */ /* 0x000fe4000f8e0204 */
[----:B------:R-:W-:Y:S01]  /*6ed0*/  UISETP.GT.U32.AND UP1, UPT, UR8, 0x5, UPT ;  /* 0x000000050800788c */ /* 0x000fe2000bf24070 */
[----:B------:R-:W-:-:S02]  /*6ee0*/  ULDC UR9, c[0x0][0x284] ;  /* 0x0000a10000097ab9 */ /* 0x000fc40000000800 */
[----:B------:R-:W-:Y:S01]  /*6ef0*/  MOV R6, UR9 ;  /* 0x0000000900067c02 */ /* 0x000fe20008000f00 */
[----:B------:R-:W-:Y:S01]  /*6f00*/  VIADD R5, R5, UR4 ;  /* 0x0000000405057c36 */ /* 0x000fe20008000000 */
[----:B------:R-:W-:Y:S01]  /*6f10*/  ULDC UR4, c[0x0][0x288] ;  /* 0x0000a20000047ab9 */ /* 0x000fe20000000800 */
[----:B------:R-:W-:Y:S01]  /*6f20*/  UISETP.LT.U32.AND UP1, UPT, UR5, 0x6, UP1 ;  /* 0x000000060500788c */ /* 0x000fe20008f21070 */
[----:B------:R-:W-:Y:S01]  /*6f30*/  IADD3 R7, R6, -UR7, R0 ;  /* 0x8000000706077c10 */ /* 0x000fe2000fffe000 */
[----:B------:R-:W-:Y:S01]  /*6f40*/  IMAD.MOV.U32 R6, RZ, RZ, -0x2 ;  /* 0xfffffffeff067424 */ /* 0x000fe200078e00ff */
[----:B------:R-:W-:Y:S01]  /*6f50*/  LOP3.LUT R0, R8, 0x3, RZ, 0xc0, !PT ;  /* 0x0000000308007812 */ /* 0x000fe200078ec0ff */
[----:B------:R-:W-:Y:S02]  /*6f60*/  UISETP.GE.AND UP0, UPT, UR6, UR4, UPT ;  /* 0x000000040600728c */ /* 0x000fe4000bf06270 */
[----:B------:R-:W-:Y:S02]  /*6f70*/  STL [R1+0x104], R7 ;  /* 0x0001040701007387 */ /* 0x000fe40000100800 */
[----:B------:R-:W-:Y:S01]  /*6f80*/  IMAD R0, R0, R6, UR4 ;  /* 0x0000000400007e24 */ /* 0x000fe2000f8e0206 */
[----:B------:R-:W-:-:S02]  /*6f90*/  UIMAD.WIDE.U32 UR4, UR8, -0x55555555, URZ ;  /* 0xaaaaaaab080478a5 */ /* 0x000fc4000f8e003f */
[----:B------:R-:W-:Y:S01]  /*6fa0*/  UISETP.GE.OR UP0, UPT, UR7, UR9, UP0 ;  /* 0x000000090700728c */ /* 0x000fe20008706670 */
[----:B------:R-:W-:Y:S01]  /*6fb0*/  VIADD R0, R0, -UR6 ;  /* 0x8000000600007c36 */ /* 0x000fe20008000000 */
[----:B------:R-:W-:Y:S02]  /*6fc0*/  USHF.R.U32.HI UR4, URZ, 0x2, UR5 ;  /* 0x000000023f047899 */ /* 0x000fe40008011605 */
[----:B------:R-:W-:Y:S02]  /*6fd0*/  USEL UR7, URZ, 0x1, !UP1 ;  /* 0x000000013f077887 */ /* 0x000fe4000c800000 */
[----:B------:R-:W-:Y:S01]  /*6fe0*/  UIMAD UR5, UR4, -0x6, UR8 ;  /* 0xfffffffa040578a4 */ /* 0x000fe2000f8e0208 */
[----:B------:R-:W-:Y:S01]  /*6ff0*/  PLOP3.LUT P0, PT, PT, PT, UP0, 0x80, 0x0 ;  /* 0x000000000000781c */ /* 0x000fe20003f0f008 */
[----:B------:R-:W-:Y:S01]  /*7000*/  ULOP3.LUT UR13, UR13, UR7, URZ, 0x3c, !UPT ;  /* 0x000000070d0d7292 */ /* 0x000fe2000f8e3c3f */
[----:B------:R-:W-:-:S03]  /*7010*/  UMOV UR6, 0xffffffff ;  /* 0xffffffff00067882 */ /* 0x000fc60000000000 */
[----:B------:R-:W-:Y:S01]  /*7020*/  @UP2 ULOP3.LUT UR13, UR13, 0x1, UR4, 0x78, !UPT ;  /* 0x000000010d0d2892 */ /* 0x000fe2000f8e7804 */
[----:B------:R-:W-:-:S05]  /*7030*/  IMAD.U32 R6, RZ, RZ, UR5 ;  /* 0x00000005ff067e24 */ /* 0x000fca000f8e00ff */
[----:B------:R0:W-:Y:S02]  /*7040*/  STL [R1+0x134], R6 ;  /* 0x0001340601007387 */ /* 0x0001e40000100800 */
[----:B0-----:R-:W-:-:S05]  /*7050*/  IMAD.U32 R6, RZ, RZ, UR13 ;  /* 0x0000000dff067e24 */ /* 0x001fca000f8e00ff */
[----:B------:R0:W-:Y:S01]  /*7060*/  STL [R1+0x13c], R6 ;  /* 0x00013c0601007387 */ /* 0x0001e20000100800 */
[----:B------:R-:W-:Y:S05]  /*7070*/  @P0 BRA `(.L_x_32) ;  /* 0x00000134006c0947 */ /* 0x000fea0003800000 */
[----:B------:R-:W-:Y:S01]  /*7080*/  FSETP.NEU.AND P2, PT, R16, RZ, PT ;  /* 0x000000ff1000720b */ /* 0x000fe20003f4d000 */
[----:B------:R-:W-:Y:S01]  /*7090*/  ULDC.64 UR8, c[0x0][0x5c8] ;  /* 0x0001720000087ab9 */ /* 0x000fe20000000a00 */
[----:B------:R-:W-:Y:S01]  /*70a0*/  ISETP.GT.AND P0, PT, R7, RZ, PT ;  /* 0x000000ff0700720c */ /* 0x000fe20003f04270 */
[----:B------:R-:W-:Y:S01]  /*70b0*/  UIMAD UR4, UR11, UR8, URZ ;  /* 0x000000080b0472a4 */ /* 0x000fe2000f8e023f */
[----:B------:R-:W-:Y:S01]  /*70c0*/  IMAD.U32 R11, RZ, RZ, UR9 ;  /* 0x00000009ff0b7e24 */ /* 0x000fe2000f8e00ff */
[----:B------:R-:W-:Y:S01]  /*70d0*/  BSSY B0, `(.L_x_32) ;  /* 0x0001355000007945 */ /* 0x000fe20003800000 */
[----:B------:R-:W-:Y:S01]  /*70e0*/  IMAD.WIDE.U32 R4, R3, UR8, R4 ;  /* 0x0000000803047c25 */ /* 0x000fe2000f8e0004 */
[----:B------:R-:W-:-:S03]  /*70f0*/  ISETP.GT.AND P1, PT, R0, RZ, P0 ;  /* 0x000000ff0000720c */ /* 0x000fc60000724270 */
[----:B------:R-:W-:-:S04]  /*7100*/  IMAD R11, R3, R11, UR4 ;  /* 0x00000004030b7e24 */ /* 0x000fc8000f8e020b */
[----:B------:R-:W-:Y:S01]  /*7110*/  IMAD.IADD R11, R5, 0x1, R11 ;  /* 0x00000001050b7824 */ /* 0x000fe200078e020b */
[----:B------:R-:W-:Y:S06]  /*7120*/  @!P2 BRA `(.L_x_33) ;  /* 0x000000ec0008a947 */ /* 0x000fec0003800000 */
[----:B------:R-:W0:Y:S01]  /*7130*/  LDC.64 R8, c[0x0][0x5b0] ;  /* 0x00016c00ff087b82 */ /* 0x000e220000000a00 */
[----:B------:R-:W2:Y:S01]  /*7140*/  LDL.LU R23, [R1+0xc0] ;  /* 0x0000c00001177983 */ /* 0x000ea20000300800 */
[----:B------:R-:W-:-:S03]  /*7150*/  R2UR UR7, R22 ;  /* 0x00000000160772ca */ /* 0x000fc600000e0000 */
[----:B------:R-:W-:Y:S03]  /*7160*/  STL.64 [R1+0x148], R24 ;  /* 0x0001481801007387 */ /* 0x000fe60000100a00 */
[----:B------:R-:W1:Y:S08]  /*7170*/  LDC.64 R12, c[0x0][0x5b8] ;  /* 0x00016e00ff0c7b82 */ /* 0x000e700000000a00 */
[----:B------:R-:W3:Y:S01]  /*7180*/  LDC.64 R14, c[0x0][0x5a8] ;  /* 0x00016a00ff0e7b82 */ /* 0x000ee20000000a00 */
[----:B0-----:R-:W-:Y:S01]  /*7190*/  IMAD.MOV.U32 R6, RZ, RZ, R8 ;  /* 0x000000ffff067224 */ /* 0x001fe200078e0008 */
[----:B------:R0:W-:Y:S04]  /*71a0*/  STL.64 [R1+0xe8], R8 ;  /* 0x0000e80801007387 */ /* 0x0001e80000100a00 */
[----:B------:R-:W-:Y:S01]  /*71b0*/  R2UR UR4, R6 ;  /* 0x00000000060472ca */ /* 0x000fe200000e0000 */
[----:B-1----:R-:W-:Y:S01]  /*71c0*/  IMAD.MOV.U32 R233, RZ, RZ, R12 ;  /* 0x000000ffffe97224 */ /* 0x002fe200078e000c */
[----:B------:R1:W-:Y:S01]  /*71d0*/  STL [R1+0xf8], R12 ;  /* 0x0000f80c01007387 */ /* 0x0003e20000100800 */
[----:B------:R-:W-:-:S02]  /*71e0*/  IMAD.MOV.U32 R7, RZ, RZ, R13 ;  /* 0x000000ffff077224 */ /* 0x000fc400078e000d */
[----:B------:R-:W-:Y:S02]  /*71f0*/  IMAD R5, R233, UR12, RZ ;  /* 0x0000000ce9057c24 */ /* 0x000fe4000f8e02ff */
[----:B0-----:R-:W-:Y:S02]  /*7200*/  IMAD.MOV.U32 R8, RZ, RZ, R9 ;  /* 0x000000ffff087224 */ /* 0x001fe400078e0009 */
[----:B------:R-:W-:-:S04]  /*7210*/  IMAD R232, R7, UR7, R5 ;  /* 0x0000000707e87c24 */ /* 0x000fc8000f8e0205 */
[----:B------:R-:W-:Y:S01]  /*7220*/  UIMAD UR4, UR11, UR4, URZ ;  /* 0x000000040b0472a4 */ /* 0x000fe2000f8e023f */
[----:B-1----:R-:W-:Y:S01]  /*7230*/  IMAD.WIDE.U32 R12, R233, UR7, R18 ;  /* 0x00000007e90c7c25 */ /* 0x002fe2000f8e0012 */
[----:B------:R-:W-:Y:S03]  /*7240*/  STL [R1+0x114], R232 ;  /* 0x000114e801007387 */ /* 0x000fe60000100800 */
[----:B------:R-:W-:Y:S02]  /*7250*/  IMAD.IADD R235, R13, 0x1, R232 ;  /* 0x000000010deb7824 */ /* 0x000fe400078e02e8 */
[----:B------:R-:W-:Y:S02]  /*7260*/  IMAD.MOV.U32 R234, RZ, RZ, R12 ;  /* 0x000000ffffea7224 */ /* 0x000fe400078e000c */
[C---:B------:R-:W-:Y:S01]  /*7270*/  IMAD R21, R3.reuse, R8, UR4 ;  /* 0x0000000403157e24 */ /* 0x040fe2000f8e0208 */
[----:B------:R-:W-:Y:S01]  /*7280*/  ULDC.64 UR4, c[0x0][0x5c0] ;  /* 0x0001700000047ab9 */ /* 0x000fe20000000a00 */
[----:B------:R-:W-:Y:S01]  /*7290*/  IMAD.WIDE.U32 R6, R3, R6, R234 ;  /* 0x0000000603067225 */ /* 0x000fe200078e00ea */
[----:B------:R-:W-:Y:S04]  /*72a0*/  STL.64 [R1+0xf0], R234 ;  /* 0x0000f0ea01007387 */ /* 0x000fe80000100a00 */
[----:B------:R-:W-:Y:S01]  /*72b0*/  IADD3 R5, R7, R21, RZ ;  /* 0x0000001507057210 */ /* 0x000fe20007ffe0ff */
[----:B------:R-:W-:Y:S01]  /*72c0*/  STL [R1+0x118], R21 ;  /* 0x0001181501007387 */ /* 0x000fe20000100800 */
[----:B---3--:R-:W-:-:S04]  /*72d0*/  LEA R8, P2, R6, R14, 0x1 ;  /* 0x0000000e06087211 */ /* 0x008fc800078408ff */
[----:B------:R-:W-:-:S05]  /*72e0*/  LEA.HI.X R9, R6, R15, R5, 0x1, P2 ;  /* 0x0000000f06097211 */ /* 0x000fca00010f0c05 */
[----:B------:R-:W3:Y:S04]  /*72f0*/  @P1 LDG.E.LTC128B.U16 R20, desc[UR36][R8.64] ;  /* 0x0000002408141981 */ /* 0x000ee8000c1e1520 */
[----:B------:R-:W4:Y:S01]  /*7300*/  LDL R9, [R1+0xe8] ;  /* 0x0000e80001097983 */ /* 0x000f220000100800 */
[----:B------:R-:W-:-:S04]  /*7310*/  LEA R10, P2, R4, UR4, 0x1 ;  /* 0x00000004040a7c11 */ /* 0x000fc8000f8408ff */
[----:B------:R-:W-:Y:S01]  /*7320*/  LEA.HI.X R11, R4, UR5, R11, 0x1, P2 ;  /* 0x00000005040b7c11 */ /* 0x000fe200090f0c0b */
[----:B----4-:R-:W-:-:S04]  /*7330*/  IMAD.WIDE.U32 R6, R3, R9, R18 ;  /* 0x0000000903067225 */ /* 0x010fc800078e0012 */
[----:B------:R-:W-:Y:S02]  /*7340*/  IMAD.IADD R5, R21, 0x1, R7 ;  /* 0x0000000115057824 */ /* 0x000fe400078e0207 */
[----:B------:R-:W-:Y:S02]  /*7350*/  IMAD.MOV.U32 R4, RZ, RZ, R6 ;  /* 0x000000ffff047224 */ /* 0x000fe400078e0006 */
[----:B---3--:R-:W-:Y:S02]  /*7360*/  IMAD.U32 R7, R20, 0x10000, RZ ;  /* 0x0001000014077824 */ /* 0x008fe400078e00ff */
[----:B------:R-:W-:-:S04]  /*7370*/  IMAD.WIDE.U32 R4, R233, UR7, R4 ;  /* 0x00000007e9047c25 */ /* 0x000fc8000f8e0004 */
[----:B------:R-:W-:Y:S01]  /*7380*/  FMUL R6, R7, R16 ;  /* 0x0000001007067220 */ /* 0x000fe20000400000 */
[----:B------:R-:W-:Y:S01]  /*7390*/  IMAD.IADD R5, R232, 0x1, R5 ;  /* 0x00000001e8057824 */ /* 0x000fe200078e0205 */
[C---:B------:R-:W-:Y:S02]  /*73a0*/  LEA R24, P2, R4.reuse, R14, 0x1 ;  /* 0x0000000e04187211 */ /* 0x040fe400078408ff */
[----:B--2---:R-:W-:Y:S02]  /*73b0*/  FFMA R6, R23, R2, R6 ;  /* 0x0000000217067223 */ /* 0x004fe40000000006 */
[----:B------:R-:W-:-:S05]  /*73c0*/  LEA.HI.X R25, R4, R15, R5, 0x1, P2 ;  /* 0x0000000f04197211 */ /* 0x000fca00010f0c05 */
[----:B------:R0:W-:Y:S04]  /*73d0*/  STL.64 [R1+0xe0], R24 ;  /* 0x0000e01801007387 */ /* 0x0001e80000100a00 */
[----:B0-----:R0:W5:Y:S01]  /*73e0*/  LDL.LU.64 R24, [R1+0x148] ;  /* 0x0001480001187983 */ /* 0x0011620000300a00 */
[----:B------:R-:W-:Y:S01]  /*73f0*/  F2FP.BF16.F32.PACK_AB R4, RZ, R6 ;  /* 0x00000006ff04723e */ /* 0x000fe200000010ff */
[----:B------:R-:W-:Y:S01]  /*7400*/  BSSY B1, `(.L_x_34) ;  /* 0x0000007000017945 */ /* 0x000fe20003800000 */
[----:B------:R-:W-:Y:S02]  /*7410*/  ISETP.GT.AND P2, PT, R0, 0x1, P0 ;  /* 0x000000010000780c */ /* 0x000fe40000744270 */
[----:B------:R-:W-:Y:S01]  /*7420*/  PRMT R8, R20, 0x7610, R8 ;  /* 0x0000761014087816 */ /* 0x000fe20000000008 */
[----:B------:R0:W-:Y:S10]  /*7430*/  @P1 STG.E.U16 desc[UR36][R10.64], R4 ;  /* 0x000000040a001986 */ /* 0x0001f4000c101524 */
[----:B------:R-:W-:Y:S05]  /*7440*/  @!P2 BRA `(.L_x_35) ;  /* 0x000000000008a947 */ /* 0x000fea0003800000 */
[----:B------:R-:W2:Y:S04]  /*7450*/  LDL.64 R6, [R1+0xe0] ;  /* 0x0000e00001067983 */ /* 0x000ea80000100a00 */
[----:B--2---:R1:W5:Y:S02]  /*7460*/  LDG.E.LTC128B.U16 R8, desc[UR36][R6.64+0x2] ;  /* 0x0000022406087981 */ /* 0x004364000c1e1520 */
.L_x_35:
[----:B------:R-:W-:Y:S05]  /*7470*/  BSYNC B1 ;  /* 0x0000000000017941 */ /* 0x000fea0003800000 */
.L_x_34:
[----:B-1----:R-:W2:Y:S04]  /*7480*/  LDL.LU R7, [R1+0xc4] ;  /* 0x0000c40001077983 */ /* 0x002ea80000300800 */
[----:B------:R-:W3:Y:S04]  /*7490*/  LDL R5, [R1+0xec] ;  /* 0x0000ec0001057983 */ /* 0x000ee80000100800 */
[----:B------:R-:W4:Y:S01]  /*74a0*/  LDL R6, [R1+0x104] ;  /* 0x0001040001067983 */ /* 0x000f220000100800 */
[----:B0----5:R-:W-:-:S03]  /*74b0*/  IMAD.U32 R4, R8, 0x10000, RZ ;  /* 0x0001000008047824 */ /* 0x021fc600078e00ff */
[----:B------:R-:W4:Y:S01]  /*74c0*/  LDL.LU R23, [R1+0xc8] ;  /* 0x0000c80001177983 */ /* 0x000f220000300800 */
[----:B------:R-:W-:Y:S01]  /*74d0*/  FMUL R4, R4, R16 ;  /* 0x0000001004047220 */ /* 0x000fe20000400000 */
[----:B------:R-:W-:-:S03]  /*74e0*/  R2UR UR4, R22 ;  /* 0x00000000160472ca */ /* 0x000fc600000e0000 */
[----:B--2---:R-:W-:Y:S01]  /*74f0*/  FFMA R20, R7, R2, R4 ;  /* 0x0000000207147223 */ /* 0x004fe20000000004 */
[C---:B------:R-:W-:Y:S01]  /*7500*/  IMAD.SHL.U32 R4, R9.reuse, 0x8, RZ ;  /* 0x0000000809047824 */ /* 0x040fe200078e00ff */
[----:B---3--:R-:W-:-:S03]  /*7510*/  SHF.L.U64.HI R5, R9, 0x3, R5 ;  /* 0x0000000309057819 */ /* 0x008fc60000010205 */
[----:B------:R-:W-:Y:S02]  /*7520*/  F2FP.BF16.F32.PACK_AB R20, RZ, R20 ;  /* 0x00000014ff14723e */ /* 0x000fe400000010ff */
[----:B----4-:R-:W-:Y:S01]  /*7530*/  ISETP.GT.AND P1, PT, R6, 0x8, PT ;  /* 0x000000080600780c */ /* 0x010fe20003f24270 */
[----:B------:R0:W-:Y:S03]  /*7540*/  STL.64 [R1+0xc0], R4 ;  /* 0x0000c00401007387 */ /* 0x0001e60000100a00 */
[----:B------:R-:W-:Y:S01]  /*7550*/  ISETP.GT.AND P3, PT, R0, RZ, P1 ;  /* 0x000000ff0000720c */ /* 0x000fe20000f64270 */
[----:B------:R1:W-:Y:S01]  /*7560*/  @P2 STG.E.U16 desc[UR36][R10.64+0x2], R20 ;  /* 0x000002140a002986 */ /* 0x0003e2000c101524 */
[----:B0-----:R-:W-:-:S04]  /*7570*/  IMAD.WIDE.U32 R4, R3, R9, R4 ;  /* 0x0000000903047225 */ /* 0x001fc800078e0004 */
[----:B------:R-:W-:Y:S01]  /*7580*/  IMAD.IADD R9, R21, 0x1, R5 ;  /* 0x0000000115097824 */ /* 0x000fe200078e0205 */
[----:B------:R-:W-:-:S05]  /*7590*/  IADD3 R7, P4, R12, R4, RZ ;  /* 0x000000040c077210 */ /* 0x000fca0007f9e0ff */
[----:B------:R-:W-:Y:S01]  /*75a0*/  IMAD.X R21, R9, 0x1, R235, P4 ;  /* 0x0000000109157824 */ /* 0x000fe200020e06eb */
[----:B------:R-:W-:-:S04]  /*75b0*/  LEA R6, P4, R7, R14, 0x1 ;  /* 0x0000000e07067211 */ /* 0x000fc800078808ff */
[----:B------:R-:W-:-:S05]  /*75c0*/  LEA.HI.X R7, R7, R15, R21, 0x1, P4 ;  /* 0x0000000f07077211 */ /* 0x000fca00020f0c15 */
[----:B------:R0:W2:Y:S01]  /*75d0*/  @P3 LDG.E.LTC128B.U16 R8, desc[UR36][R6.64] ;  /* 0x0000002406083981 */ /* 0x0000a2000c1e1520 */
[----:B-1----:R-:W-:Y:S01]  /*75e0*/  IMAD.U32 R20, RZ, RZ, UR9 ;  /* 0x00000009ff147e24 */ /* 0x002fe2000f8e00ff */
[----:B------:R-:W-:Y:S01]  /*75f0*/  MOV R21, UR8 ;  /* 0x0000000800157c02 */ /* 0x000fe20008000f00 */
[----:B------:R-:W-:Y:S01]  /*7600*/  BSSY B1, `(.L_x_36) ;  /* 0x0000017000017945 */ /* 0x000fe20003800000 */
[----:B------:R-:W-:Y:S02]  /*7610*/  ISETP.GT.AND P4, PT, R0, 0x1, P1 ;  /* 0x000000010000780c */ /* 0x000fe40000f84270 */
[----:B0-----:R-:W-:-:S05]  /*7620*/  IADD3 R6, P2, R18, R4, RZ ;  /* 0x0000000412067210 */ /* 0x001fca0007f5e0ff */
[----:B------:R-:W-:Y:S02]  /*7630*/  IMAD.X R7, R19, 0x1, R9, P2 ;  /* 0x0000000113077824 */ /* 0x000fe400010e0609 */
[----:B------:R-:W-:-:S04]  /*7640*/  IMAD.WIDE.U32 R6, R233, UR4, R6 ;  /* 0x00000004e9067c25 */ /* 0x000fc8000f8e0006 */
[----:B------:R-:W-:Y:S01]  /*7650*/  IMAD.IADD R7, R232, 0x1, R7 ;  /* 0x00000001e8077824 */ /* 0x000fe200078e0207 */
[----:B------:R-:W-:-:S04]  /*7660*/  LEA R236, P2, R6, R14, 0x1 ;  /* 0x0000000e06ec7211 */ /* 0x000fc800078408ff */
[----:B------:R-:W-:Y:S01]  /*7670*/  LEA.HI.X R237, R6, R15, R7, 0x1, P2 ;  /* 0x0000000f06ed7211 */ /* 0x000fe200010f0c07 */
[----:B--2---:R-:W-:-:S04]  /*7680*/  IMAD.U32 R6, R8, 0x10000, RZ ;  /* 0x0001000008067824 */ /* 0x004fc800078e00ff */
[----:B------:R-:W-:-:S04]  /*7690*/  FMUL R6, R6, R16 ;  /* 0x0000001006067220 */ /* 0x000fc80000400000 */
[----:B------:R-:W-:Y:S01]  /*76a0*/  FFMA R7, R23, R2, R6 ;  /* 0x0000000217077223 */ /* 0x000fe20000000006 */
[----:B------:R-:W-:Y:S01]  /*76b0*/  IMAD.U32 R6, RZ, RZ, UR8 ;  /* 0x00000008ff067e24 */ /* 0x000fe2000f8e00ff */
[----:B------:R-:W-:-:S03]  /*76c0*/  SHF.L.U64.HI R23, R21, 0x4, R20 ;  /* 0x0000000415177819 */ /* 0x000fc60000010214 */
[----:B------:R-:W-:Y:S01]  /*76d0*/  IMAD.SHL.U32 R234, R6, 0x10, RZ ;  /* 0x0000001006ea7824 */ /* 0x000fe200078e00ff */
[----:B------:R-:W-:-:S04]  /*76e0*/  F2FP.BF16.F32.PACK_AB R7, RZ, R7 ;  /* 0x00000007ff07723e */ /* 0x000fc800000010ff */
[----:B------:R-:W-:Y:S01]  /*76f0*/  IADD3 R6, P2, R234, R10, RZ ;  /* 0x0000000aea067210 */ /* 0x000fe20007f5e0ff */
[----:B------:R0:W-:Y:S01]  /*7700*/  STL [R1+0xfc], R234 ;  /* 0x0000fcea01007387 */ /* 0x0001e20000100800 */
[----:B------:R-:W-:-:S03]  /*7710*/  PRMT R20, R7, 0x7610, R20 ;  /* 0x0000761007147816 */ /* 0x000fc60000000014 */
[----:B------:R-:W-:Y:S01]  /*7720*/  IMAD.X R7, R23, 0x1, R11, P2 ;  /* 0x0000000117077824 */ /* 0x000fe200010e060b */
[----:B------:R0:W-:Y:S04]  /*7730*/  STL [R1+0xc8], R23 ;  /* 0x0000c81701007387 */ /* 0x0001e80000100800 */
[----:B------:R0:W-:Y:S01]  /*7740*/  @P3 STG.E.U16 desc[UR36][R6.64], R20 ;  /* 0x0000001406003986 */ /* 0x0001e2000c101524 */
[----:B------:R-:W-:Y:S05]  /*7750*/  @!P4 BRA `(.L_x_37) ;  /* 0x000000000004c947 */ /* 0x000fea0003800000 */
[----:B------:R1:W5:Y:S02]  /*7760*/  LDG.E.LTC128B.U16 R8, desc[UR36][R236.64+0x2] ;  /* 0x00000224ec087981 */ /* 0x000364000c1e1520 */
.L_x_37:
[----:B------:R-:W-:Y:S05]  /*7770*/  BSYNC B1 ;  /* 0x0000000000017941 */ /* 0x000fea0003800000 */
.L_x_36:
[----:B------:R-:W2:Y:S01]  /*7780*/  LDL.LU R21, [R1+0xcc] ;  /* 0x0000cc0001157983 */ /* 0x000ea20000300800 */
[----:B0----5:R-:W-:Y:S01]  /*7790*/  IMAD.U32 R20, R8, 0x10000, RZ ;  /* 0x0001000008147824 */ /* 0x021fe200078e00ff */
[----:B------:R-:W-:Y:S01]  /*77a0*/  ISETP.GT.AND P2, PT, R0, 0x8, P0 ;  /* 0x000000080000780c */ /* 0x000fe20000744270 */
[----:B------:R-:W-:Y:S01]  /*77b0*/  IMAD.MOV.U32 R234, RZ, RZ, R6 ;  /* 0x000000ffffea7224 */ /* 0x000fe200078e0006 */
[----:B------:R-:W-:Y:S01]  /*77c0*/  BSSY B1, `(.L_x_38) ;  /* 0x0000009000017945 */ /* 0x000fe20003800000 */
[----:B------:R-:W-:Y:S01]  /*77d0*/  FMUL R20, R20, R16 ;  /* 0x0000001014147220 */ /* 0x000fe20000400000 */
[----:B------:R-:W-:-:S03]  /*77e0*/  IMAD.MOV.U32 R235, RZ, RZ, R7 ;  /* 0x000000ffffeb7224 */ /* 0x000fc600078e0007 */
[----:B--2---:R-:W-:-:S05]  /*77f0*/  FFMA R20, R21, R2, R20 ;  /* 0x0000000215147223 */ /* 0x004fca0000000014 */
[----:B------:R-:W-:-:S05]  /*7800*/  F2FP.BF16.F32.PACK_AB R20, RZ, R20 ;  /* 0x00000014ff14723e */ /* 0x000fca00000010ff */
[----:B------:R0:W-:Y:S01]  /*7810*/  @P4 STG.E.U16 desc[UR36][R234.64+0x2], R20 ;  /* 0x00000214ea004986 */ /* 0x0001e2000c101524 */
[----:B------:R-:W-:Y:S05]  /*7820*/  @!P2 BRA `(.L_x_39) ;  /* 0x000000000008a947 */ /* 0x000fea0003800000 */
[----:B0-----:R-:W2:Y:S04]  /*7830*/  LDL.64 R20, [R1+0xe0] ;  /* 0x0000e00001147983 */ /* 0x001ea80000100a00 */
[----:B--2---:R2:W5:Y:S02]  /*7840*/  LDG.E.LTC128B.U16 R8, desc[UR36][R20.64+0x10] ;  /* 0x0000102414087981 */ /* 0x004564000c1e1520 */
.L_x_39:
[----:B------:R-:W-:Y:S05]  /*7850*/  BSYNC B1 ;  /* 0x0000000000017941 */ /* 0x000fea0003800000 */
.L_x_38:
[----:B--2---:R-:W2:Y:S01]  /*7860*/  LDL.LU R21, [R1+0xd0] ;  /* 0x0000d00001157983 */ /* 0x004ea20000300800 */
[----:B0----5:R-:W-:Y:S01]  /*7870*/  IMAD.U32 R20, R8, 0x10000, RZ ;  /* 0x0001000008147824 */ /* 0x021fe200078e00ff */
[----:B------:R-:W-:Y:S01]  /*7880*/  ISETP.GT.AND P3, PT, R0, 0x9, P0 ;  /* 0x000000090000780c */ /* 0x000fe20000764270 */
[----:B------:R-:W-:Y:S02]  /*7890*/  BSSY B1, `(.L_x_40) ;  /* 0x0000008000017945 */ /* 0x000fe40003800000 */
[----:B------:R-:W-:-:S04]  /*78a0*/  FMUL R20, R20, R16 ;  /* 0x0000001014147220 */ /* 0x000fc80000400000 */
[----:B--2---:R-:W-:-:S05]  /*78b0*/  FFMA R20, R21, R2, R20 ;  /* 0x0000000215147223 */ /* 0x004fca0000000014 */
[----:B------:R-:W-:-:S05]  /*78c0*/  F2FP.BF16.F32.PACK_AB R20, RZ, R20 ;  /* 0x00000014ff14723e */ /* 0x000fca00000010ff */
[----:B------:R0:W-:Y:S01]  /*78d0*/  @P2 STG.E.U16 desc[UR36][R10.64+0x10], R20 ;  /* 0x000010140a002986 */ /* 0x0001e2000c101524 */
[----:B------:R-:W-:Y:S05]  /*78e0*/  @!P3 BRA `(.L_x_41) ;  /* 0x000000000008b947 */ /* 0x000fea0003800000 */
[----:B0-----:R-:W2:Y:S04]  /*78f0*/  LDL.64 R20, [R1+0xe0] ;  /* 0x0000e00001147983 */ /* 0x001ea80000100a00 */
[----:B--2---:R2:W5:Y:S02]  /*7900*/  LDG.E.LTC128B.U16 R8, desc[UR36][R20.64+0x12] ;  /* 0x0000122414087981 */ /* 0x004564000c1e1520 */
.L_x_41:
[----:B------:R-:W-:Y:S05]  /*7910*/  BSYNC B1 ;  /* 0x0000000000017941 */ /* 0x000fea0003800000 */
.L_x_40:
        /* <DEDUP_REMOVED lines=9> */
[----:B------:R2:W5:Y:S02]  /*79b0*/  LDG.E.LTC128B.U16 R8, desc[UR36][R236.64+0x10] ;  /* 0x00001024ec087981 */ /* 0x000564000c1e1520 */
.L_x_43:
[----:B------:R-:W-:Y:S05]  /*79c0*/  BSYNC B1 ;  /* 0x0000000000017941 */ /* 0x000fea0003800000 */
.L_x_42:
[----:B------:R-:W3:Y:S01]  /*79d0*/  LDL.LU R21, [R1+0xd8] ;  /* 0x0000d80001157983 */ /* 0x000ee20000300800 */
[----:B0----5:R-:W-:Y:S01]  /*79e0*/  IMAD.U32 R20, R8, 0x10000, RZ ;  /* 0x0001000008147824 */ /* 0x021fe200078e00ff */
[----:B------:R-:W-:Y:S01]  /*79f0*/  ISETP.GT.AND P4, PT, R0, 0x9, P1 ;  /* 0x000000090000780c */ /* 0x000fe20000f84270 */
[----:B------:R-:W-:Y:S02]  /*7a00*/  BSSY B1, `(.L_x_44) ;  /* 0x0000007000017945 */ /* 0x000fe40003800000 */
[----:B------:R-:W-:-:S04]  /*7a10*/  FMUL R20, R20, R16 ;  /* 0x0000001014147220 */ /* 0x000fc80000400000 */
[----:B---3--:R-:W-:-:S05]  /*7a20*/  FFMA R20, R21, R2, R20 ;  /* 0x0000000215147223 */ /* 0x008fca0000000014 */
[----:B------:R-:W-:-:S05]  /*7a30*/  F2FP.BF16.F32.PACK_AB R20, RZ, R20 ;  /* 0x00000014ff14723e */ /* 0x000fca00000010ff */
[----:B------:R0:W-:Y:S01]  /*7a40*/  @P2 STG.E.U16 desc[UR36][R234.64+0x10], R20 ;  /* 0x00001014ea002986 */ /* 0x0001e2000c101524 */
[----:B------:R-:W-:Y:S05]  /*7a50*/  @!P4 BRA `(.L_x_45) ;  /* 0x000000000004c947 */ /* 0x000fea0003800000 */
[----:B------:R3:W5:Y:S02]  /*7a60*/  LDG.E.LTC128B.U16 R8, desc[UR36][R236.64+0x12] ;  /* 0x00001224ec087981 */ /* 0x000764000c1e1520 */
.L_x_45:
[----:B------:R-:W-:Y:S05]  /*7a70*/  BSYNC B1 ;  /* 0x0000000000017941 */ /* 0x000fea0003800000 */
.L_x_44:
[----:B------:R-:W4:Y:S04]  /*7a80*/  LDL.LU R21, [R1+0xec] ;  /* 0x0000ec0001157983 */ /* 0x000f280000300800 */
[----:B------:R1:W-:Y:S04]  /*7a90*/  STL.64 [R1+0x150], R26 ;  /* 0x0001501a01007387 */ /* 0x0003e80000100a00 */
[----:B-1----:R-:W2:Y:S01]  /*7aa0*/  LDL.LU R27, [R1+0xdc] ;  /* 0x0000dc00011b7983 */ /* 0x002ea20000300800 */
[----:B-----5:R-:W-:-:S03]  /*7ab0*/  IMAD.U32 R5, R8, 0x10000, RZ ;  /* 0x0001000008057824 */ /* 0x020fc600078e00ff */
[----:B------:R1:W-:Y:S01]  /*7ac0*/  STL.64 [R1+0x148], R24 ;  /* 0x0001481801007387 */ /* 0x0003e20000100a00 */
[----:B0-----:R-:W-:Y:S01]  /*7ad0*/  FMUL R20, R5, R16 ;  /* 0x0000001005147220 */ /* 0x001fe20000400000 */
[----:B------:R-:W-:Y:S01]  /*7ae0*/  R2UR UR4, R22 ;  /* 0x00000000160472ca */ /* 0x000fe200000e0000 */
[----:B------:R-:W-:Y:S01]  /*7af0*/  IMAD.MOV.U32 R5, RZ, RZ, R9 ;  /* 0x000000ffff057224 */ /* 0x000fe200078e0009 */
[----:B-1----:R-:W3:Y:S04]  /*7b00*/  LDL.64 R24, [R1+0xf0] ;  /* 0x0000f00001187983 */ /* 0x002ee80000100a00 */
[----:B------:R0:W-:Y:S04]  /*7b10*/  STL [R1+0x144], R10 ;  /* 0x0001440a01007387 */ /* 0x0001e80000100800 */
[----:B0-----:R-:W3:Y:S04]  /*7b20*/  LDL R10, [R1+0xe8] ;  /* 0x0000e800010a7983 */ /* 0x001ee80000100800 */
[----:B------:R-:W3:Y:S01]  /*7b30*/  LDL.LU R22, [R1+0xa0] ;  /* 0x0000a00001167983 */ /* 0x000ee20000300800 */
[----:B--2---:R-:W-:-:S03]  /*7b40*/  FFMA R9, R27, R2, R20 ;  /* 0x000000021b097223 */ /* 0x004fc60000000014 */
[----:B------:R-:W2:Y:S01]  /*7b50*/  LDL R20, [R1+0x104] ;  /* 0x0001040001147983 */ /* 0x000ea20000100800 */
[----:B----4-:R-:W-:Y:S01]  /*7b60*/  IMAD R21, R21, 0x78, RZ ;  /* 0x0000007815157824 */ /* 0x010fe200078e02ff */
[----:B------:R-:W-:Y:S02]  /*7b70*/  PRMT R23, R8, 0x7610, R23 ;  /* 0x0000761008177816 */ /* 0x000fe40000000017 */
[----:B------:R-:W-:Y:S02]  /*7b80*/  F2FP.BF16.F32.PACK_AB R9, RZ, R9 ;  /* 0x00000009ff09723e */ /* 0x000fe400000010ff */
[----:B------:R-:W-:Y:S04]  /*7b90*/  STL [R1+0xec], R21 ;  /* 0x0000ec1501007387 */ /* 0x000fe80000100800 */
[----:B------:R-:W-:Y:S01]  /*7ba0*/  @P4 STG.E.U16 desc[UR36][R234.64+0x12], R9 ;  /* 0x00001209ea004986 */ /* 0x000fe2000c101524 */
[----:B---3--:R-:W-:-:S04]  /*7bb0*/  IMAD.WIDE.U32 R26, R10, 0x78, R4 ;  /* 0x000000780a1a7825 */ /* 0x008fc800078e0004 */
[----:B------:R-:W-:Y:S01]  /*7bc0*/  IMAD.IADD R4, R27, 0x1, R21 ;  /* 0x000000011b047824 */ /* 0x000fe200078e0215 */
[----:B------:R-:W-:Y:S01]  /*7bd0*/  IADD3 R5, P5, R12, R26, RZ ;  /* 0x0000001a0c057210 */ /* 0x000fe20007fbe0ff */
[----:B------:R0:W-:Y:S04]  /*7be0*/  STL.64 [R1+0xd0], R26 ;  /* 0x0000d01a01007387 */ /* 0x0001e80000100a00 */
[----:B0-----:R-:W5:Y:S04]  /*7bf0*/  LDL.LU.64 R26, [R1+0x150] ;  /* 0x00015000011a7983 */ /* 0x001f680000300a00 */
[----:B------:R0:W-:Y:S01]  /*7c00*/  STL [R1+0xd8], R4 ;  /* 0x0000d80401007387 */ /* 0x0001e20000100800 */
[----:B--2---:R-:W-:-:S04]  /*7c10*/  ISETP.GT.AND P2, PT, R20, 0x80, PT ;  /* 0x000000801400780c */ /* 0x004fc80003f44270 */
[----:B------:R-:W-:Y:S02]  /*7c20*/  ISETP.GT.AND P3, PT, R0, RZ, P2 ;  /* 0x000000ff0000720c */ /* 0x000fe40001764270 */
[----:B------:R-:W-:Y:S02]  /*7c30*/  IADD3.X R20, R4, R25, RZ, P5, !PT ;  /* 0x0000001904147210 */ /* 0x000fe40002ffe4ff */
[C---:B0-----:R-:W-:Y:S01]  /*7c40*/  LEA R4, P5, R5.reuse, R14, 0x1 ;  /* 0x0000000e05047211 */ /* 0x041fe200078a08ff */
[----:B------:R-:W5:Y:S03]  /*7c50*/  LDL.LU.64 R24, [R1+0x148] ;  /* 0x0001480001187983 */ /* 0x000f660000300a00 */
[----:B------:R-:W-:Y:S01]  /*7c60*/  LEA.HI.X R5, R5, R15, R20, 0x1, P5 ;  /* 0x0000000f05057211 */ /* 0x000fe200028f0c14 */
[----:B------:R-:W2:Y:S04]  /*7c70*/  LDL R9, [R1+0x118] ;  /* 0x0001180001097983 */ /* 0x000ea80000100800 */
[----:B------:R0:W3:Y:S04]  /*7c80*/  @P3 LDG.E.LTC128B.U16 R23, desc[UR36][R4.64] ;  /* 0x0000002404173981 */ /* 0x0000e8000c1e1520 */
[----:B------:R-:W0:Y:S01]  /*7c90*/  LDL.64 R4, [R1+0xc0] ;  /* 0x0000c00001047983 */ /* 0x000e220000100a00 */
[----:B------:R-:W-:Y:S01]  /*7ca0*/  BSSY B1, `(.L_x_46) ;  /* 0x000001f000017945 */ /* 0x000fe20003800000 */
[----:B0-----:R-:W-:-:S04]  /*7cb0*/  IMAD.WIDE.U32 R4, R10, 0x78, R4 ;  /* 0x000000780a047825 */ /* 0x001fc800078e0004 */
[----:B------:R-:W-:Y:S02]  /*7cc0*/  IMAD.IADD R21, R21, 0x1, R5 ;  /* 0x0000000115157824 */ /* 0x000fe400078e0205 */
[----:B------:R-:W-:Y:S01]  /*7cd0*/  IMAD.MOV.U32 R20, RZ, RZ, R4 ;  /* 0x000000ffff147224 */ /* 0x000fe200078e0004 */
[----:B------:R0:W-:Y:S03]  /*7ce0*/  STL.64 [R1+0x128], R4 ;  /* 0x0001280401007387 */ /* 0x0001e60000100a00 */
[----:B0-----:R-:W-:Y:S02]  /*7cf0*/  IMAD.WIDE.U32 R4, R3, R10, R20 ;  /* 0x0000000a03047225 */ /* 0x001fe400078e0014 */
[----:B------:R0:W5:Y:S01]  /*7d00*/  LDL.LU R10, [R1+0x144] ;  /* 0x00014400010a7983 */ /* 0x0001620000300800 */
[----:B------:R-:W-:-:S04]  /*7d10*/  IADD3 R4, P4, R18, R4, RZ ;  /* 0x0000000412047210 */ /* 0x000fc80007f9e0ff */
[----:B--2---:R-:W-:-:S03]  /*7d20*/  IADD3.X R5, R19, R9, R5, P4, !PT ;  /* 0x0000000913057210 */ /* 0x004fc600027fe405 */
[----:B------:R-:W-:-:S04]  /*7d30*/  IMAD.WIDE.U32 R4, R233, UR4, R4 ;  /* 0x00000004e9047c25 */ /* 0x000fc8000f8e0004 */
[----:B------:R-:W-:Y:S01]  /*7d40*/  IMAD.IADD R5, R232, 0x1, R5 ;  /* 0x00000001e8057824 */ /* 0x000fe200078e0205 */
[----:B------:R-:W-:-:S04]  /*7d50*/  LEA R232, P4, R4, R14, 0x1 ;  /* 0x0000000e04e87211 */ /* 0x000fc800078808ff */
[----:B------:R-:W-:Y:S01]  /*7d60*/  LEA.HI.X R233, R4, R15, R5, 0x1, P4 ;  /* 0x0000000f04e97211 */ /* 0x000fe200020f0c05 */
[----:B---3--:R-:W-:-:S04]  /*7d70*/  IMAD.U32 R4, R23, 0x10000, RZ ;  /* 0x0001000017047824 */ /* 0x008fc800078e00ff */
[----:B------:R-:W-:Y:S01]  /*7d80*/  FMUL R4, R4, R16 ;  /* 0x0000001004047220 */ /* 0x000fe20000400000 */
[----:B------:R1:W-:Y:S03]  /*7d90*/  STL [R1+0xcc], R23 ;  /* 0x0000cc1701007387 */ /* 0x0003e60000100800 */
[----:B------:R-:W-:Y:S01]  /*7da0*/  FFMA R5, R22, R2, R4 ;  /* 0x0000000216057223 */ /* 0x000fe20000000004 */
[----:B------:R-:W-:Y:S02]  /*7db0*/  IMAD.U32 R4, RZ, RZ, UR8 ;  /* 0x00000008ff047e24 */ /* 0x000fe4000f8e00ff */
[----:B------:R-:W-:Y:S02]  /*7dc0*/  IMAD.MOV.U32 R22, RZ, RZ, R6 ;  /* 0x000000ffff167224 */ /* 0x000fe400078e0006 */
[----:B-1----:R-:W-:Y:S02]  /*7dd0*/  IMAD.MOV.U32 R23, RZ, RZ, R7 ;  /* 0x000000ffff177224 */ /* 0x002fe400078e0007 */
[----:B------:R-:W-:-:S04]  /*7de0*/  IMAD.WIDE.U32 R22, R4, 0xf0, R22 ;  /* 0x000000f004167825 */ /* 0x000fc800078e0016 */
[----:B------:R-:W-:-:S04]  /*7df0*/  IMAD.U32 R4, RZ, RZ, UR9 ;  /* 0x00000009ff047e24 */ /* 0x000fc8000f8e00ff */
[----:B------:R-:W-:Y:S01]  /*7e00*/  IMAD R4, R4, 0xf0, RZ ;  /* 0x000000f004047824 */ /* 0x000fe200078e02ff */
[----:B------:R-:W-:Y:S01]  /*7e10*/  F2FP.BF16.F32.PACK_AB R5, RZ, R5 ;  /* 0x00000005ff05723e */ /* 0x000fe200000010ff */
[----:B------:R-:W-:Y:S02]  /*7e20*/  @P3 IMAD.MOV.U32 R8, RZ, RZ, R22 ;  /* 0x000000ffff083224 */ /* 0x000fe400078e0016 */
[----:B------:R-:W-:-:S05]  /*7e30*/  IMAD.IADD R9, R23, 0x1, R4 ;  /* 0x0000000117097824 */ /* 0x000fca00078e0204 */
[----:B------:R0:W-:Y:S01]  /*7e40*/  @P3 STG.E.U16 desc[UR36][R8.64], R5 ;  /* 0x0000000508003986 */ /* 0x0001e2000c101524 */
[----:B------:R-:W-:-:S13]  /*7e50*/  ISETP.GT.AND P4, PT, R0, 0x1, P2 ;  /* 0x000000010000780c */ /* 0x000fda0001784270 */
[----:B0-----:R-:W-:Y:S05]  /*7e60*/  @!P4 BRA `(.L_x_47) ;  /* 0x000000000008c947 */ /* 0x001fea0003800000 */
[----:B------:R-:W2:Y:S04]  /*7e70*/  LDG.E.LTC128B.U16 R5, desc[UR36][R232.64+0x2] ;  /* 0x00000224e8057981 */ /* 0x000ea8000c1e1520 */
[----:B--2---:R0:W-:Y:S02]  /*7e80*/  STL [R1+0xcc], R5 ;  /* 0x0000cc0501007387 */ /* 0x0041e40000100800 */
.L_x_47:
[----:B------:R-:W-:Y:S05]  /*7e90*/  BSYNC B1 ;  /* 0x0000000000017941 */ /* 0x000fea0003800000 */
.L_x_46:
[----:B------:R-:W2:Y:S04]  /*7ea0*/  LDL.LU R6, [R1+0xa4] ;  /* 0x0000a40001067983 */ /* 0x000ea80000300800 */
[----:B------:R-:W-:Y:S04]  /*7eb0*/  STL [R1+0x174], R23 ;  /* 0x0001741701007387 */ /* 0x000fe80000100800 */
[----:B------:R-:W-:Y:S04]  /*7ec0*/  STL [R1+0x170], R22 ;  /* 0x0001701601007387 */ /* 0x000fe80000100800 */
[----:B------:R1:W-:Y:S04]  /*7ed0*/  STL.64 [R1+0x168], R20 ;  /* 0x0001681401007387 */ /* 0x0003e80000100a00 */
[----:B-1----:R-:W3:Y:S04]  /*7ee0*/  LDL.64 R20, [R1+0xc0] ;  /* 0x0000c00001147983 */ /* 0x002ee80000100a00 */
[----:B------:R1:W-:Y:S04]  /*7ef0*/  STL.64 [R1+0x160], R18 ;  /* 0x0001601201007387 */ /* 0x0003e80000100a00 */
[----:B-1----:R-:W4:Y:S04]  /*7f00*/  LDL.64 R18, [R1+0xf0] ;  /* 0x0000f00001127983 */ /* 0x002f280000100a00 */
[----:B------:R1:W-:Y:S04]  /*7f10*/  STL [R1+0x15c], R17 ;  /* 0x00015c1101007387 */ /* 0x0003e80000100800 */
[----:B-1----:R-:W4:Y:S04]  /*7f20*/  LDL.LU R17, [R1+0x108] ;  /* 0x0001080001117983 */ /* 0x002f280000300800 */
[----:B------:R1:W-:Y:S04]  /*7f30*/  STL [R1+0x158], R9 ;  /* 0x0001580901007387 */ /* 0x0003e80000100800 */
[----:B-1----:R-:W4:Y:S04]  /*7f40*/  LDL.LU R9, [R1+0xd8] ;  /* 0x0000d80001097983 */ /* 0x002f280000300800 */
[----:B-----5:R1:W-:Y:S04]  /*7f50*/  STL.64 [R1+0x150], R10 ;  /* 0x0001500a01007387 */ /* 0x0203e80000100a00 */
[----:B-1----:R-:W3:Y:S04]  /*7f60*/  LDL.LU.64 R10, [R1+0xd0] ;  /* 0x0000d000010a7983 */ /* 0x002ee80000300a00 */
[----:B------:R1:W-:Y:S04]  /*7f70*/  STL [R1+0x148], R8 ;  /* 0x0001480801007387 */ /* 0x0003e80000100800 */
[----:B-1----:R-:W0:Y:S04]  /*7f80*/  LDL.LU R8, [R1+0xcc] ;  /* 0x0000cc0001087983 */ /* 0x002e280000300800 */
[----:B------:R-:W-:Y:S01]  /*7f90*/  STL [R1+0x144], R3 ;  /* 0x0001440301007387 */ /* 0x000fe20000100800 */
[----:B0-----:R-:W-:-:S04]  /*7fa0*/  IMAD.U32 R5, R8, 0x10000, RZ ;  /* 0x0001000008057824 */ /* 0x001fc800078e00ff */
[----:B------:R-:W-:-:S04]  /*7fb0*/  FMUL R5, R5, R16 ;  /* 0x0000001005057220 */ /* 0x000fc80000400000 */
[----:B--2---:R-:W-:Y:S01]  /*7fc0*/  FFMA R5, R6, R2, R5 ;  /* 0x0000000206057223 */ /* 0x004fe20000000005 */
[----:B------:R-:W-:-:S04]  /*7fd0*/  IMAD.U32 R6, RZ, RZ, UR8 ;  /* 0x00000008ff067e24 */ /* 0x000fc8000f8e00ff */
[----:B------:R-:W-:-:S04]  /*7fe0*/  F2FP.BF16.F32.PACK_AB R7, RZ, R5 ;  /* 0x00000005ff07723e */ /* 0x000fc800000010ff */
[----:B------:R-:W-:Y:S01]  /*7ff0*/  PRMT R23, R7, 0x7610, R23 ;  /* 0x0000761007177816 */ /* 0x000fe20000000017 */
[----:B------:R-:W-:-:S03]  /*8000*/  IMAD.WIDE.U32 R6, R6, 0xf0, R234 ;  /* 0x000000f006067825 */ /* 0x000fc600078e00ea */
[----:B------:R-:W-:Y:S02]  /*8010*/  PRMT R22, R23, 0x7610, R22 ;  /* 0x0000761017167816 */ /* 0x000fe40000000016 */
[----:B------:R-:W-:Y:S01]  /*8020*/  IADD3 R5, R4, R7, RZ ;  /* 0x0000000704057210 */ /* 0x000fe20007ffe0ff */
[----:B------:R-:W-:Y:S01]  /*8030*/  @P4 IMAD.MOV.U32 R4, RZ, RZ, R6 ;  /* 0x000000ffff044224 */ /* 0x000fe200078e0006 */
[----:B------:R0:W5:Y:S04]  /*8040*/  LDL.LU R23, [R1+0x174] ;  /* 0x0001740001177983 */ /* 0x0001680000300800 */
[----:B------:R1:W-:Y:S04]  /*8050*/  @P4 STG.E.U16 desc[UR36][R4.64+0x2], R22 ;  /* 0x0000021604004986 */ /* 0x0003e8000c101524 */
[----:B-1----:R0:W5:Y:S01]  /*8060*/  LDL.LU R22, [R1+0x170] ;  /* 0x0001700001167983 */ /* 0x0021620000300800 */
[----:B---3--:R-:W-:-:S03]  /*8070*/  IADD3 R10, P3, R20, R10, RZ ;  /* 0x0000000a140a7210 */ /* 0x008fc60007f7e0ff */
[----:B------:R-:W2:Y:S01]  /*8080*/  LDL R11, [R1+0x104] ;  /* 0x00010400010b7983 */ /* 0x000ea20000100800 */
[----:B----4-:R-:W-:Y:S02]  /*8090*/  LOP3.LUT R17, R17, 0xfffffffb, RZ, 0xc0, !PT ;  /* 0xfffffffb11117812 */ /* 0x010fe400078ec0ff */
[----:B------:R-:W-:Y:S02]  /*80a0*/  PRMT R3, R8, 0x7610, R3 ;  /* 0x0000761008037816 */ /* 0x000fe40000000003 */
[----:B--2---:R-:W-:Y:S01]  /*80b0*/  ISETP.GT.AND P5, PT, R11, 0x88, PT ;  /* 0x000000880b00780c */ /* 0x004fe20003fa4270 */
[----:B------:R-:W-:Y:S01]  /*80c0*/  IMAD.X R11, R9, 0x1, R21, P3 ;  /* 0x00000001090b7824 */ /* 0x000fe200018e0615 */
[----:B------:R-:W-:Y:S01]  /*80d0*/  IADD3 R9, P4, R10, R12, RZ ;  /* 0x0000000c0a097210 */ /* 0x000fe20007f9e0ff */
[----:B------:R0:W5:Y:S01]  /*80e0*/  LDL.LU.64 R20, [R1+0x168] ;  /* 0x0001680001147983 */ /* 0x0001620000300a00 */
[----:B------:R-:W-:-:S03]  /*80f0*/  ISETP.GT.AND P3, PT, R0, RZ, P5 ;  /* 0x000000ff0000720c */ /* 0x000fc60002f64270 */
[----:B------:R-:W-:Y:S06]  /*8100*/  STL.64 [R1+0xa0], R10 ;  /* 0x0000a00a01007387 */ /* 0x000fec0000100a00 */
[----:B------:R-:W-:-:S05]  /*8110*/  @P5 LOP3.LUT R17, R17, 0x4, RZ, 0xfc, !PT ;  /* 0x0000000411115812 */ /* 0x000fca00078efcff */
[----:B------:R1:W-:Y:S02]  /*8120*/  STL [R1+0x108], R17 ;  /* 0x0001081101007387 */ /* 0x0003e40000100800 */
[----:B-1----:R-:W-:Y:S01]  /*8130*/  IMAD.X R17, R11, 0x1, R19, P4 ;  /* 0x000000010b117824 */ /* 0x002fe200020e0613 */
[C---:B------:R-:W-:Y:S01]  /*8140*/  LEA R10, P4, R9.reuse, R14, 0x1 ;  /* 0x0000000e090a7211 */ /* 0x040fe200078808ff */
[----:B------:R0:W5:Y:S03]  /*8150*/  LDL.LU.64 R18, [R1+0x160] ;  /* 0x0001600001127983 */ /* 0x0001660000300a00 */
[----:B------:R-:W-:Y:S02]  /*8160*/  LEA.HI.X R11, R9, R15, R17, 0x1, P4 ;  /* 0x0000000f090b7211 */ /* 0x000fe400020f0c11 */
[----:B------:R0:W5:Y:S04]  /*8170*/  LDL.LU R17, [R1+0x15c] ;  /* 0x00015c0001117983 */ /* 0x0001680000300800 */
[----:B------:R0:W5:Y:S04]  /*8180*/  LDL.LU R9, [R1+0x158] ;  /* 0x0001580001097983 */ /* 0x0001680000300800 */
[----:B------:R1:W-:Y:S04]  /*8190*/  STL.64 [R1+0xd0], R10 ;  /* 0x0000d00a01007387 */ /* 0x0003e80000100a00 */
[----:B-1----:R0:W5:Y:S04]  /*81a0*/  LDL.LU.64 R10, [R1+0x150] ;  /* 0x00015000010a7983 */ /* 0x0021680000300a00 */
[----:B------:R0:W5:Y:S04]  /*81b0*/  LDL.LU R8, [R1+0x148] ;  /* 0x0001480001087983 */ /* 0x0001680000300800 */
[----:B------:R1:W-:Y:S04]  /*81c0*/  STL.S16 [R1+0xcc], R3 ;  /* 0x0000cc0301007387 */ /* 0x0003e80000100600 */
[----:B-1----:R0:W5:Y:S01]  /*81d0*/  LDL.LU R3, [R1+0x144] ;  /* 0x0001440001037983 */ /* 0x0021620000300800 */
[----:B------:R-:W-:Y:S04]  /*81e0*/  BSSY B1, `(.L_x_48) ;  /* 0x0000009000017945 */ /* 0x000fe80003800000 */
[----:B------:R-:W-:Y:S05]  /*81f0*/  @!P3 BRA `(.L_x_49) ;  /* 0x00000000001cb947 */ /* 0x000fea0003800000 */
[----:B-----5:R1:W-:Y:S04]  /*8200*/  STL.64 [R1+0x148], R2 ;  /* 0x0001480201007387 */ /* 0x0203e80000100a00 */
[----:B-1----:R-:W2:Y:S04]  /*8210*/  LDL.LU.64 R2, [R1+0xd0] ;  /* 0x0000d00001027983 */ /* 0x002ea80000300a00 */
[----:B------:R2:W-:Y:S04]  /*8220*/  STL [R1+0x144], R0 ;  /* 0x0001440001007387 */ /* 0x0005e80000100800 */
[----:B--2---:R-:W2:Y:S04]  /*8230*/  LDG.E.LTC128B.U16 R0, desc[UR36][R2.64] ;  /* 0x0000002402007981 */ /* 0x004ea8000c1e1520 */
[----:B------:R1:W5:Y:S04]  /*8240*/  LDL.LU.64 R2, [R1+0x148] ;  /* 0x0001480001027983 */ /* 0x0003680000300a00 */
[----:B--2---:R2:W-:Y:S04]  /*8250*/  STL [R1+0xcc], R0 ;  /* 0x0000cc0001007387 */ /* 0x0045e80000100800 */
[----:B--2---:R1:W5:Y:S02]  /*8260*/  LDL.LU R0, [R1+0x144] ;  /* 0x0001440001007983 */ /* 0x0043640000300800 */
.L_x_49:
[----:B------:R-:W-:Y:S05]  /*8270*/  BSYNC B1 ;  /* 0x0000000000017941 */ /* 0x000fea0003800000 */
.L_x_48:
[----:B-----5:R-:W2:Y:S04]  /*8280*/  LDL R8, [R1+0x110] ;  /* 0x0001100001087983 */ /* 0x020ea80000100800 */
[----:B------:R3:W-:Y:S04]  /*8290*/  STL [R1+0x164], R13 ;  /* 0x0001640d01007387 */ /* 0x0007e80000100800 */
[----:B---3--:R-:W3:Y:S04]  /*82a0*/  LDL.LU R13, [R1+0xa8] ;  /* 0x0000a800010d7983 */ /* 0x008ee80000300800 */
[----:B------:R4:W-:Y:S04]  /*82b0*/  STL [R1+0x160], R12 ;  /* 0x0001600c01007387 */ /* 0x0009e80000100800 */
[----:B----4-:R-:W4:Y:S04]  /*82c0*/  LDL R12, [R1+0xfc] ;  /* 0x0000fc00010c7983 */ /* 0x010f280000100800 */
[----:B------:R0:W-:Y:S04]  /*82d0*/  STL.64 [R1+0x158], R10 ;  /* 0x0001580a01007387 */ /* 0x0001e80000100a00 */
[----:B0-----:R-:W3:Y:S04]  /*82e0*/  LDL.64 R10, [R1+0xc0] ;  /* 0x0000c000010a7983 */ /* 0x001ee80000100a00 */
[----:B------:R0:W-:Y:S04]  /*82f0*/  STL.64 [R1+0x150], R6 ;  /* 0x0001500601007387 */ /* 0x0001e80000100a00 */
[----:B0-----:R-:W3:Y:S04]  /*8300*/  LDL.LU.64 R6, [R1+0x128] ;  /* 0x0001280001067983 */ /* 0x001ee80000300a00 */
[----:B------:R0:W-:Y:S04]  /*8310*/  STL [R1+0x148], R5 ;  /* 0x0001480501007387 */ /* 0x0001e80000100800 */
[----:B0-----:R-:W3:Y:S04]  /*8320*/  LDL R5, [R1+0x118] ;  /* 0x0001180001057983 */ /* 0x001ee80000100800 */
[----:B------:R0:W-:Y:S04]  /*8330*/  STL [R1+0x144], R4 ;  /* 0x0001440401007387 */ /* 0x0001e80000100800 */
[----:B0-----:R-:W3:Y:S01]  /*8340*/  LDL.LU R4, [R1+0xcc] ;  /* 0x0000cc0001047983 */ /* 0x001ee20000300800 */
[----:B--2---:R-:W-:-:S02]  /*8350*/  R2UR UR4, R8 ;  /* 0x00000000080472ca */ /* 0x004fc400000e0000 */
[----:B----4-:R-:W-:Y:S01]  /*8360*/  IADD3 R22, P4, R12, R22, RZ ;  /* 0x000000160c167210 */ /* 0x010fe20007f9e0ff */
[----:B---3--:R-:W-:-:S04]  /*8370*/  IMAD.U32 R8, R4, 0x10000, RZ ;  /* 0x0001000004087824 */ /* 0x008fc800078e00ff */
[----:B------:R-:W-:-:S04]  /*8380*/  FMUL R8, R8, R16 ;  /* 0x0000001008087220 */ /* 0x000fc80000400000 */
[----:B------:R-:W-:Y:S02]  /*8390*/  FFMA R8, R13, R2, R8 ;  /* 0x000000020d087223 */ /* 0x000fe40000000008 */
[----:B------:R0:W5:Y:S04]  /*83a0*/  LDL.LU R13, [R1+0x164] ;  /* 0x00016400010d7983 */ /* 0x0001680000300800 */
[----:B------:R0:W5:Y:S04]  /*83b0*/  LDL.LU R12, [R1+0x160] ;  /* 0x00016000010c7983 */ /* 0x0001680000300800 */
[----:B------:R-:W2:Y:S01]  /*83c0*/  LDL R23, [R1+0xc8] ;  /* 0x0000c80001177983 */ /* 0x000ea20000100800 */
[----:B------:R-:W-:Y:S01]  /*83d0*/  F2FP.BF16.F32.PACK_AB R8, RZ, R8 ;  /* 0x00000008ff08723e */ /* 0x000fe200000010ff */
[----:B--2---:R-:W-:-:S02]  /*83e0*/  IMAD.X R23, R9, 0x1, R23, P4 ;  /* 0x0000000109177824 */ /* 0x004fc400020e0617 */
[----:B------:R-:W2:Y:S04]  /*83f0*/  LDL R9, [R1+0xe8] ;  /* 0x0000e80001097983 */ /* 0x000ea80000100800 */
[----:B------:R3:W-:Y:S04]  /*8400*/  @P3 STG.E.U16 desc[UR36][R22.64], R8 ;  /* 0x0000000816003986 */ /* 0x0007e8000c101524 */
[----:B---3--:R-:W3:Y:S04]  /*8410*/  LDL R22, [R1+0xf8] ;  /* 0x0000f80001167983 */ /* 0x008ee80000100800 */
[----:B------:R-:W4:Y:S01]  /*8420*/  LDL R23, [R1+0x114] ;  /* 0x0001140001177983 */ /* 0x000f220000100800 */
[----:B------:R-:W-:-:S05]  /*8430*/  IADD3 R6, P3, R10, R6, RZ ;  /* 0x000000060a067210 */ /* 0x000fca0007f7e0ff */
[----:B------:R-:W-:Y:S02]  /*8440*/  IMAD.X R7, R21, 0x1, R11, P3 ;  /* 0x0000000115077824 */ /* 0x000fe400018e060b */
[----:B------:R0:W5:Y:S04]  /*8450*/  LDL.LU.64 R10, [R1+0x158] ;  /* 0x00015800010a7983 */ /* 0x0001680000300a00 */
[----:B------:R1:W-:Y:S01]  /*8460*/  STL.64 [R1+0xd0], R6 ;  /* 0x0000d00601007387 */ /* 0x0003e20000100a00 */
[----:B------:R-:W-:Y:S01]  /*8470*/  BSSY B1, `(.L_x_50) ;  /* 0x0000011000017945 */ /* 0x000fe20003800000 */
[----:B--2---:R-:W-:Y:S02]  /*8480*/  IMAD.WIDE.U32 R8, R3, R9, R6 ;  /* 0x0000000903087225 */ /* 0x004fe400078e0006 */
[----:B-1----:R0:W5:Y:S01]  /*8490*/  LDL.LU.64 R6, [R1+0x150] ;  /* 0x0001500001067983 */ /* 0x0021620000300a00 */
[----:B------:R-:W-:-:S04]  /*84a0*/  IADD3 R8, P3, R18, R8, RZ ;  /* 0x0000000812087210 */ /* 0x000fc80007f7e0ff */
[----:B------:R-:W-:Y:S02]  /*84b0*/  IADD3.X R9, R19, R5, R9, P3, !PT ;  /* 0x0000000513097210 */ /* 0x000fe40001ffe409 */
[----:B------:R0:W5:Y:S01]  /*84c0*/  LDL.LU R5, [R1+0x148] ;  /* 0x0001480001057983 */ /* 0x0001620000300800 */
[----:B---3--:R-:W-:-:S04]  /*84d0*/  IMAD.WIDE.U32 R8, R22, UR4, R8 ;  /* 0x0000000416087c25 */ /* 0x008fc8000f8e0008 */
[----:B----4-:R-:W-:Y:S01]  /*84e0*/  IMAD.IADD R9, R23, 0x1, R9 ;  /* 0x0000000117097824 */ /* 0x010fe200078e0209 */
[----:B------:R-:W-:-:S04]  /*84f0*/  LEA R22, P3, R8, R14, 0x1 ;  /* 0x0000000e08167211 */ /* 0x000fc800078608ff */
[----:B------:R-:W-:Y:S02]  /*8500*/  LEA.HI.X R23, R8, R15, R9, 0x1, P3 ;  /* 0x0000000f08177211 */ /* 0x000fe400018f0c09 */
[----:B------:R-:W-:Y:S02]  /*8510*/  PRMT R8, R4, 0x7610, R8 ;  /* 0x0000761004087816 */ /* 0x000fe40000000008 */
[----:B------:R0:W5:Y:S01]  /*8520*/  LDL.LU R4, [R1+0x144] ;  /* 0x0001440001047983 */ /* 0x0001620000300800 */
[----:B------:R-:W-:-:S03]  /*8530*/  ISETP.GT.AND P3, PT, R0, 0x1, P5 ;  /* 0x000000010000780c */ /* 0x000fc60002f64270 */
[----:B------:R0:W-:Y:S10]  /*8540*/  STL.S16 [R1+0xa8], R8 ;  /* 0x0000a80801007387 */ /* 0x0001f40000100600 */
[----:B0-----:R-:W-:Y:S05]  /*8550*/  @!P3 BRA `(.L_x_51) ;  /* 0x000000000008b947 */ /* 0x001fea0003800000 */
[----:B------:R-:W2:Y:S04]  /*8560*/  LDG.E.LTC128B.U16 R8, desc[UR36][R22.64+0x2] ;  /* 0x0000022416087981 */ /* 0x000ea8000c1e1520 */
[----:B--2---:R0:W-:Y:S02]  /*8570*/  STL [R1+0xa8], R8 ;  /* 0x0000a80801007387 */ /* 0x0041e40000100800 */
.L_x_51:
[----:B------:R-:W-:Y:S05]  /*8580*/  BSYNC B1 ;  /* 0x0000000000017941 */ /* 0x000fea0003800000 */
.L_x_50:
[----:B------:R-:W2:Y:S04]  /*8590*/  LDL.LU R9, [R1+0xac] ;  /* 0x0000ac0001097983 */ /* 0x000ea80000300800 */
[----:B-----5:R-:W-:Y:S04]  /*85a0*/  STL [R1+0x150], R12 ;  /* 0x0001500c01007387 */ /* 0x020fe80000100800 */
[----:B------:R-:W-:Y:S04]  /*85b0*/  STL [R1+0x14c], R11 ;  /* 0x00014c0b01007387 */ /* 0x000fe80000100800 */
[----:B------:R1:W-:Y:S04]  /*85c0*/  STL [R1+0x148], R10 ;  /* 0x0001480a01007387 */ /* 0x0003e80000100800 */
[----:B-1----:R-:W0:Y:S04]  /*85d0*/  LDL.LU R10, [R1+0xa8] ;  /* 0x0000a800010a7983 */ /* 0x002e280000300800 */
[----:B------:R1:W-:Y:S01]  /*85e0*/  STL [R1+0x144], R3 ;  /* 0x0001440301007387 */ /* 0x0003e20000100800 */
[----:B0-----:R-:W-:-:S04]  /*85f0*/  IMAD.U32 R8, R10, 0x10000, RZ ;  /* 0x000100000a087824 */ /* 0x001fc800078e00ff */
[----:B------:R-:W-:-:S04]  /*8600*/  FMUL R8, R8, R16 ;  /* 0x0000001008087220 */ /* 0x000fc80000400000 */
[----:B--2---:R-:W-:Y:S02]  /*8610*/  FFMA R9, R9, R2, R8 ;  /* 0x0000000209097223 */ /* 0x004fe40000000008 */
[----:B------:R-:W2:Y:S03]  /*8620*/  LDL R8, [R1+0xfc] ;  /* 0x0000fc0001087983 */ /* 0x000ea60000100800 */
[----:B------:R-:W-:-:S04]  /*8630*/  F2FP.BF16.F32.PACK_AB R9, RZ, R9 ;  /* 0x00000009ff09723e */ /* 0x000fc800000010ff */
[----:B------:R-:W-:Y:S02]  /*8640*/  PRMT R12, R9, 0x7610, R12 ;  /* 0x00007610090c7816 */ /* 0x000fe4000000000c */
[----:B------:R-:W3:Y:S02]  /*8650*/  LDL R9, [R1+0xc8] ;  /* 0x0000c80001097983 */ /* 0x000ee40000100800 */
[----:B------:R-:W-:Y:S02]  /*8660*/  PRMT R11, R12, 0x7610, R11 ;  /* 0x000076100c0b7816 */ /* 0x000fe4000000000b */
[----:B-1----:R-:W-:Y:S01]  /*8670*/  PRMT R3, R10, 0x7610, R3 ;  /* 0x000076100a037816 */ /* 0x002fe20000000003 */
[----:B------:R0:W5:Y:S01]  /*8680*/  LDL.LU R12, [R1+0x150] ;  /* 0x00015000010c7983 */ /* 0x0001620000300800 */
[----:B--2---:R-:W-:-:S05]  /*8690*/  IADD3 R8, P4, R8, R6, RZ ;  /* 0x0000000608087210 */ /* 0x004fca0007f9e0ff */
[----:B---3--:R-:W-:-:S05]  /*86a0*/  IMAD.X R9, R5, 0x1, R9, P4 ;  /* 0x0000000105097824 */ /* 0x008fca00020e0609 */
[----:B------:R1:W-:Y:S04]  /*86b0*/  @P3 STG.E.U16 desc[UR36][R8.64+0x2], R11 ;  /* 0x0000020b08003986 */ /* 0x0003e8000c101524 */
[----:B-1----:R0:W5:Y:S04]  /*86c0*/  LDL.LU R11, [R1+0x14c] ;  /* 0x00014c00010b7983 */ /* 0x0021680000300800 */
[----:B------:R0:W5:Y:S04]  /*86d0*/  LDL.LU R10, [R1+0x148] ;  /* 0x00014800010a7983 */ /* 0x0001680000300800 */
[----:B------:R1:W-:Y:S04]  /*86e0*/  STL.S16 [R1+0xa8], R3 ;  /* 0x0000a80301007387 */ /* 0x0003e80000100600 */
[----:B-1----:R0:W5:Y:S01]  /*86f0*/  LDL.LU R3, [R1+0x144] ;  /* 0x0001440001037983 */ /* 0x0021620000300800 */
[----:B------:R-:W-:Y:S01]  /*8700*/  ISETP.GT.AND P4, PT, R0, 0x8, P2 ;  /* 0x000000080000780c */ /* 0x000fe20001784270 */
[----:B------:R-:W-:-:S12]  /*8710*/  BSSY B1, `(.L_x_52) ;  /* 0x0000006000017945 */ /* 0x000fd80003800000 */
[----:B0-----:R-:W-:Y:S05]  /*8720*/  @!P4 BRA `(.L_x_53) ;  /* 0x000000000010c947 */ /* 0x001fea0003800000 */
[----:B------:R0:W-:Y:S04]  /*8730*/  STL [R1+0x144], R0 ;  /* 0x0001440001007387 */ /* 0x0001e80000100800 */
[----:B0-----:R-:W2:Y:S04]  /*8740*/  LDG.E.LTC128B.U16 R0, desc[UR36][R232.64+0x10] ;  /* 0x00001024e8007981 */ /* 0x001ea8000c1e1520 */
[----:B--2---:R0:W-:Y:S04]  /*8750*/  STL [R1+0xa8], R0 ;  /* 0x0000a80001007387 */ /* 0x0041e80000100800 */
[----:B0-----:R0:W5:Y:S02]  /*8760*/  LDL.LU R0, [R1+0x144] ;  /* 0x0001440001007983 */ /* 0x0011640000300800 */
.L_x_53:
[----:B------:R-:W-:Y:S05]  /*8770*/  BSYNC B1 ;  /* 0x0000000000017941 */ /* 0x000fea0003800000 */
.L_x_52:
[----:B------:R1:W-:Y:S04]  /*8780*/  STL.64 [R1+0x178], R22 ;  /* 0x0001781601007387 */ /* 0x0003e80000100a00 */
[----:B-1----:R-:W2:Y:S04]  /*8790*/  LDL.LU R23, [R1+0xb0] ;  /* 0x0000b00001177983 */ /* 0x002ea80000300800 */
[----:B------:R-:W-:Y:S04]  /*87a0*/  STL [R1+0x170], R20 ;  /* 0x0001701401007387 */ /* 0x000fe80000100800 */
[----:B------:R-:W-:Y:S04]  /*87b0*/  STL [R1+0x16c], R17 ;  /* 0x00016c1101007387 */ /* 0x000fe80000100800 */
[----:B------:R-:W-:Y:S04]  /*87c0*/  STL [R1+0x168], R9 ;  /* 0x0001680901007387 */ /* 0x000fe80000100800 */
[----:B------:R1:W-:Y:S04]  /*87d0*/  STL.64 [R1+0x160], R18 ;  /* 0x0001601201007387 */ /* 0x0003e80000100a00 */
[----:B-1----:R-:W3:Y:S04]  /*87e0*/  LDL R19, [R1+0xfc] ;  /* 0x0000fc0001137983 */ /* 0x002ee80000100800 */
[----:B------:R1:W-:Y:S04]  /*87f0*/  STL.64 [R1+0x158], R14 ;  /* 0x0001580e01007387 */ /* 0x0003e80000100a00 */
[----:B-1----:R-:W4:Y:S04]  /*8800*/  LDL.LU.64 R14, [R1+0xa0] ;  /* 0x0000a000010e7983 */ /* 0x002f280000300a00 */
[----:B-----5:R1:W-:Y:S04]  /*8810*/  STL.64 [R1+0x150], R12 ;  /* 0x0001500c01007387 */ /* 0x0203e80000100a00 */
[----:B-1----:R-:W4:Y:S04]  /*8820*/  LDL R12, [R1+0xc8] ;  /* 0x0000c800010c7983 */ /* 0x002f280000100800 */
[----:B------:R-:W4:Y:S04]  /*8830*/  LDL R13, [R1+0xe8] ;  /* 0x0000e800010d7983 */ /* 0x000f280000100800 */
[----:B------:R1:W-:Y:S04]  /*8840*/  STL [R1+0x148], R8 ;  /* 0x0001480801007387 */ /* 0x0003e80000100800 */
[----:B-1----:R-:W2:Y:S04]  /*8850*/  LDL.LU R8, [R1+0xa8] ;  /* 0x0000a80001087983 */ /* 0x002ea80000300800 */
[----:B------:R-:W-:Y:S01]  /*8860*/  STL [R1+0x144], R3 ;  /* 0x0001440301007387 */ /* 0x000fe20000100800 */
[----:B--2---:R-:W-:-:S04]  /*8870*/  IMAD.U32 R22, R8, 0x10000, RZ ;  /* 0x0001000008167824 */ /* 0x004fc800078e00ff */
[----:B------:R-:W-:Y:S01]  /*8880*/  FMUL R20, R22, R16 ;  /* 0x0000001016147220 */ /* 0x000fe20000400000 */
[----:B------:R-:W-:-:S03]  /*8890*/  @P4 IMAD.MOV.U32 R22, RZ, RZ, R6 ;  /* 0x000000ffff164224 */ /* 0x000fc600078e0006 */
[----:B------:R-:W-:Y:S01]  /*88a0*/  FFMA R20, R23, R2, R20 ;  /* 0x0000000217147223 */ /* 0x000fe20000000014 */
[----:B------:R-:W-:-:S04]  /*88b0*/  @P4 IMAD.MOV.U32 R23, RZ, RZ, R5 ;  /* 0x000000ffff174224 */ /* 0x000fc800078e0005 */
[----:B------:R-:W-:-:S04]  /*88c0*/  F2FP.BF16.F32.PACK_AB R18, RZ, R20 ;  /* 0x00000014ff12723e */ /* 0x000fc800000010ff */
[----:B------:R-:W-:-:S04]  /*88d0*/  PRMT R17, R18, 0x7610, R17 ;  /* 0x0000761012117816 */ /* 0x000fc80000000011 */
[----:B------:R-:W-:Y:S01]  /*88e0*/  PRMT R9, R17, 0x7610, R9 ;  /* 0x0000761011097816 */ /* 0x000fe20000000009 */
[----:B------:R-:W-:-:S04]  /*88f0*/  IMAD.U32 R17, RZ, RZ, UR9 ;  /* 0x00000009ff117e24 */ /* 0x000fc8000f8e00ff */
[----:B------:R1:W-:Y:S02]  /*8900*/  @P4 STG.E.U16 desc[UR36][R22.64+0x10], R9 ;  /* 0x0000100916004986 */ /* 0x0003e4000c101524 */
[----:B-1----:R-:W-:Y:S02]  /*8910*/  MOV R9, UR8 ;  /* 0x0000000800097c02 */ /* 0x002fe40008000f00 */
[----:B------:R1:W5:Y:S01]  /*8920*/  LDL.LU.64 R22, [R1+0x178] ;  /* 0x0001780001167983 */ /* 0x0003620000300a00 */
[----:B------:R-:W-:Y:S01]  /*8930*/  IMAD.U32 R20, RZ, RZ, UR9 ;  /* 0x00000009ff147e24 */ /* 0x000fe2000f8e00ff */
[----:B------:R-:W-:Y:S01]  /*8940*/  SHF.L.U64.HI R9, R9, 0x9, R17 ;  /* 0x0000000909097819 */ /* 0x000fe20000010211 */
[----:B------:R-:W-:-:S04]  /*8950*/  IMAD.U32 R17, RZ, RZ, UR8 ;  /* 0x00000008ff117e24 */ /* 0x000fc8000f8e00ff */
[C---:B------:R-:W-:Y:S01]  /*8960*/  IMAD.SHL.U32 R18, R17.reuse, 0x200, RZ ;  /* 0x0000020011127824 */ /* 0x040fe200078e00ff */
[----:B------:R-:W-:Y:S01]  /*8970*/  STL [R1+0x124], R9 ;  /* 0x0001240901007387 */ /* 0x000fe20000100800 */
[----:B------:R-:W-:-:S03]  /*8980*/  SHF.L.U64.HI R17, R17, 0x8, R20 ;  /* 0x0000000811117819 */ /* 0x000fc60000010214 */
[----:B------:R3:W-:Y:S04]  /*8990*/  STL [R1+0xb0], R18 ;  /* 0x0000b01201007387 */ /* 0x0007e80000100800 */
[----:B------:R1:W5:Y:S04]  /*89a0*/  LDL.LU R20, [R1+0x170] ;  /* 0x0001700001147983 */ /* 0x0003680000300800 */
[----:B------:R2:W-:Y:S01]  /*89b0*/  STL [R1+0x130], R17 ;  /* 0x0001301101007387 */ /* 0x0005e20000100800 */
[----:B---3--:R-:W-:-:S04]  /*89c0*/  IADD3 R18, P3, P4, R19, R10, R18 ;  /* 0x0000000a13127210 */ /* 0x008fc80007c7e012 */
[----:B----4-:R-:W-:Y:S01]  /*89d0*/  IADD3.X R19, R12, R11, R9, P3, P4 ;  /* 0x0000000b0c137210 */ /* 0x010fe20001fe8409 */
[----:B------:R-:W-:Y:S01]  /*89e0*/  IMAD.U32 R12, RZ, RZ, UR8 ;  /* 0x00000008ff0c7e24 */ /* 0x000fe2000f8e00ff */
[----:B--2---:R1:W5:Y:S03]  /*89f0*/  LDL.LU R17, [R1+0x16c] ;  /* 0x00016c0001117983 */ /* 0x0043660000300800 */
[----:B------:R-:W-:Y:S01]  /*8a00*/  IMAD.SHL.U32 R12, R12, 0x100, RZ ;  /* 0x000001000c0c7824 */ /* 0x000fe200078e00ff */
[----:B------:R1:W5:Y:S04]  /*8a10*/  LDL.LU R9, [R1+0x168] ;  /* 0x0001680001097983 */ /* 0x0003680000300800 */
[----:B------:R2:W-:Y:S01]  /*8a20*/  STL.64 [R1+0xd8], R18 ;  /* 0x0000d81201007387 */ /* 0x0005e20000100a00 */
[----:B------:R-:W-:-:S03]  /*8a30*/  PRMT R3, R8, 0x7610, R3 ;  /* 0x0000761008037816 */ /* 0x000fc60000000003 */
[----:B--2---:R1:W5:Y:S01]  /*8a40*/  LDL.LU.64 R18, [R1+0x160] ;  /* 0x0001600001127983 */ /* 0x0043620000300a00 */
[----:B------:R-:W-:-:S03]  /*8a50*/  ISETP.GT.AND P3, PT, R0, 0x9, P2 ;  /* 0x000000090000780c */ /* 0x000fc60001764270 */
[----:B------:R2:W-:Y:S02]  /*8a60*/  STL [R1+0x12c], R12 ;  /* 0x00012c0c01007387 */ /* 0x0005e40000100800 */
[----:B--2---:R-:W-:Y:S02]  /*8a70*/  IMAD.WIDE.U32 R12, R13, 0x78, R14 ;  /* 0x000000780d0c7825 */ /* 0x004fe400078e000e */
[----:B------:R1:W5:Y:S04]  /*8a80*/  LDL.LU.64 R14, [R1+0x158] ;  /* 0x00015800010e7983 */ /* 0x0003680000300a00 */
[----:B------:R2:W-:Y:S04]  /*8a90*/  STL.64 [R1+0xa0], R12 ;  /* 0x0000a00c01007387 */ /* 0x0005e80000100a00 */
[----:B--2---:R1:W5:Y:S04]  /*8aa0*/  LDL.LU.64 R12, [R1+0x150] ;  /* 0x00015000010c7983 */ /* 0x0043680000300a00 */
[----:B------:R1:W5:Y:S04]  /*8ab0*/  LDL.LU R8, [R1+0x148] ;  /* 0x0001480001087983 */ /* 0x0003680000300800 */
[----:B------:R2:W-:Y:S04]  /*8ac0*/  STL.S16 [R1+0xa8], R3 ;  /* 0x0000a80301007387 */ /* 0x0005e80000100600 */
[----:B--2---:R1:W5:Y:S01]  /*8ad0*/  LDL.LU R3, [R1+0x144] ;  /* 0x0001440001037983 */ /* 0x0043620000300800 */
[----:B------:R-:W-:Y:S04]  /*8ae0*/  BSSY B1, `(.L_x_54) ;  /* 0x0000006000017945 */ /* 0x000fe80003800000 */
[----:B------:R-:W-:Y:S05]  /*8af0*/  @!P3 BRA `(.L_x_55) ;  /* 0x000000000010b947 */ /* 0x000fea0003800000 */
[----:B------:R2:W-:Y:S04]  /*8b00*/  STL [R1+0x144], R0 ;  /* 0x0001440001007387 */ /* 0x0005e80000100800 */
[----:B--2---:R-:W2:Y:S04]  /*8b10*/  LDG.E.LTC128B.U16 R0, desc[UR36][R232.64+0x12] ;  /* 0x00001224e8007981 */ /* 0x004ea8000c1e1520 */
[----:B--2---:R2:W-:Y:S04]  /*8b20*/  STL [R1+0xa8], R0 ;  /* 0x0000a80001007387 */ /* 0x0045e80000100800 */
[----:B--2---:R2:W5:Y:S02]  /*8b30*/  LDL.LU R0, [R1+0x144] ;  /* 0x0001440001007983 */ /* 0x0045640000300800 */
.L_x_55:
[----:B------:R-:W-:Y:S05]  /*8b40*/  BSYNC B1 ;  /* 0x0000000000017941 */ /* 0x000fea0003800000 */
.L_x_54:
[----:B------:R-:W-:Y:S04]  /*8b50*/  STL [R1+0x184], R25 ;  /* 0x0001841901007387 */ /* 0x000fe80000100800 */
[----:B------:R3:W-:Y:S04]  /*8b60*/  STL [R1+0x180], R24 ;  /* 0x0001801801007387 */ /* 0x0007e80000100800 */
[----:B---3--:R-:W3:Y:S04]  /*8b70*/  LDL R24, [R1+0x130] ;  /* 0x0001300001187983 */ /* 0x008ee80000100800 */
[----:B-----5:R4:W-:Y:S04]  /*8b80*/  STL.64 [R1+0x178], R22 ;  /* 0x0001781601007387 */ /* 0x0209e80000100a00 */
[----:B----4-:R-:W4:Y:S04]  /*8b90*/  LDL.LU.64 R22, [R1+0xa0] ;  /* 0x0000a00001167983 */ /* 0x010f280000300a00 */
[----:B------:R0:W-:Y:S04]  /*8ba0*/  STL.64 [R1+0x170], R20 ;  /* 0x0001701401007387 */ /* 0x0001e80000100a00 */
[----:B0-----:R-:W2:Y:S04]  /*8bb0*/  LDL.64 R20, [R1+0xc0] ;  /* 0x0000c00001147983 */ /* 0x001ea80000100a00 */
[----:B------:R0:W-:Y:S04]  /*8bc0*/  STL.64 [R1+0x168], R18 ;  /* 0x0001681201007387 */ /* 0x0001e80000100a00 */
[----:B0-----:R-:W3:Y:S04]  /*8bd0*/  LDL.64 R18, [R1+0xf0] ;  /* 0x0000f00001127983 */ /* 0x001ee80000100a00 */
[----:B------:R0:W-:Y:S04]  /*8be0*/  STL [R1+0x160], R17 ;  /* 0x0001601101007387 */ /* 0x0001e80000100800 */
[----:B0-----:R-:W3:Y:S04]  /*8bf0*/  LDL R17, [R1+0xec] ;  /* 0x0000ec0001117983 */ /* 0x001ee80000100800 */
[----:B------:R0:W-:Y:S04]  /*8c00*/  STL [R1+0x15c], R15 ;  /* 0x00015c0f01007387 */ /* 0x0001e80000100800 */
[----:B0-----:R-:W2:Y:S04]  /*8c10*/  LDL.LU R15, [R1+0x108] ;  /* 0x00010800010f7983 */ /* 0x001ea80000300800 */
[----:B------:R0:W-:Y:S04]  /*8c20*/  STL [R1+0x158], R14 ;  /* 0x0001580e01007387 */ /* 0x0001e80000100800 */
[----:B0-----:R-:W3:Y:S04]  /*8c30*/  LDL.LU R14, [R1+0xb4] ;  /* 0x0000b400010e7983 */ /* 0x001ee80000300800 */
[----:B------:R-:W-:Y:S04]  /*8c40*/  STL.64 [R1+0x150], R10 ;  /* 0x0001500a01007387 */ /* 0x000fe80000100a00 */
[----:B------:R-:W-:Y:S04]  /*8c50*/  STL [R1+0x14c], R9 ;  /* 0x00014c0901007387 */ /* 0x000fe80000100800 */
[----:B------:R0:W-:Y:S04]  /*8c60*/  STL [R1+0x148], R8 ;  /* 0x0001480801007387 */ /* 0x0001e80000100800 */
[----:B0-----:R-:W3:Y:S04]  /*8c70*/  LDL.LU R8, [R1+0xa8] ;  /* 0x0000a80001087983 */ /* 0x001ee80000300800 */
[----:B------:R-:W-:Y:S01]  /*8c80*/  STL [R1+0x144], R3 ;  /* 0x0001440301007387 */ /* 0x000fe20000100800 */
[----:B----4-:R-:W-:-:S05]  /*8c90*/  IADD3 R25, P6, R12, R22, RZ ;  /* 0x000000160c197210 */ /* 0x010fca0007fde0ff */
[----:B------:R0:W-:Y:S04]  /*8ca0*/  STL [R1+0xcc], R25 ;  /* 0x0000cc1901007387 */ /* 0x0001e80000100800 */
[----:B0-----:R0:W5:Y:S01]  /*8cb0*/  LDL.LU R25, [R1+0x184] ;  /* 0x0001840001197983 */ /* 0x0011620000300800 */
[----:B--2---:R-:W-:-:S04]  /*8cc0*/  LOP3.LUT R15, R15, 0xffffffef, RZ, 0xc0, !PT ;  /* 0xffffffef0f0f7812 */ /* 0x004fc800078ec0ff */
[----:B------:R-:W-:Y:S02]  /*8cd0*/  @P0 LOP3.LUT R15, R15, 0x10, RZ, 0xfc, !PT ;  /* 0x000000100f0f0812 */ /* 0x000fe400078efcff */
[----:B------:R-:W-:Y:S02]  /*8ce0*/  IADD3 R13, P0, P4, R12, R22, R20 ;  /* 0x000000160c0d7210 */ /* 0x000fe40007c1e014 */
[----:B------:R-:W2:Y:S04]  /*8cf0*/  LDL R12, [R1+0x12c] ;  /* 0x00012c00010c7983 */ /* 0x000ea80000100800 */
[----:B------:R4:W-:Y:S04]  /*8d00*/  STL [R1+0x128], R13 ;  /* 0x0001280d01007387 */ /* 0x0009e80000100800 */
[----:B----4-:R-:W2:Y:S01]  /*8d10*/  LDL R13, [R1+0xfc] ;  /* 0x0000fc00010d7983 */ /* 0x010ea20000100800 */
[----:B------:R-:W-:-:S04]  /*8d20*/  LOP3.LUT R15, R15, 0xfffffffd, RZ, 0xc0, !PT ;  /* 0xfffffffd0f0f7812 */ /* 0x000fc800078ec0ff */
[----:B------:R-:W-:Y:S02]  /*8d30*/  @P6 LOP3.LUT R15, R15, 0x2, RZ, 0xfc, !PT ;  /* 0x000000020f0f6812 */ /* 0x000fe400078efcff */
[----:B--2---:R-:W-:Y:S02]  /*8d40*/  IADD3 R12, P5, P6, R13, R6, R12 ;  /* 0x000000060d0c7210 */ /* 0x004fe40007ebe00c */
[----:B------:R-:W2:Y:S01]  /*8d50*/  LDL R13, [R1+0xc8] ;  /* 0x0000c800010d7983 */ /* 0x000ea20000100800 */
[----:B---3--:R-:W-:Y:S01]  /*8d60*/  IMAD.IADD R17, R17, 0x1, R23 ;  /* 0x0000000111117824 */ /* 0x008fe200078e0217 */
[----:B------:R-:W-:Y:S02]  /*8d70*/  PRMT R3, R8, 0x7610, R3 ;  /* 0x0000761008037816 */ /* 0x000fe40000000003 */
[----:B--2---:R-:W-:Y:S02]  /*8d80*/  IADD3.X R13, R13, R5, R24, P5, P6 ;  /* 0x000000050d0d7210 */ /* 0x004fe40002fec418 */
[----:B------:R0:W5:Y:S04]  /*8d90*/  LDL.LU R24, [R1+0x180] ;  /* 0x0001800001187983 */ /* 0x0001680000300800 */
[----:B------:R-:W-:Y:S01]  /*8da0*/  STL [R1+0x108], R15 ;  /* 0x0001080f01007387 */ /* 0x000fe20000100800 */
[----:B------:R-:W-:-:S03]  /*8db0*/  LOP3.LUT P6, RZ, R15, 0x4, RZ, 0xc0, !PT ;  /* 0x000000040fff7812 */ /* 0x000fc600078cc0ff */
[----:B------:R0:W5:Y:S04]  /*8dc0*/  LDL.LU.64 R22, [R1+0x178] ;  /* 0x0001780001167983 */ /* 0x0001680000300a00 */
[----:B------:R2:W-:Y:S02]  /*8dd0*/  STL [R1+0xac], R17 ;  /* 0x0000ac1101007387 */ /* 0x0005e40000100800 */
[----:B--2---:R-:W-:Y:S02]  /*8de0*/  IADD3.X R17, R19, R17, R21, P0, P4 ;  /* 0x0000001113117210 */ /* 0x004fe400007e8415 */
[----:B------:R-:W-:Y:S01]  /*8df0*/  LOP3.LUT P0, RZ, R15, 0x10, RZ, 0xc0, !PT ;  /* 0x000000100fff7812 */ /* 0x000fe2000780c0ff */
[----:B------:R-:W-:Y:S01]  /*8e00*/  IMAD.U32 R15, R8, 0x10000, RZ ;  /* 0x00010000080f7824 */ /* 0x000fe200078e00ff */
[----:B------:R0:W5:Y:S03]  /*8e10*/  LDL.LU.64 R20, [R1+0x170] ;  /* 0x0001700001147983 */ /* 0x0001660000300a00 */
[----:B------:R-:W-:Y:S01]  /*8e20*/  FMUL R15, R15, R16 ;  /* 0x000000100f0f7220 */ /* 0x000fe20000400000 */
[----:B------:R0:W5:Y:S03]  /*8e30*/  LDL.LU.64 R18, [R1+0x168] ;  /* 0x0001680001127983 */ /* 0x0001660000300a00 */
[----:B------:R-:W-:-:S05]  /*8e40*/  FFMA R14, R14, R2, R15 ;  /* 0x000000020e0e7223 */ /* 0x000fca000000000f */
[----:B------:R-:W-:-:S04]  /*8e50*/  F2FP.BF16.F32.PACK_AB R11, RZ, R14 ;  /* 0x0000000eff0b723e */ /* 0x000fc800000010ff */
[----:B------:R-:W-:Y:S01]  /*8e60*/  PRMT R10, R11, 0x7610, R10 ;  /* 0x000076100b0a7816 */ /* 0x000fe2000000000a */
[----:B------:R-:W-:-:S03]  /*8e70*/  @P3 IMAD.MOV.U32 R11, RZ, RZ, R5 ;  /* 0x000000ffff0b3224 */ /* 0x000fc600078e0005 */
[----:B------:R-:W-:Y:S01]  /*8e80*/  PRMT R9, R10, 0x7610, R9 ;  /* 0x000076100a097816 */ /* 0x000fe20000000009 */
[----:B------:R-:W-:Y:S01]  /*8e90*/  @P3 IMAD.MOV.U32 R10, RZ, RZ, R6 ;  /* 0x000000ffff0a3224 */ /* 0x000fe200078e0006 */
[----:B------:R2:W-:Y:S04]  /*8ea0*/  STL [R1+0x138], R17 ;  /* 0x0001381101007387 */ /* 0x0005e80000100800 */
[----:B------:R3:W-:Y:S04]  /*8eb0*/  @P3 STG.E.U16 desc[UR36][R10.64+0x12], R9 ;  /* 0x000012090a003986 */ /* 0x0007e8000c101524 */
[----:B--2---:R0:W5:Y:S04]  /*8ec0*/  LDL.LU R17, [R1+0x160] ;  /* 0x0001600001117983 */ /* 0x0041680000300800 */
[----:B------:R0:W5:Y:S04]  /*8ed0*/  LDL.LU R15, [R1+0x15c] ;  /* 0x00015c00010f7983 */ /* 0x0001680000300800 */
[----:B------:R0:W5:Y:S04]  /*8ee0*/  LDL.LU R14, [R1+0x158] ;  /* 0x00015800010e7983 */ /* 0x0001680000300800 */
[----:B---3--:R0:W5:Y:S04]  /*8ef0*/  LDL.LU.64 R10, [R1+0x150] ;  /* 0x00015000010a7983 */ /* 0x0081680000300a00 */
[----:B------:R0:W5:Y:S04]  /*8f00*/  LDL.LU R9, [R1+0x14c] ;  /* 0x00014c0001097983 */ /* 0x0001680000300800 */
[----:B------:R0:W5:Y:S04]  /*8f10*/  LDL.LU R8, [R1+0x148] ;  /* 0x0001480001087983 */ /* 0x0001680000300800 */
[----:B------:R2:W-:Y:S04]  /*8f20*/  STL.S16 [R1+0xa8], R3 ;  /* 0x0000a80301007387 */ /* 0x0005e80000100600 */
[----:B--2---:R0:W5:Y:S01]  /*8f30*/  LDL.LU R3, [R1+0x144] ;  /* 0x0001440001037983 */ /* 0x0041620000300800 */
[----:B------:R-:W-:Y:S01]  /*8f40*/  ISETP.GT.AND P3, PT, R0, 0x8, P6 ;  /* 0x000000080000780c */ /* 0x000fe20003764270 */
[----:B------:R-:W-:-:S12]  /*8f50*/  BSSY B1, `(.L_x_56) ;  /* 0x0000006000017945 */ /* 0x000fd80003800000 */
[----:B0-----:R-:W-:Y:S05]  /*8f60*/  @!P3 BRA `(.L_x_57) ;  /* 0x000000000010b947 */ /* 0x001fea0003800000 */
[----:B------:R0:W-:Y:S04]  /*8f70*/  STL [R1+0x144], R0 ;  /* 0x0001440001007387 */ /* 0x0001e80000100800 */
[----:B0----5:R-:W2:Y:S04]  /*8f80*/  LDG.E.LTC128B.U16 R0, desc[UR36][R22.64+0x10] ;  /* 0x0000102416007981 */ /* 0x021ea8000c1e1520 */
[----:B--2---:R0:W-:Y:S04]  /*8f90*/  STL [R1+0xa8], R0 ;  /* 0x0000a80001007387 */ /* 0x0041e80000100800 */
[----:B0-----:R0:W5:Y:S02]  /*8fa0*/  LDL.LU R0, [R1+0x144] ;  /* 0x0001440001007983 */ /* 0x0011640000300800 */
.L_x_57:
[----:B------:R-:W-:Y:S05]  /*8fb0*/  BSYNC B1 ;  /* 0x0000000000017941 */ /* 0x000fea0003800000 */
.L_x_56:
[----:B-----5:R2:W-:Y:S04]  /*8fc0*/  STL [R1+0x17c], R25 ;  /* 0x00017c1901007387 */ /* 0x0205e80000100800 */
[----:B--2---:R-:W2:Y:S04]  /*8fd0*/  LDL R25, [R1+0x110] ;  /* 0x0001100001197983 */ /* 0x004ea80000100800 */
[----:B------:R3:W-:Y:S04]  /*8fe0*/  STL [R1+0x178], R24 ;  /* 0x0001781801007387 */ /* 0x0007e80000100800 */
[----:B---3--:R-:W3:Y:S04]  /*8ff0*/  LDL.LU R24, [R1+0xb8] ;  /* 0x0000b80001187983 */ /* 0x008ee80000300800 */
[----:B------:R-:W-:Y:S04]  /*9000*/  STL [R1+0x174], R23 ;  /* 0x0001741701007387 */ /* 0x000fe80000100800 */
[----:B------:R-:W-:Y:S04]  /*9010*/  STL [R1+0x170], R22 ;  /* 0x0001701601007387 */ /* 0x000fe80000100800 */
[----:B------:R-:W-:Y:S04]  /*9020*/  STL [R1+0x16c], R17 ;  /* 0x00016c1101007387 */ /* 0x000fe80000100800 */
[----:B------:R4:W-:Y:S04]  /*9030*/  STL [R1+0x168], R11 ;  /* 0x0001680b01007387 */ /* 0x0009e80000100800 */
[----:B----4-:R-:W4:Y:S04]  /*9040*/  LDL R11, [R1+0xec] ;  /* 0x0000ec00010b7983 */ /* 0x010f280000100800 */
[----:B------:R1:W-:Y:S04]  /*9050*/  STL.64 [R1+0x160], R12 ;  /* 0x0001600c01007387 */ /* 0x0003e80000100a00 */
[----:B-1----:R-:W4:Y:S04]  /*9060*/  LDL.64 R12, [R1+0xc0] ;  /* 0x0000c000010c7983 */ /* 0x002f280000100a00 */
[----:B------:R1:W-:Y:S04]  /*9070*/  STL [R1+0x158], R10 ;  /* 0x0001580a01007387 */ /* 0x0003e80000100800 */
[----:B-1----:R-:W3:Y:S04]  /*9080*/  LDL R10, [R1+0xe8] ;  /* 0x0000e800010a7983 */ /* 0x002ee80000100800 */
[----:B------:R1:W-:Y:S04]  /*9090*/  STL.64 [R1+0x150], R6 ;  /* 0x0001500601007387 */ /* 0x0003e80000100a00 */
[----:B-1----:R-:W4:Y:S04]  /*90a0*/  LDL R6, [R1+0x118] ;  /* 0x0001180001067983 */ /* 0x002f280000100800 */
[----:B------:R-:W4:Y:S04]  /*90b0*/  LDL R7, [R1+0xf8] ;  /* 0x0000f80001077983 */ /* 0x000f280000100800 */
[----:B------:R1:W-:Y:S04]  /*90c0*/  STL [R1+0x148], R5 ;  /* 0x0001480501007387 */ /* 0x0003e80000100800 */
[----:B-1----:R-:W4:Y:S04]  /*90d0*/  LDL.LU R5, [R1+0xa8] ;  /* 0x0000a80001057983 */ /* 0x002f280000300800 */
[----:B------:R-:W-:Y:S01]  /*90e0*/  STL [R1+0x144], R4 ;  /* 0x0001440401007387 */ /* 0x000fe20000100800 */
[----:B--2---:R-:W-:Y:S01]  /*90f0*/  R2UR UR4, R25 ;  /* 0x00000000190472ca */ /* 0x004fe200000e0000 */
[----:B---3--:R-:W-:-:S04]  /*9100*/  IMAD.WIDE.U32 R20, R10, 0x78, R20 ;  /* 0x000000780a147825 */ /* 0x008fc800078e0014 */
[----:B----4-:R-:W-:-:S04]  /*9110*/  IMAD.U32 R25, R5, 0x10000, RZ ;  /* 0x0001000005197824 */ /* 0x010fc800078e00ff */
[----:B------:R-:W-:-:S04]  /*9120*/  FMUL R25, R25, R16 ;  /* 0x0000001019197220 */ /* 0x000fc80000400000 */
[----:B------:R-:W-:Y:S02]  /*9130*/  FFMA R24, R24, R2, R25 ;  /* 0x0000000218187223 */ /* 0x000fe40000000019 */
[----:B------:R1:W5:Y:S03]  /*9140*/  LDL.LU R25, [R1+0x17c] ;  /* 0x00017c0001197983 */ /* 0x0003660000300800 */
[----:B------:R-:W-:Y:S02]  /*9150*/  F2FP.BF16.F32.PACK_AB R23, RZ, R24 ;  /* 0x00000018ff17723e */ /* 0x000fe400000010ff */
[----:B------:R1:W5:Y:S02]  /*9160*/  LDL.LU R24, [R1+0x178] ;  /* 0x0001780001187983 */ /* 0x0003640000300800 */
[----:B------:R-:W-:Y:S02]  /*9170*/  PRMT R22, R23, 0x7610, R22 ;  /* 0x0000761017167816 */ /* 0x000fe40000000016 */
[----:B------:R1:W5:Y:S02]  /*9180*/  LDL.LU R23, [R1+0x174] ;  /* 0x0001740001177983 */ /* 0x0003640000300800 */
[----:B------:R-:W-:-:S02]  /*9190*/  PRMT R17, R22, 0x7610, R17 ;  /* 0x0000761016117816 */ /* 0x000fc40000000011 */
[----:B------:R1:W5:Y:S04]  /*91a0*/  LDL.LU R22, [R1+0x170] ;  /* 0x0001700001167983 */ /* 0x0003680000300800 */
[----:B------:R2:W-:Y:S01]  /*91b0*/  @P3 STG.E.U16 desc[UR36][R8.64+0x10], R17 ;  /* 0x0000101108003986 */ /* 0x0005e2000c101524 */
[----:B------:R-:W-:-:S04]  /*91c0*/  IADD3 R20, P3, R12, R20, RZ ;  /* 0x000000140c147210 */ /* 0x000fc80007f7e0ff */
[----:B------:R-:W-:-:S03]  /*91d0*/  IADD3.X R21, R13, R11, R21, P3, !PT ;  /* 0x0000000b0d157210 */ /* 0x000fc60001ffe415 */
[----:B------:R-:W-:Y:S01]  /*91e0*/  IMAD.WIDE.U32 R20, R3, R10, R20 ;  /* 0x0000000a03147225 */ /* 0x000fe200078e0014 */
[----:B--2---:R1:W5:Y:S02]  /*91f0*/  LDL.LU R17, [R1+0x16c] ;  /* 0x00016c0001117983 */ /* 0x0043640000300800 */
[----:B------:R-:W-:Y:S02]  /*9200*/  IADD3 R20, P3, R18, R20, RZ ;  /* 0x0000001412147210 */ /* 0x000fe40007f7e0ff */
[----:B------:R1:W5:Y:S02]  /*9210*/  LDL.LU R11, [R1+0x168] ;  /* 0x00016800010b7983 */ /* 0x0003640000300800 */
[----:B------:R-:W-:Y:S02]  /*9220*/  IADD3.X R21, R19, R6, R21, P3, !PT ;  /* 0x0000000613157210 */ /* 0x000fe40001ffe415 */
[----:B------:R1:W5:Y:S04]  /*9230*/  LDL.LU.64 R12, [R1+0x160] ;  /* 0x00016000010c7983 */ /* 0x0003680000300a00 */
[----:B------:R1:W5:Y:S01]  /*9240*/  LDL.LU R10, [R1+0x158] ;  /* 0x00015800010a7983 */ /* 0x0003620000300800 */
[----:B------:R-:W-:-:S03]  /*9250*/  IMAD.WIDE.U32 R6, R7, UR4, R20 ;  /* 0x0000000407067c25 */ /* 0x000fc6000f8e0014 */
[----:B------:R-:W2:Y:S01]  /*9260*/  LDL R21, [R1+0x114] ;  /* 0x0001140001157983 */ /* 0x000ea20000100800 */
[----:B------:R-:W-:Y:S02]  /*9270*/  LEA R20, P3, R6, R14, 0x1 ;  /* 0x0000000e06147211 */ /* 0x000fe400078608ff */
[----:B------:R-:W-:Y:S01]  /*9280*/  PRMT R4, R5, 0x7610, R4 ;  /* 0x0000761005047816 */ /* 0x000fe20000000004 */
[----:B--2---:R-:W-:-:S05]  /*9290*/  IMAD.IADD R21, R21, 0x1, R7 ;  /* 0x0000000115157824 */ /* 0x004fca00078e0207 */
[----:B------:R-:W-:Y:S02]  /*92a0*/  LEA.HI.X R21, R6, R15, R21, 0x1, P3 ;  /* 0x0000000f06157211 */ /* 0x000fe400018f0c15 */
[----:B------:R1:W5:Y:S01]  /*92b0*/  LDL.LU.64 R6, [R1+0x150] ;  /* 0x0001500001067983 */ /* 0x0003620000300a00 */
[----:B------:R-:W-:-:S03]  /*92c0*/  ISETP.GT.AND P3, PT, R0, 0x9, P6 ;  /* 0x000000090000780c */ /* 0x000fc60003764270 */
[----:B------:R1:W5:Y:S04]  /*92d0*/  LDL.LU R5, [R1+0x148] ;  /* 0x0001480001057983 */ /* 0x0003680000300800 */
[----:B------:R2:W-:Y:S04]  /*92e0*/  STL.S16 [R1+0xa8], R4 ;  /* 0x0000a80401007387 */ /* 0x0005e80000100600 */
[----:B--2---:R1:W5:Y:S01]  /*92f0*/  LDL.LU R4, [R1+0x144] ;  /* 0x0001440001047983 */ /* 0x0043620000300800 */
[----:B------:R-:W-:Y:S04]  /*9300*/  BSSY B1, `(.L_x_58) ;  /* 0x0000006000017945 */ /* 0x000fe80003800000 */
[----:B------:R-:W-:Y:S05]  /*9310*/  @!P3 BRA `(.L_x_59) ;  /* 0x000000000010b947 */ /* 0x000fea0003800000 */
[----:B------:R2:W-:Y:S04]  /*9320*/  STL [R1+0x144], R0 ;  /* 0x0001440001007387 */ /* 0x0005e80000100800 */
[----:B--2--5:R-:W2:Y:S04]  /*9330*/  LDG.E.LTC128B.U16 R0, desc[UR36][R22.64+0x12] ;  /* 0x0000122416007981 */ /* 0x024ea8000c1e1520 */
[----:B--2---:R2:W-:Y:S04]  /*9340*/  STL [R1+0xa8], R0 ;  /* 0x0000a80001007387 */ /* 0x0045e80000100800 */
[----:B--2---:R2:W5:Y:S02]  /*9350*/  LDL.LU R0, [R1+0x144] ;  /* 0x0001440001007983 */ /* 0x0045640000300800 */
.L_x_59:
[----:B------:R-:W-:Y:S05]  /*9360*/  BSYNC B1 ;  /* 0x0000000000017941 */ /* 0x000fea0003800000 */
.L_x_58:
[----:B------:R3:W-:Y:S04]  /*9370*/  STL [R1+0x19c], R31 ;  /* 0x00019c1f01007387 */ /* 0x0007e80000100800 */
[----:B---3--:R-:W3:Y:S04]  /*9380*/  LDL R31, [R1+0x108] ;  /* 0x00010800011f7983 */ /* 0x008ee80000100800 */
[----:B------:R4:W-:Y:S04]  /*9390*/  STL [R1+0x198], R30 ;  /* 0x0001981e01007387 */ /* 0x0009e80000100800 */
[----:B----4-:R-:W4:Y:S04]  /*93a0*/  LDL.LU R30, [R1+0xbc] ;  /* 0x0000bc00011e7983 */ /* 0x010f280000300800 */
[----:B------:R-:W-:Y:S04]  /*93b0*/  STL [R1+0x194], R29 ;  /* 0x0001941d01007387 */ /* 0x000fe80000100800 */
[----:B------:R-:W-:Y:S04]  /*93c0*/  STL [R1+0x190], R28 ;  /* 0x0001901c01007387 */ /* 0x000fe80000100800 */
[----:B------:R0:W-:Y:S04]  /*93d0*/  STL [R1+0x18c], R27 ;  /* 0x00018c1b01007387 */ /* 0x0001e80000100800 */
[----:B0-----:R-:W2:Y:S04]  /*93e0*/  LDL.LU R27, [R1+0xac] ;  /* 0x0000ac00011b7983 */ /* 0x001ea80000300800 */
[----:B------:R0:W-:Y:S04]  /*93f0*/  STL [R1+0x188], R26 ;  /* 0x0001881a01007387 */ /* 0x0001e80000100800 */
[----:B0-----:R-:W2:Y:S04]  /*9400*/  LDL.LU R26, [R1+0xcc] ;  /* 0x0000cc00011a7983 */ /* 0x001ea80000300800 */
[----:B-----5:R0:W-:Y:S04]  /*9410*/  STL [R1+0x184], R25 ;  /* 0x0001841901007387 */ /* 0x0201e80000100800 */
[----:B0-----:R-:W2:Y:S04]  /*9420*/  LDL R25, [R1+0x104] ;  /* 0x0001040001197983 */ /* 0x001ea80000100800 */
[----:B------:R0:W-:Y:S04]  /*9430*/  STL [R1+0x180], R24 ;  /* 0x0001801801007387 */ /* 0x0001e80000100800 */
[----:B0-----:R-:W4:Y:S04]  /*9440*/  LDL.LU R24, [R1+0xa8] ;  /* 0x0000a80001187983 */ /* 0x001f280000300800 */
[----:B------:R0:W-:Y:S04]  /*9450*/  STL.64 [R1+0x178], R22 ;  /* 0x0001781601007387 */ /* 0x0001e80000100a00 */
[----:B0-----:R-:W2:Y:S04]  /*9460*/  LDL.LU.64 R22, [R1+0xf0] ;  /* 0x0000f00001167983 */ /* 0x001ea80000300a00 */
[----:B------:R-:W-:Y:S04]  /*9470*/  STL [R1+0x174], R21 ;  /* 0x0001741501007387 */ /* 0x000fe80000100800 */
[----:B------:R0:W-:Y:S04]  /*9480*/  STL [R1+0x170], R20 ;  /* 0x0001701401007387 */ /* 0x0001e80000100800 */
[----:B0-----:R-:W2:Y:S04]  /*9490*/  LDL.LU R20, [R1+0x80] ;  /* 0x0000800001147983 */ /* 0x001ea80000300800 */
[----:B------:R-:W-:Y:S04]  /*94a0*/  STL [R1+0x16c], R17 ;  /* 0x00016c1101007387 */ /* 0x000fe80000100800 */
[----:B------:R-:W-:Y:S04]  /*94b0*/  STL [R1+0x168], R3 ;  /* 0x0001680301007387 */ /* 0x000fe80000100800 */
[----:B------:R0:W-:Y:S04]  /*94c0*/  STL.64 [R1+0x160], R18 ;  /* 0x0001601201007387 */ /* 0x0001e80000100a00 */
[----:B0-----:R-:W2:Y:S04]  /*94d0*/  LDL.LU R19, [R1+0xb0] ;  /* 0x0000b00001137983 */ /* 0x001ea80000300800 */
[----:B------:R0:W-:Y:S04]  /*94e0*/  STL.64 [R1+0x158], R12 ;  /* 0x0001580c01007387 */ /* 0x0001e80000100a00 */
[----:B0-----:R-:W2:Y:S04]  /*94f0*/  LDL R13, [R1+0xe8] ;  /* 0x0000e800010d7983 */ /* 0x001ea80000100800 */
[----:B------:R0:W-:Y:S04]  /*9500*/  STL.64 [R1+0x150], R6 ;  /* 0x0001500601007387 */ /* 0x0001e80000100a00 */
[----:B0-----:R-:W2:Y:S04]  /*9510*/  LDL.LU.64 R6, [R1+0xc0] ;  /* 0x0000c00001067983 */ /* 0x001ea80000300a00 */
[----:B------:R0:W-:Y:S04]  /*9520*/  STL.64 [R1+0x148], R4 ;  /* 0x0001480401007387 */ /* 0x0001e80000100a00 */
[----:B0-----:R-:W2:Y:S01]  /*9530*/  LDL.LU.64 R4, [R1+0xd0] ;  /* 0x0000d00001047983 */ /* 0x001ea20000300a00 */
[----:B---3--:R-:W-:-:S02]  /*9540*/  LOP3.LUT P4, RZ, R31, 0x2, RZ, 0xc0, !PT ;  /* 0x000000021fff7812 */ /* 0x008fc4000788c0ff */
[----:B----4-:R-:W-:-:S05]  /*9550*/  SHF.L.U32 R31, R24, 0x10, RZ ;  /* 0x00000010181f7819 */ /* 0x010fca00000006ff */
        /* <DEDUP_REMOVED lines=9> */
[----:B------:R2:W-:Y:S02]  /*95f0*/  @P3 STG.E.U16 desc[UR36][R8.64+0x12], R18 ;  /* 0x0000121208003986 */ /* 0x0005e4000c101524 */
[----:B--2---:R-:W-:Y:S02]  /*9600*/  IADD3 R18, P3, R19, R10, RZ ;  /* 0x0000000a13127210 */ /* 0x004fe40007f7e0ff */
[----:B------:R-:W2:Y:S01]  /*9610*/  LDL.LU R19, [R1+0x124] ;  /* 0x0001240001137983 */ /* 0x000ea20000300800 */
[----:B------:R-:W-:Y:S01]  /*9620*/  IMAD.X R27, R27, 0x1, R23, P4 ;  /* 0x000000011b1b7824 */ /* 0x000fe200020e0617 */
[----:B------:R-:W-:-:S04]  /*9630*/  LEA R22, P4, R26, R14, 0x1 ;  /* 0x0000000e1a167211 */ /* 0x000fc800078808ff */
[----:B------:R-:W-:Y:S02]  /*9640*/  LEA.HI.X R23, R26, R15, R27, 0x1, P4 ;  /* 0x0000000f1a177211 */ /* 0x000fe400020f0c1b */
[----:B------:R-:W-:Y:S01]  /*9650*/  ISETP.GT.AND P4, PT, R25, 0x100, PT ;  /* 0x000001001900780c */ /* 0x000fe20003f84270 */
[----:B------:R0:W5:Y:S01]  /*9660*/  LDL.LU R27, [R1+0x18c] ;  /* 0x00018c00011b7983 */ /* 0x0001620000300800 */
[----:B------:R-:W-:-:S03]  /*9670*/  PRMT R21, R24, 0x7610, R21 ;  /* 0x0000761018157816 */ /* 0x000fc60000000015 */
[----:B------:R0:W5:Y:S04]  /*9680*/  LDL.LU R26, [R1+0x188] ;  /* 0x00018800011a7983 */ /* 0x0001680000300800 */
[----:B------:R0:W5:Y:S04]  /*9690*/  LDL.LU R25, [R1+0x184] ;  /* 0x0001840001197983 */ /* 0x0001680000300800 */
[----:B------:R0:W5:Y:S01]  /*96a0*/  LDL.LU R24, [R1+0x180] ;  /* 0x0001800001187983 */ /* 0x0001620000300800 */
[----:B--2---:R-:W-:Y:S01]  /*96b0*/  IMAD.X R19, R19, 0x1, R11, P3 ;  /* 0x0000000113137824 */ /* 0x004fe200018e060b */
[----:B------:R-:W-:-:S13]  /*96c0*/  ISETP.GT.AND P3, PT, R0, RZ, P4 ;  /* 0x000000ff0000720c */ /* 0x000fda0002764270 */
[----:B------:R-:W2:Y:S04]  /*96d0*/  @P3 LDG.E.LTC128B.U16 R21, desc[UR36][R22.64] ;  /* 0x0000002416153981 */ /* 0x000ea8000c1e1520 */
[----:B------:R0:W5:Y:S04]  /*96e0*/  LDL.LU.64 R22, [R1+0x178] ;  /* 0x0001780001167983 */ /* 0x0001680000300a00 */
[----:B------:R-:W-:Y:S04]  /*96f0*/  STL.64 [R1+0xa0], R18 ;  /* 0x0000a01201007387 */ /* 0x000fe80000100a00 */
[----:B--2---:R2:W-:Y:S02]  /*9700*/  STL [R1+0xa8], R21 ;  /* 0x0000a81501007387 */ /* 0x0045e40000100800 */
[----:B--2---:R-:W-:-:S04]  /*9710*/  IMAD.U32 R21, R21, 0x10000, RZ ;  /* 0x0001000015157824 */ /* 0x004fc800078e00ff */
        /* <DEDUP_REMOVED lines=9> */
[----:B------:R2:W-:Y:S04]  /*97b0*/  @P3 STG.E.U16 desc[UR36][R18.64], R12 ;  /* 0x0000000c12003986 */ /* 0x0005e8000c101524 */
[----:B--2---:R0:W5:Y:S01]  /*97c0*/  LDL.LU.64 R18, [R1+0x160] ;  /* 0x0001600001127983 */ /* 0x0041620000300a00 */
[----:B------:R-:W-:-:S03]  /*97d0*/  IMAD.WIDE.U32 R12, R13, 0x78, R4 ;  /* 0x000000780d0c7825 */ /* 0x000fc600078e0004 */
[----:B------:R-:W2:Y:S01]  /*97e0*/  LDL.LU R5, [R1+0xec] ;  /* 0x0000ec0001057983 */ /* 0x000ea20000300800 */
[----:B------:R-:W-:-:S04]  /*97f0*/  IADD3 R4, P3, R6, R12, RZ ;  /* 0x0000000c06047210 */ /* 0x000fc80007f7e0ff */
[----:B--2---:R-:W-:Y:S02]  /*9800*/  IADD3.X R5, R7, R5, R13, P3, !PT ;  /* 0x0000000507057210 */ /* 0x004fe40001ffe40d */
[----:B------:R0:W5:Y:S04]  /*9810*/  LDL.LU.64 R12, [R1+0x158] ;  /* 0x00015800010c7983 */ /* 0x0001680000300a00 */
[----:B------:R0:W5:Y:S04]  /*9820*/  LDL.LU.64 R6, [R1+0x150] ;  /* 0x0001500001067983 */ /* 0x0001680000300a00 */
[----:B------:R2:W-:Y:S04]  /*9830*/  STL.64 [R1+0xb0], R4 ;  /* 0x0000b00401007387 */ /* 0x0005e80000100a00 */
[----:B--2---:R0:W5:Y:S01]  /*9840*/  LDL.LU.64 R4, [R1+0x148] ;  /* 0x0001480001047983 */ /* 0x0041620000300a00 */
[----:B------:R-:W-:Y:S01]  /*9850*/  ISETP.GT.AND P3, PT, R0, 0x1, P4 ;  /* 0x000000010000780c */ /* 0x000fe20002764270 */
[----:B------:R-:W-:-:S12]  /*9860*/  BSSY B1, `(.L_x_60) ;  /* 0x0000006000017945 */ /* 0x000fd80003800000 */
[----:B0-----:R-:W-:Y:S05]  /*9870*/  @!P3 BRA `(.L_x_61) ;  /* 0x000000000010b947 */ /* 0x001fea0003800000 */
[----:B------:R0:W-:Y:S04]  /*9880*/  STL [R1+0x144], R0 ;  /* 0x0001440001007387 */ /* 0x0001e80000100800 */
[----:B0----5:R-:W2:Y:S04]  /*9890*/  LDG.E.LTC128B.U16 R0, desc[UR36][R20.64+0x2] ;  /* 0x0000022414007981 */ /* 0x021ea8000c1e1520 */
[----:B--2---:R0:W-:Y:S04]  /*98a0*/  STL [R1+0xa8], R0 ;  /* 0x0000a80001007387 */ /* 0x0041e80000100800 */
[----:B0-----:R0:W5:Y:S02]  /*98b0*/  LDL.LU R0, [R1+0x144] ;  /* 0x0001440001007983 */ /* 0x0011640000300800 */
.L_x_61:
[----:B------:R-:W-:Y:S05]  /*98c0*/  BSYNC B1 ;  /* 0x0000000000017941 */ /* 0x000fea0003800000 */
.L_x_60:
[----:B------:R2:W-:Y:S04]  /*98d0*/  STL [R1+0x178], R11 ;  /* 0x0001780b01007387 */ /* 0x0005e80000100800 */
[----:B--2---:R-:W2:Y:S04]  /*98e0*/  LDL R11, [R1+0x110] ;  /* 0x00011000010b7983 */ /* 0x004ea80000100800 */
[----:B-----5:R3:W-:Y:S04]  /*98f0*/  STL.64 [R1+0x170], R20 ;  /* 0x0001701401007387 */ /* 0x0207e80000100a00 */
[----:B---3--:R-:W3:Y:S04]  /*9900*/  LDL.LU R20, [R1+0x84] ;  /* 0x0000840001147983 */ /* 0x008ee80000300800 */
[----:B------:R-:W4:Y:S04]  /*9910*/  LDL.LU R21, [R1+0xe8] ;  /* 0x0000e80001157983 */ /* 0x000f280000300800 */
[----:B------:R1:W-:Y:S04]  /*9920*/  STL.64 [R1+0x168], R12 ;  /* 0x0001680c01007387 */ /* 0x0003e80000100a00 */
[----:B-1----:R-:W4:Y:S04]  /*9930*/  LDL.LU.64 R12, [R1+0xb0] ;  /* 0x0000b000010c7983 */ /* 0x002f280000300a00 */
[----:B------:R1:W-:Y:S04]  /*9940*/  STL [R1+0x160], R10 ;  /* 0x0001600a01007387 */ /* 0x0003e80000100800 */
[----:B-1----:R-:W3:Y:S04]  /*9950*/  LDL.LU R10, [R1+0x128] ;  /* 0x00012800010a7983 */ /* 0x002ee80000300800 */
[----:B------:R1:W-:Y:S04]  /*9960*/  STL.64 [R1+0x158], R8 ;  /* 0x0001580801007387 */ /* 0x0003e80000100a00 */
[----:B-1----:R-:W3:Y:S04]  /*9970*/  LDL.LU R8, [R1+0x118] ;  /* 0x0001180001087983 */ /* 0x002ee80000300800 */
[----:B------:R-:W3:Y:S04]  /*9980*/  LDL.LU R9, [R1+0xf8] ;  /* 0x0000f80001097983 */ /* 0x000ee80000300800 */
[----:B------:R1:W-:Y:S04]  /*9990*/  STL.64 [R1+0x150], R6 ;  /* 0x0001500601007387 */ /* 0x0003e80000100a00 */
[----:B-1----:R-:W3:Y:S04]  /*99a0*/  LDL.64 R6, [R1+0xa0] ;  /* 0x0000a00001067983 */ /* 0x002ee80000100a00 */
[----:B------:R1:W-:Y:S04]  /*99b0*/  STL [R1+0x148], R5 ;  /* 0x0001480501007387 */ /* 0x0003e80000100800 */
[----:B-1----:R-:W3:Y:S04]  /*99c0*/  LDL.LU R5, [R1+0x104] ;  /* 0x0001040001057983 */ /* 0x002ee80000300800 */
[----:B------:R1:W-:Y:S04]  /*99d0*/  STL [R1+0x144], R4 ;  /* 0x0001440401007387 */ /* 0x0003e80000100800 */
[----:B-1----:R-:W3:Y:S01]  /*99e0*/  LDL.LU R4, [R1+0xa8] ;  /* 0x0000a80001047983 */ /* 0x002ee20000300800 */
[----:B--2---:R-:W-:Y:S01]  /*99f0*/  R2UR UR4, R11 ;  /* 0x000000000b0472ca */ /* 0x004fe200000e0000 */
[----:B----4-:R-:W-:-:S04]  /*9a00*/  IMAD.WIDE.U32 R12, R3, R21, R12 ;  /* 0x00000015030c7225 */ /* 0x010fc800078e000c */
[----:B---3--:R-:W-:Y:S02]  /*9a10*/  @P3 IMAD.MOV.U32 R21, RZ, RZ, R7 ;  /* 0x000000ffff153224 */ /* 0x008fe400078e0007 */
[----:B------:R-:W-:-:S04]  /*9a20*/  IMAD.U32 R11, R4, 0x10000, RZ ;  /* 0x00010000040b7824 */ /* 0x000fc800078e00ff */
[----:B------:R-:W-:-:S04]  /*9a30*/  FMUL R11, R11, R16 ;  /* 0x000000100b0b7220 */ /* 0x000fc80000400000 */
[----:B------:R-:W-:Y:S02]  /*9a40*/  FFMA R20, R20, R2, R11 ;  /* 0x0000000214147223 */ /* 0x000fe4000000000b */
[----:B------:R1:W5:Y:S03]  /*9a50*/  LDL.LU R11, [R1+0x178] ;  /* 0x00017800010b7983 */ /* 0x0003660000300800 */
[----:B------:R-:W-:Y:S01]  /*9a60*/  F2FP.BF16.F32.PACK_AB R3, RZ, R20 ;  /* 0x00000014ff03723e */ /* 0x000fe200000010ff */
[----:B------:R-:W-:-:S05]  /*9a70*/  @P3 IMAD.MOV.U32 R20, RZ, RZ, R6 ;  /* 0x000000ffff143224 */ /* 0x000fca00078e0006 */
[----:B------:R2:W-:Y:S01]  /*9a80*/  @P3 STG.E.U16 desc[UR36][R20.64+0x2], R3 ;  /* 0x0000020314003986 */ /* 0x0005e2000c101524 */
[----:B------:R-:W-:-:S04]  /*9a90*/  IADD3 R18, P3, R18, R12, RZ ;  /* 0x0000000c12127210 */ /* 0x000fc80007f7e0ff */
[----:B------:R-:W-:-:S03]  /*9aa0*/  IADD3.X R19, R19, R8, R13, P3, !PT ;  /* 0x0000000813137210 */ /* 0x000fc60001ffe40d */
[----:B------:R-:W-:Y:S01]  /*9ab0*/  IMAD.WIDE.U32 R18, R9, UR4, R18 ;  /* 0x0000000409127c25 */ /* 0x000fe2000f8e0012 */
[----:B--2---:R1:W5:Y:S04]  /*9ac0*/  LDL.LU.64 R20, [R1+0x170] ;  /* 0x0001700001147983 */ /* 0x0043680000300a00 */
[----:B------:R-:W2:Y:S04]  /*9ad0*/  LDL.LU R3, [R1+0x114] ;  /* 0x0001140001037983 */ /* 0x000ea80000300800 */
[----:B------:R1:W5:Y:S01]  /*9ae0*/  LDL.LU.64 R12, [R1+0x168] ;  /* 0x00016800010c7983 */ /* 0x0003620000300a00 */
[----:B------:R-:W-:-:S03]  /*9af0*/  LEA R8, P3, R10, R14, 0x1 ;  /* 0x0000000e0a087211 */ /* 0x000fc600078608ff */
[----:B------:R-:W3:Y:S01]  /*9b00*/  LDL.LU R9, [R1+0x138] ;  /* 0x0001380001097983 */ /* 0x000ee20000300800 */
[----:B--2---:R-:W-:Y:S01]  /*9b10*/  IMAD.IADD R3, R3, 0x1, R19 ;  /* 0x0000000103037824 */ /* 0x004fe200078e0213 */
[----:B---3--:R-:W-:Y:S02]  /*9b20*/  LEA.HI.X R9, R10, R15, R9, 0x1, P3 ;  /* 0x0000000f0a097211 */ /* 0x008fe400018f0c09 */
[----:B------:R1:W5:Y:S04]  /*9b30*/  LDL.LU R10, [R1+0x160] ;  /* 0x00016000010a7983 */ /* 0x0003680000300800 */
[----:B------:R2:W-:Y:S04]  /*9b40*/  STL.64 [R1+0x80], R8 ;  /* 0x0000800801007387 */ /* 0x0005e80000100a00 */
[----:B--2---:R1:W5:Y:S01]  /*9b50*/  LDL.LU.64 R8, [R1+0x158] ;  /* 0x0001580001087983 */ /* 0x0043620000300a00 */
[----:B------:R-:W-:-:S03]  /*9b60*/  LEA R14, P3, R18, R14, 0x1 ;  /* 0x0000000e120e7211 */ /* 0x000fc600078608ff */
[----:B------:R-:W2:Y:S01]  /*9b70*/  LDL R19, [R1+0xfc] ;  /* 0x0000fc0001137983 */ /* 0x000ea20000100800 */
[--C-:B------:R-:W-:Y:S02]  /*9b80*/  LEA.HI.X R15, R18, R15, R3.reuse, 0x1, P3 ;  /* 0x0000000f120f7211 */ /* 0x100fe400018f0c03 */
[----:B--2---:R-:W-:Y:S02]  /*9b90*/  IADD3 R18, P3, R6, R19, RZ ;  /* 0x0000001306127210 */ /* 0x004fe40007f7e0ff */
[----:B------:R-:W2:Y:S01]  /*9ba0*/  LDL R19, [R1+0xc8] ;  /* 0x0000c80001137983 */ /* 0x000ea20000100800 */
[----:B------:R-:W-:Y:S01]  /*9bb0*/  PRMT R3, R4, 0x7610, R3 ;  /* 0x0000761004037816 */ /* 0x000fe20000000003 */
[----:B------:R-:W-:Y:S01]  /*9bc0*/  BSSY B1, `(.L_x_62) ;  /* 0x000000c000017945 */ /* 0x000fe20003800000 */
[----:B--2---:R-:W-:Y:S01]  /*9bd0*/  IMAD.X R19, R7, 0x1, R19, P3 ;  /* 0x0000000107137824 */ /* 0x004fe200018e0613 */
[----:B------:R-:W-:Y:S01]  /*9be0*/  ISETP.GT.AND P3, PT, R5, 0x108, PT ;  /* 0x000001080500780c */ /* 0x000fe20003f64270 */
[----:B------:R1:W5:Y:S04]  /*9bf0*/  LDL.LU.64 R6, [R1+0x150] ;  /* 0x0001500001067983 */ /* 0x0003680000300a00 */
[----:B------:R1:W5:Y:S04]  /*9c00*/  LDL.LU R5, [R1+0x148] ;  /* 0x0001480001057983 */ /* 0x0003680000300800 */
[----:B------:R1:W5:Y:S01]  /*9c10*/  LDL.LU R4, [R1+0x144] ;  /* 0x0001440001047983 */ /* 0x0003620000300800 */
[----:B------:R-:W-:-:S13]  /*9c20*/  ISETP.GT.AND P5, PT, R0, RZ, P3 ;  /* 0x000000ff0000720c */ /* 0x000fda0001fa4270 */
[----:B-1----:R-:W-:Y:S05]  /*9c30*/  @!P5 BRA `(.L_x_63) ;  /* 0x000000000010d947 */ /* 0x002fea0003800000 */
[----:B------:R1:W-:Y:S04]  /*9c40*/  STL [R1+0x144], R2 ;  /* 0x0001440201007387 */ /* 0x0003e80000100800 */
[----:B-1----:R-:W2:Y:S04]  /*9c50*/  LDL.LU.64 R2, [R1+0x80] ;  /* 0x0000800001027983 */ /* 0x002ea80000300a00 */
[----:B--2---:R1:W5:Y:S04]  /*9c60*/  LDG.E.LTC128B.U16 R3, desc[UR36][R2.64] ;  /* 0x0000002402037981 */ /* 0x004368000c1e1520 */
[----:B------:R1:W5:Y:S02]  /*9c70*/  LDL.LU R2, [R1+0x144] ;  /* 0x0001440001027983 */ /* 0x0003640000300800 */
.L_x_63:
[----:B------:R-:W-:Y:S05]  /*9c80*/  BSYNC B1 ;  /* 0x0000000000017941 */ /* 0x000fea0003800000 */
.L_x_62:
[----:B-----5:R-:W-:Y:S04]  /*9c90*/  STL [R1+0x154], R8 ;  /* 0x0001540801007387 */ /* 0x020fe80000100800 */
[----:B------:R2:W-:Y:S04]  /*9ca0*/  STL [R1+0x150], R7 ;  /* 0x0001500701007387 */ /* 0x0005e80000100800 */
[----:B--2---:R-:W2:Y:S01]  /*9cb0*/  LDL.LU R7, [R1+0x88] ;  /* 0x0000880001077983 */ /* 0x004ea20000300800 */
[----:B------:R-:W-:-:S03]  /*9cc0*/  IMAD.U32 R8, R3, 0x10000, RZ ;  /* 0x0001000003087824 */ /* 0x000fc600078e00ff */
[----:B------:R3:W-:Y:S01]  /*9cd0*/  STL [R1+0x14c], R6 ;  /* 0x00014c0601007387 */ /* 0x0007e20000100800 */
[----:B------:R-:W-:-:S03]  /*9ce0*/  FMUL R8, R8, R16 ;  /* 0x0000001008087220 */ /* 0x000fc60000400000 */
[----:B------:R4:W-:Y:S04]  /*9cf0*/  STL [R1+0x148], R5 ;  /* 0x0001480501007387 */ /* 0x0009e80000100800 */
[----:B------:R0:W-:Y:S01]  /*9d00*/  STL [R1+0x144], R4 ;  /* 0x0001440401007387 */ /* 0x0001e20000100800 */
[----:B--2---:R-:W-:-:S03]  /*9d10*/  FFMA R7, R7, R2, R8 ;  /* 0x0000000207077223 */ /* 0x004fc60000000008 */
[----:B------:R2:W5:Y:S02]  /*9d20*/  LDL.LU R8, [R1+0x154] ;  /* 0x0001540001087983 */ /* 0x0005640000300800 */
[----:B---3--:R-:W-:Y:S02]  /*9d30*/  F2FP.BF16.F32.PACK_AB R6, RZ, R7 ;  /* 0x00000007ff06723e */ /* 0x008fe400000010ff */
[----:B------:R2:W5:Y:S02]  /*9d40*/  LDL.LU R7, [R1+0x150] ;  /* 0x0001500001077983 */ /* 0x0005640000300800 */
[----:B----4-:R-:W-:Y:S02]  /*9d50*/  PRMT R5, R6, 0x7610, R5 ;  /* 0x0000761006057816 */ /* 0x010fe40000000005 */
[----:B------:R2:W5:Y:S02]  /*9d60*/  LDL.LU R6, [R1+0x14c] ;  /* 0x00014c0001067983 */ /* 0x0005640000300800 */
[----:B0-----:R-:W-:-:S02]  /*9d70*/  PRMT R4, R5, 0x7610, R4 ;  /* 0x0000761005047816 */ /* 0x001fc40000000004 */
[----:B------:R2:W5:Y:S04]  /*9d80*/  LDL.LU R5, [R1+0x148] ;  /* 0x0001480001057983 */ /* 0x0005680000300800 */
[----:B------:R0:W-:Y:S04]  /*9d90*/  @P5 STG.E.U16 desc[UR36][R18.64], R4 ;  /* 0x0000000412005986 */ /* 0x0001e8000c101524 */
[----:B0-----:R2:W5:Y:S01]  /*9da0*/  LDL.LU R4, [R1+0x144] ;  /* 0x0001440001047983 */ /* 0x0015620000300800 */
[----:B------:R-:W-:Y:S01]  /*9db0*/  ISETP.GT.AND P5, PT, R0, 0x1, P3 ;  /* 0x000000010000780c */ /* 0x000fe20001fa4270 */
[----:B------:R-:W-:-:S12]  /*9dc0*/  BSSY B1, `(.L_x_64) ;  /* 0x0000003000017945 */ /* 0x000fd80003800000 */
[----:B--2---:R-:W-:Y:S05]  /*9dd0*/  @!P5 BRA `(.L_x_65) ;  /* 0x000000000004d947 */ /* 0x004fea0003800000 */
[----:B------:R0:W5:Y:S02]  /*9de0*/  LDG.E.LTC128B.U16 R3, desc[UR36][R14.64+0x2] ;  /* 0x000002240e037981 */ /* 0x000164000c1e1520 */
.L_x_65:
[----:B------:R-:W-:Y:S05]  /*9df0*/  BSYNC B1 ;  /* 0x0000000000017941 */ /* 0x000fea0003800000 */
.L_x_64:
        /* <DEDUP_REMOVED lines=14> */
[----:B-1----:R-:W-:-:S02]  /*9ee0*/  PRMT R4, R5, 0x7610, R4 ;  /* 0x0000761005047816 */ /* 0x002fc40000000004 */
[----:B------:R2:W5:Y:S04]  /*9ef0*/  LDL.LU R5, [R1+0x148] ;  /* 0x0001480001057983 */ /* 0x0005680000300800 */
[----:B------:R1:W-:Y:S04]  /*9f00*/  @P5 STG.E.U16 desc[UR36][R18.64+0x2], R4 ;  /* 0x0000020412005986 */ /* 0x0003e8000c101524 */
[----:B-1----:R2:W5:Y:S01]  /*9f10*/  LDL.LU R4, [R1+0x144] ;  /* 0x0001440001047983 */ /* 0x0025620000300800 */
[----:B------:R-:W-:Y:S01]  /*9f20*/  ISETP.GT.AND P5, PT, R0, 0x8, P4 ;  /* 0x000000080000780c */ /* 0x000fe200027a4270 */
[----:B------:R-:W-:-:S12]  /*9f30*/  BSSY B1, `(.L_x_66) ;  /* 0x0000003000017945 */ /* 0x000fd80003800000 */
[----:B--2---:R-:W-:Y:S05]  /*9f40*/  @!P5 BRA `(.L_x_67) ;  /* 0x000000000004d947 */ /* 0x004fea0003800000 */
[----:B------:R1:W5:Y:S02]  /*9f50*/  LDG.E.LTC128B.U16 R3, desc[UR36][R20.64+0x10] ;  /* 0x0000102414037981 */ /* 0x000364000c1e1520 */
.L_x_67:
[----:B------:R-:W-:Y:S05]  /*9f60*/  BSYNC B1 ;  /* 0x0000000000017941 */ /* 0x000fea0003800000 */
.L_x_66:
[----:B------:R-:W2:Y:S01]  /*9f70*/  LDL.LU R19, [R1+0x90] ;  /* 0x0000900001137983 */ /* 0x000ea20000300800 */
[----:B-----5:R-:W-:-:S03]  /*9f80*/  IMAD.U32 R18, R3, 0x10000, RZ ;  /* 0x0001000003127824 */ /* 0x020fc600078e00ff */
[----:B------:R3:W-:Y:S01]  /*9f90*/  STL [R1+0x144], R4 ;  /* 0x0001440401007387 */ /* 0x0007e20000100800 */
[----:B------:R-:W-:-:S04]  /*9fa0*/  FMUL R18, R18, R16 ;  /* 0x0000001012127220 */ /* 0x000fc80000400000 */
[----:B--2---:R-:W-:-:S05]  /*9fb0*/  FFMA R18, R19, R2, R18 ;  /* 0x0000000213127223 */ /* 0x004fca0000000012 */
[----:B------:R-:W-:-:S04]  /*9fc0*/  F2FP.BF16.F32.PACK_AB R18, RZ, R18 ;  /* 0x00000012ff12723e */ /* 0x000fc800000010ff */
[----:B---3--:R-:W-:Y:S02]  /*9fd0*/  PRMT R4, R18, 0x7610, R4 ;  /* 0x0000761012047816 */ /* 0x008fe40000000004 */
[----:B------:R-:W2:Y:S01]  /*9fe0*/  LDL.64 R18, [R1+0xa0] ;  /* 0x0000a00001127983 */ /* 0x000ea20000100a00 */
[----:B------:R-:W-:Y:S03]  /*9ff0*/  BSSY B1, `(.L_x_68) ;  /* 0x0000006000017945 */ /* 0x000fe60003800000 */
[----:B--2---:R2:W-:Y:S04]  /*a000*/  @P5 STG.E.U16 desc[UR36][R18.64+0x10], R4 ;  /* 0x0000100412005986 */ /* 0x0045e8000c101524 */
[----:B--2---:R2:W5:Y:S01]  /*a010*/  LDL.LU R4, [R1+0x144] ;  /* 0x0001440001047983 */ /* 0x0045620000300800 */
[----:B------:R-:W-:-:S13]  /*a020*/  ISETP.GT.AND P5, PT, R0, 0x9, P4 ;  /* 0x000000090000780c */ /* 0x000fda00027a4270 */
[----:B--2---:R-:W-:Y:S05]  /*a030*/  @!P5 BRA `(.L_x_69) ;  /* 0x000000000004d947 */ /* 0x004fea0003800000 */
[----:B------:R2:W5:Y:S02]  /*a040*/  LDG.E.LTC128B.U16 R3, desc[UR36][R20.64+0x12] ;  /* 0x0000122414037981 */ /* 0x000564000c1e1520 */
.L_x_69:
[----:B------:R-:W-:Y:S05]  /*a050*/  BSYNC B1 ;  /* 0x0000000000017941 */ /* 0x000fea0003800000 */
.L_x_68:
[----:B------:R-:W3:Y:S04]  /*a060*/  LDL.LU R19, [R1+0x94] ;  /* 0x0000940001137983 */ /* 0x000ee80000300800 */
[----:B------:R-:W-:Y:S04]  /*a070*/  STL [R1+0x150], R6 ;  /* 0x0001500601007387 */ /* 0x000fe80000100800 */
[----:B-----5:R4:W-:Y:S04]  /*a080*/  STL.64 [R1+0x148], R4 ;  /* 0x0001480401007387 */ /* 0x0209e80000100a00 */
[----:B----4-:R-:W4:Y:S01]  /*a090*/  LDL.LU.64 R4, [R1+0xa0] ;  /* 0x0000a00001047983 */ /* 0x010f220000300a00 */
[----:B------:R-:W-:-:S04]  /*a0a0*/  IMAD.U32 R18, R3, 0x10000, RZ ;  /* 0x0001000003127824 */ /* 0x000fc800078e00ff */
[----:B------:R-:W-:-:S04]  /*a0b0*/  FMUL R18, R18, R16 ;  /* 0x0000001012127220 */ /* 0x000fc80000400000 */
[----:B---3--:R-:W-:-:S05]  /*a0c0*/  FFMA R18, R19, R2, R18 ;  /* 0x0000000213127223 */ /* 0x008fca0000000012 */
[----:B------:R-:W-:-:S04]  /*a0d0*/  F2FP.BF16.F32.PACK_AB R18, RZ, R18 ;  /* 0x00000012ff12723e */ /* 0x000fc800000010ff */
[----:B------:R-:W-:Y:S02]  /*a0e0*/  PRMT R6, R18, 0x7610, R6 ;  /* 0x0000761012067816 */ /* 0x000fe40000000006 */
[----:B----4-:R-:W-:Y:S01]  /*a0f0*/  @P5 MOV R18, R4 ;  /* 0x0000000400125202 */ /* 0x010fe20000000f00 */
[----:B------:R-:W-:-:S05]  /*a100*/  @P5 IMAD.MOV.U32 R19, RZ, RZ, R5 ;  /* 0x000000ffff135224 */ /* 0x000fca00078e0005 */
[----:B------:R3:W-:Y:S04]  /*a110*/  @P5 STG.E.U16 desc[UR36][R18.64+0x12], R6 ;  /* 0x0000120612005986 */ /* 0x0007e8000c101524 */
[----:B---3--:R3:W5:Y:S04]  /*a120*/  LDL.LU R6, [R1+0x150] ;  /* 0x0001500001067983 */ /* 0x0087680000300800 */
[----:B------:R-:W4:Y:S02]  /*a130*/  LDL R19, [R1+0xfc] ;  /* 0x0000fc0001137983 */ /* 0x000f240000100800 */
[----:B----4-:R-:W-:-:S02]  /*a140*/  IADD3 R18, P5, R4, R19, RZ ;  /* 0x0000001304127210 */ /* 0x010fc40007fbe0ff */
[----:B------:R-:W4:Y:S01]  /*a150*/  LDL R19, [R1+0xc8] ;  /* 0x0000c80001137983 */ /* 0x000f220000100800 */
[----:B------:R-:W-:Y:S02]  /*a160*/  BSSY B1, `(.L_x_70) ;  /* 0x0000006000017945 */ /* 0x000fe40003800000 */
[----:B----4-:R-:W-:Y:S02]  /*a170*/  IMAD.X R19, R5, 0x1, R19, P5 ;  /* 0x0000000105137824 */ /* 0x010fe400028e0613 */
[----:B------:R3:W5:Y:S01]  /*a180*/  LDL.LU.64 R4, [R1+0x148] ;  /* 0x0001480001047983 */ /* 0x0007620000300a00 */
[----:B------:R-:W-:-:S13]  /*a190*/  ISETP.GT.AND P5, PT, R0, 0x8, P3 ;  /* 0x000000080000780c */ /* 0x000fda0001fa4270 */
[----:B---3--:R-:W-:Y:S05]  /*a1a0*/  @!P5 BRA `(.L_x_71) ;  /* 0x000000000004d947 */ /* 0x008fea0003800000 */
[----:B------:R3:W5:Y:S02]  /*a1b0*/  LDG.E.LTC128B.U16 R3, desc[UR36][R14.64+0x10] ;  /* 0x000010240e037981 */ /* 0x000764000c1e1520 */
.L_x_71:
[----:B------:R-:W-:Y:S05]  /*a1c0*/  BSYNC B1 ;  /* 0x0000000000017941 */ /* 0x000fea0003800000 */
.L_x_70:
[----:B------:R-:W-:Y:S04]  /*a1d0*/  STL [R1+0x160], R14 ;  /* 0x0001600e01007387 */ /* 0x000fe80000100800 */
[----:B------:R4:W-:Y:S04]  /*a1e0*/  STL [R1+0x15c], R13 ;  /* 0x00015c0d01007387 */ /* 0x0009e80000100800 */
[----:B----4-:R-:W4:Y:S01]  /*a1f0*/  LDL.LU R13, [R1+0x98] ;  /* 0x00009800010d7983 */ /* 0x010f220000300800 */
[----:B0--3-5:R-:W-:-:S03]  /*a200*/  IMAD.U32 R14, R3, 0x10000, RZ ;  /* 0x00010000030e7824 */ /* 0x029fc600078e00ff */
[----:B------:R-:W-:Y:S01]  /*a210*/  STL [R1+0x158], R12 ;  /* 0x0001580c01007387 */ /* 0x000fe20000100800 */
[----:B------:R-:W-:-:S03]  /*a220*/  FMUL R14, R14, R16 ;  /* 0x000000100e0e7220 */ /* 0x000fc60000400000 */
[----:B------:R-:W-:Y:S04]  /*a230*/  STL [R1+0x154], R11 ;  /* 0x0001540b01007387 */ /* 0x000fe80000100800 */
[----:B------:R-:W-:Y:S04]  /*a240*/  STL [R1+0x150], R10 ;  /* 0x0001500a01007387 */ /* 0x000fe80000100800 */
[----:B------:R0:W-:Y:S04]  /*a250*/  STL.64 [R1+0x148], R8 ;  /* 0x0001480801007387 */ /* 0x0001e80000100a00 */
[----:B0-----:R-:W3:Y:S04]  /*a260*/  LDL.LU R8, [R1+0x130] ;  /* 0x0001300001087983 */ /* 0x001ee80000300800 */
[----:B------:R-:W2:Y:S01]  /*a270*/  LDL.LU R9, [R1+0xfc] ;  /* 0x0000fc0001097983 */ /* 0x000ea20000300800 */
[----:B----4-:R-:W-:-:S03]  /*a280*/  FFMA R13, R13, R2, R14 ;  /* 0x000000020d0d7223 */ /* 0x010fc6000000000e */
[----:B------:R0:W5:Y:S02]  /*a290*/  LDL.LU R14, [R1+0x160] ;  /* 0x00016000010e7983 */ /* 0x0001640000300800 */
[----:B------:R-:W-:Y:S02]  /*a2a0*/  F2FP.BF16.F32.PACK_AB R12, RZ, R13 ;  /* 0x0000000dff0c723e */ /* 0x000fe400000010ff */
[----:B------:R0:W5:Y:S02]  /*a2b0*/  LDL.LU R13, [R1+0x15c] ;  /* 0x00015c00010d7983 */ /* 0x0001640000300800 */
[----:B------:R-:W-:Y:S02]  /*a2c0*/  PRMT R11, R12, 0x7610, R11 ;  /* 0x000076100c0b7816 */ /* 0x000fe4000000000b */
[----:B------:R0:W5:Y:S02]  /*a2d0*/  LDL.LU R12, [R1+0x158] ;  /* 0x00015800010c7983 */ /* 0x0001640000300800 */
[----:B------:R-:W-:-:S02]  /*a2e0*/  PRMT R10, R11, 0x7610, R10 ;  /* 0x000076100b0a7816 */ /* 0x000fc4000000000a */
[----:B------:R0:W5:Y:S04]  /*a2f0*/  LDL.LU R11, [R1+0x154] ;  /* 0x00015400010b7983 */ /* 0x0001680000300800 */
[----:B------:R4:W-:Y:S04]  /*a300*/  @P5 STG.E.U16 desc[UR36][R18.64+0x10], R10 ;  /* 0x0000100a12005986 */ /* 0x0009e8000c101524 */
[----:B----4-:R0:W5:Y:S04]  /*a310*/  LDL.LU R10, [R1+0x150] ;  /* 0x00015000010a7983 */ /* 0x0101680000300800 */
[----:B------:R-:W4:Y:S02]  /*a320*/  LDL.LU R19, [R1+0x12c] ;  /* 0x00012c0001137983 */ /* 0x000f240000300800 */
[----:B----4-:R-:W-:-:S05]  /*a330*/  IADD3 R18, P5, R19, R6, RZ ;  /* 0x0000000613127210 */ /* 0x010fca0007fbe0ff */
[----:B---3--:R-:W-:Y:S01]  /*a340*/  IMAD.X R19, R5, 0x1, R8, P5 ;  /* 0x0000000105137824 */ /* 0x008fe200028e0608 */
[----:B--2---:R-:W-:Y:S02]  /*a350*/  IADD3 R8, P5, R9, R18, RZ ;  /* 0x0000001209087210 */ /* 0x004fe40007fbe0ff */
[----:B------:R-:W2:Y:S01]  /*a360*/  LDL.LU R9, [R1+0xc8] ;  /* 0x0000c80001097983 */ /* 0x000ea20000300800 */
[----:B------:R-:W-:Y:S02]  /*a370*/  BSSY B1, `(.L_x_72) ;  /* 0x0000007000017945 */ /* 0x000fe40003800000 */
[----:B--2---:R-:W-:-:S05]  /*a380*/  IMAD.X R9, R9, 0x1, R19, P5 ;  /* 0x0000000109097824 */ /* 0x004fca00028e0613 */
[----:B------:R2:W-:Y:S04]  /*a390*/  STL.64 [R1+0x80], R8 ;  /* 0x0000800801007387 */ /* 0x0005e80000100a00 */
[----:B--2---:R0:W5:Y:S01]  /*a3a0*/  LDL.LU.64 R8, [R1+0x148] ;  /* 0x0001480001087983 */ /* 0x0041620000300a00 */
[----:B------:R-:W-:-:S13]  /*a3b0*/  ISETP.GT.AND P5, PT, R0, 0x9, P3 ;  /* 0x000000090000780c */ /* 0x000fda0001fa4270 */
[----:B0-----:R-:W-:Y:S05]  /*a3c0*/  @!P5 BRA `(.L_x_73) ;  /* 0x000000000004d947 */ /* 0x001fea0003800000 */
[----:B-----5:R0:W5:Y:S02]  /*a3d0*/  LDG.E.LTC128B.U16 R3, desc[UR36][R14.64+0x12] ;  /* 0x000012240e037981 */ /* 0x020164000c1e1520 */
.L_x_73:
[----:B------:R-:W-:Y:S05]  /*a3e0*/  BSYNC B1 ;  /* 0x0000000000017941 */ /* 0x000fea0003800000 */
.L_x_72:
[----:B-----5:R-:W-:Y:S04]  /*a3f0*/  STL [R1+0x15c], R10 ;  /* 0x00015c0a01007387 */ /* 0x020fe80000100800 */
[----:B------:R2:W-:Y:S04]  /*a400*/  STL [R1+0x158], R9 ;  /* 0x0001580901007387 */ /* 0x0005e80000100800 */
[----:B--2---:R-:W2:Y:S04]  /*a410*/  LDL.LU R9, [R1+0x9c] ;  /* 0x00009c0001097983 */ /* 0x004ea80000300800 */
[----:B------:R-:W-:Y:S04]  /*a420*/  STL [R1+0x154], R8 ;  /* 0x0001540801007387 */ /* 0x000fe80000100800 */
[----:B------:R-:W-:Y:S04]  /*a430*/  STL [R1+0x150], R5 ;  /* 0x0001500501007387 */ /* 0x000fe80000100800 */
[----:B------:R3:W-:Y:S04]  /*a440*/  STL.64 [R1+0x148], R6 ;  /* 0x0001480601007387 */ /* 0x0007e80000100a00 */
[----:B---3--:R-:W3:Y:S01]  /*a450*/  LDL.LU.64 R6, [R1+0xd8] ;  /* 0x0000d80001067983 */ /* 0x008ee20000300a00 */
[----:B------:R-:W-:-:S03]  /*a460*/  IMAD.U32 R10, R3, 0x10000, RZ ;  /* 0x00010000030a7824 */ /* 0x000fc600078e00ff */
[----:B------:R4:W-:Y:S01]  /*a470*/  STL [R1+0x144], R4 ;  /* 0x0001440401007387 */ /* 0x0009e20000100800 */
[----:B------:R-:W-:-:S04]  /*a480*/  FMUL R10, R10, R16 ;  /* 0x000000100a0a7220 */ /* 0x000fc80000400000 */
[----:B--2---:R-:W-:Y:S02]  /*a490*/  FFMA R9, R9, R2, R10 ;  /* 0x0000000209097223 */ /* 0x004fe4000000000a */
[----:B------:R2:W5:Y:S03]  /*a4a0*/  LDL.LU R10, [R1+0x15c] ;  /* 0x00015c00010a7983 */ /* 0x0005660000300800 */
[----:B------:R-:W-:Y:S02]  /*a4b0*/  F2FP.BF16.F32.PACK_AB R8, RZ, R9 ;  /* 0x00000009ff08723e */ /* 0x000fe400000010ff */
[----:B------:R2:W5:Y:S02]  /*a4c0*/  LDL.LU R9, [R1+0x158] ;  /* 0x0001580001097983 */ /* 0x0005640000300800 */
[----:B------:R-:W-:Y:S02]  /*a4d0*/  PRMT R5, R8, 0x7610, R5 ;  /* 0x0000761008057816 */ /* 0x000fe40000000005 */
[----:B------:R2:W5:Y:S02]  /*a4e0*/  LDL.LU R8, [R1+0x154] ;  /* 0x0001540001087983 */ /* 0x0005640000300800 */
[----:B----4-:R-:W-:-:S02]  /*a4f0*/  PRMT R4, R5, 0x7610, R4 ;  /* 0x0000761005047816 */ /* 0x010fc40000000004 */
[----:B------:R2:W5:Y:S04]  /*a500*/  LDL.LU R5, [R1+0x150] ;  /* 0x0001500001057983 */ /* 0x0005680000300800 */
[----:B---3--:R3:W-:Y:S04]  /*a510*/  @P5 STG.E.U16 desc[UR36][R6.64+0x12], R4 ;  /* 0x0000120406005986 */ /* 0x0087e8000c101524 */
[----:B---3--:R2:W5:Y:S04]  /*a520*/  LDL.LU.64 R6, [R1+0x148] ;  /* 0x0001480001067983 */ /* 0x0085680000300a00 */
[----:B------:R2:W5:Y:S01]  /*a530*/  LDL.LU R4, [R1+0x144] ;  /* 0x0001440001047983 */ /* 0x0005620000300800 */
[----:B------:R-:W-:Y:S01]  /*a540*/  ISETP.GT.AND P5, PT, R0, 0x10, P0 ;  /* 0x000000100000780c */ /* 0x000fe200007a4270 */
[----:B------:R-:W-:-:S12]  /*a550*/  BSSY B1, `(.L_x_74) ;  /* 0x0000006000017945 */ /* 0x000fd80003800000 */
[----:B--2---:R-:W-:Y:S05]  /*a560*/  @!P5 BRA `(.L_x_75) ;  /* 0x000000000010d947 */ /* 0x004fea0003800000 */
[----:B------:R2:W-:Y:S04]  /*a570*/  STL [R1+0x144], R2 ;  /* 0x0001440201007387 */ /* 0x0005e80000100800 */
[----:B--2---:R-:W2:Y:S04]  /*a580*/  LDL.64 R2, [R1+0xe0] ;  /* 0x0000e00001027983 */ /* 0x004ea80000100a00 */
[----:B--2---:R2:W5:Y:S04]  /*a590*/  LDG.E.LTC128B.U16 R3, desc[UR36][R2.64+0x20] ;  /* 0x0000202402037981 */ /* 0x004568000c1e1520 */
[----:B------:R2:W5:Y:S02]  /*a5a0*/  LDL.LU R2, [R1+0x144] ;  /* 0x0001440001027983 */ /* 0x0005640000300800 */
.L_x_75:
[----:B------:R-:W-:Y:S05]  /*a5b0*/  BSYNC B1 ;  /* 0x0000000000017941 */ /* 0x000fea0003800000 */
.L_x_74:
[----:B-----5:R-:W-:Y:S04]  /*a5c0*/  STL [R1+0x154], R8 ;  /* 0x0001540801007387 */ /* 0x020fe80000100800 */
[----:B------:R3:W-:Y:S04]  /*a5d0*/  STL [R1+0x150], R7 ;  /* 0x0001500701007387 */ /* 0x0007e80000100800 */
[----:B---3--:R-:W3:Y:S01]  /*a5e0*/  LDL.LU R7, [R1+0x60] ;  /* 0x0000600001077983 */ /* 0x008ee20000300800 */
[----:B------:R-:W-:-:S03]  /*a5f0*/  IMAD.U32 R8, R3, 0x10000, RZ ;  /* 0x0001000003087824 */ /* 0x000fc600078e00ff */
[----:B------:R4:W-:Y:S01]  /*a600*/  STL [R1+0x14c], R6 ;  /* 0x00014c0601007387 */ /* 0x0009e20000100800 */
[----:B------:R-:W-:-:S03]  /*a610*/  FMUL R8, R8, R16 ;  /* 0x0000001008087220 */ /* 0x000fc60000400000 */
[----:B------:R0:W-:Y:S04]  /*a620*/  STL [R1+0x148], R5 ;  /* 0x0001480501007387 */ /* 0x0001e80000100800 */
[----:B------:R1:W-:Y:S01]  /*a630*/  STL [R1+0x144], R4 ;  /* 0x0001440401007387 */ /* 0x0003e20000100800 */
[----:B---3--:R-:W-:-:S03]  /*a640*/  FFMA R7, R7, R2, R8 ;  /* 0x0000000207077223 */ /* 0x008fc60000000008 */
[----:B------:R3:W5:Y:S02]  /*a650*/  LDL.LU R8, [R1+0x154] ;  /* 0x0001540001087983 */ /* 0x0007640000300800 */
[----:B----4-:R-:W-:Y:S02]  /*a660*/  F2FP.BF16.F32.PACK_AB R6, RZ, R7 ;  /* 0x00000007ff06723e */ /* 0x010fe400000010ff */
[----:B------:R3:W5:Y:S02]  /*a670*/  LDL.LU R7, [R1+0x150] ;  /* 0x0001500001077983 */ /* 0x0007640000300800 */
[----:B0-----:R-:W-:Y:S02]  /*a680*/  PRMT R5, R6, 0x7610, R5 ;  /* 0x0000761006057816 */ /* 0x001fe40000000005 */
[----:B------:R3:W5:Y:S02]  /*a690*/  LDL.LU R6, [R1+0x14c] ;  /* 0x00014c0001067983 */ /* 0x0007640000300800 */
[----:B-1----:R-:W-:-:S02]  /*a6a0*/  PRMT R4, R5, 0x7610, R4 ;  /* 0x0000761005047816 */ /* 0x002fc40000000004 */
[----:B------:R3:W5:Y:S04]  /*a6b0*/  LDL.LU R5, [R1+0x148] ;  /* 0x0001480001057983 */ /* 0x0007680000300800 */
[----:B------:R0:W-:Y:S04]  /*a6c0*/  @P5 STG.E.U16 desc[UR36][R10.64+0x20], R4 ;  /* 0x000020040a005986 */ /* 0x0001e8000c101524 */
[----:B0-----:R3:W5:Y:S01]  /*a6d0*/  LDL.LU R4, [R1+0x144] ;  /* 0x0001440001047983 */ /* 0x0017620000300800 */
[----:B------:R-:W-:Y:S01]  /*a6e0*/  ISETP.GT.AND P5, PT, R0, 0x11, P0 ;  /* 0x000000110000780c */ /* 0x000fe200007a4270 */
[----:B------:R-:W-:-:S12]  /*a6f0*/  BSSY B1, `(.L_x_76) ;  /* 0x0000006000017945 */ /* 0x000fd80003800000 */
[----:B---3--:R-:W-:Y:S05]  /*a700*/  @!P5 BRA `(.L_x_77) ;  /* 0x000000000010d947 */ /* 0x008fea0003800000 */
[----:B------:R2:W-:Y:S04]  /*a710*/  STL [R1+0x144], R2 ;  /* 0x0001440201007387 */ /* 0x0005e80000100800 */
[----:B--2---:R-:W2:Y:S04]  /*a720*/  LDL.64 R2, [R1+0xe0] ;  /* 0x0000e00001027983 */ /* 0x004ea80000100a00 */
[----:B--2---:R0:W5:Y:S04]  /*a730*/  LDG.E.LTC128B.U16 R3, desc[UR36][R2.64+0x22] ;  /* 0x0000222402037981 */ /* 0x004168000c1e1520 */
[----:B------:R0:W5:Y:S02]  /*a740*/  LDL.LU R2, [R1+0x144] ;  /* 0x0001440001027983 */ /* 0x0001640000300800 */
.L_x_77:
[----:B------:R-:W-:Y:S05]  /*a750*/  BSYNC B1 ;  /* 0x0000000000017941 */ /* 0x000fea0003800000 */
.L_x_76:
[----:B-----5:R-:W-:Y:S04]  /*a760*/  STL [R1+0x154], R8 ;  /* 0x0001540801007387 */ /* 0x020fe80000100800 */
[----:B------:R1:W-:Y:S04]  /*a770*/  STL [R1+0x150], R7 ;  /* 0x0001500701007387 */ /* 0x0003e80000100800 */
[----:B-1----:R-:W3:Y:S01]  /*a780*/  LDL.LU R7, [R1+0x64] ;  /* 0x0000640001077983 */ /* 0x002ee20000300800 */
[----:B------:R-:W-:-:S03]  /*a790*/  IMAD.U32 R8, R3, 0x10000, RZ ;  /* 0x0001000003087824 */ /* 0x000fc600078e00ff */
[----:B------:R1:W-:Y:S01]  /*a7a0*/  STL [R1+0x14c], R6 ;  /* 0x00014c0601007387 */ /* 0x0003e20000100800 */
[----:B------:R-:W-:-:S03]  /*a7b0*/  FMUL R8, R8, R16 ;  /* 0x0000001008087220 */ /* 0x000fc60000400000 */
[----:B------:R4:W-:Y:S04]  /*a7c0*/  STL [R1+0x148], R5 ;  /* 0x0001480501007387 */ /* 0x0009e80000100800 */
[----:B------:R2:W-:Y:S01]  /*a7d0*/  STL [R1+0x144], R4 ;  /* 0x0001440401007387 */ /* 0x0005e20000100800 */
[----:B---3--:R-:W-:-:S03]  /*a7e0*/  FFMA R7, R7, R2, R8 ;  /* 0x0000000207077223 */ /* 0x008fc60000000008 */
[----:B------:R3:W5:Y:S02]  /*a7f0*/  LDL.LU R8, [R1+0x154] ;  /* 0x0001540001087983 */ /* 0x0007640000300800 */
[----:B-1----:R-:W-:Y:S02]  /*a800*/  F2FP.BF16.F32.PACK_AB R6, RZ, R7 ;  /* 0x00000007ff06723e */ /* 0x002fe400000010ff */
[----:B------:R3:W5:Y:S02]  /*a810*/  LDL.LU R7, [R1+0x150] ;  /* 0x0001500001077983 */ /* 0x0007640000300800 */
[----:B----4-:R-:W-:Y:S02]  /*a820*/  PRMT R5, R6, 0x7610, R5 ;  /* 0x0000761006057816 */ /* 0x010fe40000000005 */
[----:B------:R3:W5:Y:S02]  /*a830*/  LDL.LU R6, [R1+0x14c] ;  /* 0x00014c0001067983 */ /* 0x0007640000300800 */
[----:B--2---:R-:W-:-:S02]  /*a840*/  PRMT R4, R5, 0x7610, R4 ;  /* 0x0000761005047816 */ /* 0x004fc40000000004 */
[----:B------:R3:W5:Y:S04]  /*a850*/  LDL.LU R5, [R1+0x148] ;  /* 0x0001480001057983 */ /* 0x0007680000300800 */
[----:B------:R1:W-:Y:S04]  /*a860*/  @P5 STG.E.U16 desc[UR36][R10.64+0x22], R4 ;  /* 0x000022040a005986 */ /* 0x0003e8000c101524 */
[----:B-1----:R3:W5:Y:S01]  /*a870*/  LDL.LU R4, [R1+0x144] ;  /* 0x0001440001047983 */ /* 0x0027620000300800 */
[----:B------:R-:W-:Y:S01]  /*a880*/  ISETP.GT.AND P5, PT, R0, 0x10, P1 ;  /* 0x000000100000780c */ /* 0x000fe20000fa4270 */
[----:B------:R-:W-:-:S12]  /*a890*/  BSSY B1, `(.L_x_78) ;  /* 0x0000003000017945 */ /* 0x000fd80003800000 */
[----:B---3--:R-:W-:Y:S05]  /*a8a0*/  @!P5 BRA `(.L_x_79) ;  /* 0x000000000004d947 */ /* 0x008fea0003800000 */
[----:B------:R1:W5:Y:S02]  /*a8b0*/  LDG.E.LTC128B.U16 R3, desc[UR36][R236.64+0x20] ;  /* 0x00002024ec037981 */ /* 0x000364000c1e1520 */
.L_x_79:
[----:B------:R-:W-:Y:S05]  /*a8c0*/  BSYNC B1 ;  /* 0x0000000000017941 */ /* 0x000fea0003800000 */
.L_x_78:
        /* <DEDUP_REMOVED lines=22> */
.L_x_81:
[----:B------:R-:W-:Y:S05]  /*aa30*/  BSYNC B1 ;  /* 0x0000000000017941 */ /* 0x000fea0003800000 */
.L_x_80:
        /* <DEDUP_REMOVED lines=21> */
[----:B------:R1:W-:Y:S04]  /*ab90*/  STL [R1+0x144], R2 ;  /* 0x0001440201007387 */ /* 0x0003e80000100800 */
[----:B-1----:R-:W2:Y:S04]  /*aba0*/  LDL.64 R2, [R1+0xe0] ;  /* 0x0000e00001027983 */ /* 0x002ea80000100a00 */
[----:B--2---:R1:W5:Y:S04]  /*abb0*/  LDG.E.LTC128B.U16 R3, desc[UR36][R2.64+0x30] ;  /* 0x0000302402037981 */ /* 0x004368000c1e1520 */
[----:B------:R1:W5:Y:S02]  /*abc0*/  LDL.LU R2, [R1+0x144] ;  /* 0x0001440001027983 */ /* 0x0003640000300800 */
.L_x_83:
[----:B------:R-:W-:Y:S05]  /*abd0*/  BSYNC B1 ;  /* 0x0000000000017941 */ /* 0x000fea0003800000 */
.L_x_82:
        /* <DEDUP_REMOVED lines=21> */
[----:B------:R1:W-:Y:S04]  /*ad30*/  STL [R1+0x144], R2 ;  /* 0x0001440201007387 */ /* 0x0003e80000100800 */
[----:B-1----:R-:W2:Y:S04]  /*ad40*/  LDL.64 R2, [R1+0xe0] ;  /* 0x0000e00001027983 */ /* 0x002ea80000100a00 */
[----:B--2---:R0:W5:Y:S04]  /*ad50*/  LDG.E.LTC128B.U16 R3, desc[UR36][R2.64+0x32] ;  /* 0x0000322402037981 */ /* 0x004168000c1e1520 */
[----:B------:R0:W5:Y:S02]  /*ad60*/  LDL.LU R2, [R1+0x144] ;  /* 0x0001440001027983 */ /* 0x0001640000300800 */
.L_x_85:
[----:B------:R-:W-:Y:S05]  /*ad70*/  BSYNC B1 ;  /* 0x0000000000017941 */ /* 0x000fea0003800000 */
.L_x_84:
        /* <DEDUP_REMOVED lines=22> */
.L_x_87:
[----:B------:R-:W-:Y:S05]  /*aee0*/  BSYNC B1 ;  /* 0x0000000000017941 */ /* 0x000fea0003800000 */
.L_x_86:
[----:B-----5:R-:W-:Y:S04]  /*aef0*/  STL [R1+0x154], R8 ;  /* 0x0001540801007387 */ /* 0x020fe80000100800 */
[----:B------:R2:W-:Y:S04]  /*af00*/  STL [R1+0x150], R7 ;  /* 0x0001500701007387 */ /* 0x0005e80000100800 */
[----:B--2---:R-:W2:Y:S01]  /*af10*/  LDL.LU R7, [R1+0x78] ;  /* 0x0000780001077983 */ /* 0x004ea20000300800 */
[----:B------:R-:W-:-:S03]  /*af20*/  SHF.L.U32 R8, R3, 0x10, RZ ;  /* 0x0000001003087819 */ /* 0x000fc600000006ff */
[----:B------:R3:W-:Y:S02]  /*af30*/  STL [R1+0x14c], R6 ;  /* 0x00014c0601007387 */ /* 0x0007e40000100800 */
[----:B------:R-:W-:Y:S02]  /*af40*/  FMUL R8, R8, R16 ;  /* 0x0000001008087220 */ /* 0x000fe40000400000 */
        /* <DEDUP_REMOVED lines=16> */
.L_x_89:
[----:B------:R-:W-:Y:S05]  /*b050*/  BSYNC B1 ;  /* 0x0000000000017941 */ /* 0x000fea0003800000 */
.L_x_88:
        /* <DEDUP_REMOVED lines=22> */
.L_x_91:
[----:B------:R-:W-:Y:S05]  /*b1c0*/  BSYNC B1 ;  /* 0x0000000000017941 */ /* 0x000fea0003800000 */
.L_x_90:
[----:B------:R-:W-:Y:S04]  /*b1d0*/  STL [R1+0x154], R12 ;  /* 0x0001540c01007387 */ /* 0x000fe80000100800 */
[----:B------:R2:W-:Y:S04]  /*b1e0*/  STL [R1+0x150], R9 ;  /* 0x0001500901007387 */ /* 0x0005e80000100800 */
[----:B--2---:R-:W2:Y:S01]  /*b1f0*/  LDL.LU R9, [R1+0x40] ;  /* 0x0000400001097983 */ /* 0x004ea20000300800 */
[----:B-----5:R-:W-:-:S03]  /*b200*/  IMAD.U32 R12, R3, 0x10000, RZ ;  /* 0x00010000030c7824 */ /* 0x020fc600078e00ff */
[----:B------:R3:W-:Y:S01]  /*b210*/  STL.64 [R1+0x148], R10 ;  /* 0x0001480a01007387 */ /* 0x0007e20000100a00 */
[----:B------:R-:W-:-:S03]  /*b220*/  FMUL R12, R12, R16 ;  /* 0x000000100c0c7220 */ /* 0x000fc60000400000 */
[----:B------:R4:W-:Y:S01]  /*b230*/  STL [R1+0x144], R8 ;  /* 0x0001440801007387 */ /* 0x0009e20000100800 */
[----:B--2---:R-:W-:-:S03]  /*b240*/  FFMA R9, R9, R2, R12 ;  /* 0x0000000209097223 */ /* 0x004fc6000000000c */
[----:B------:R2:W5:Y:S02]  /*b250*/  LDL.LU R12, [R1+0x154] ;  /* 0x00015400010c7983 */ /* 0x0005640000300800 */
[----:B---3--:R-:W-:Y:S02]  /*b260*/  F2FP.BF16.F32.PACK_AB R11, RZ, R9 ;  /* 0x00000009ff0b723e */ /* 0x008fe400000010ff */
[----:B------:R2:W5:Y:S02]  /*b270*/  LDL.LU R9, [R1+0x150] ;  /* 0x0001500001097983 */ /* 0x0005640000300800 */
[----:B------:R-:W-:Y:S01]  /*b280*/  PRMT R10, R11, 0x7610, R10 ;  /* 0x000076100b0a7816 */ /* 0x000fe2000000000a */
[----:B------:R-:W-:-:S03]  /*b290*/  @P5 IMAD.MOV.U32 R11, RZ, RZ, R5 ;  /* 0x000000ffff0b5224 */ /* 0x000fc600078e0005 */
[----:B----4-:R-:W-:Y:S01]  /*b2a0*/  PRMT R8, R10, 0x7610, R8 ;  /* 0x000076100a087816 */ /* 0x010fe20000000008 */
[----:B------:R-:W-:-:S05]  /*b2b0*/  @P5 IMAD.MOV.U32 R10, RZ, RZ, R6 ;  /* 0x000000ffff0a5224 */ /* 0x000fca00078e0006 */
[----:B------:R3:W-:Y:S04]  /*b2c0*/  @P5 STG.E.U16 desc[UR36][R10.64+0x20], R8 ;  /* 0x000020080a005986 */ /* 0x0007e8000c101524 */
[----:B---3--:R2:W5:Y:S04]  /*b2d0*/  LDL.LU.64 R10, [R1+0x148] ;  /* 0x00014800010a7983 */ /* 0x0085680000300a00 */
[----:B------:R2:W5:Y:S01]  /*b2e0*/  LDL.LU R8, [R1+0x144] ;  /* 0x0001440001087983 */ /* 0x0005620000300800 */
[----:B------:R-:W-:Y:S01]  /*b2f0*/  ISETP.GT.AND P5, PT, R0, 0x11, P2 ;  /* 0x000000110000780c */ /* 0x000fe200017a4270 */
[----:B------:R-:W-:-:S12]  /*b300*/  BSSY B1, `(.L_x_92) ;  /* 0x0000003000017945 */ /* 0x000fd80003800000 */
[----:B--2---:R-:W-:Y:S05]  /*b310*/  @!P5 BRA `(.L_x_93) ;  /* 0x000000000004d947 */ /* 0x004fea0003800000 */
[----:B------:R2:W5:Y:S02]  /*b320*/  LDG.E.LTC128B.U16 R3, desc[UR36][R232.64+0x22] ;  /* 0x00002224e8037981 */ /* 0x000564000c1e1520 */
.L_x_93:
[----:B------:R-:W-:Y:S05]  /*b330*/  BSYNC B1 ;  /* 0x0000000000017941 */ /* 0x000fea0003800000 */
.L_x_92:
[----:B-----5:R-:W-:Y:S04]  /*b340*/  STL [R1+0x154], R12 ;  /* 0x0001540c01007387 */ /* 0x020fe80000100800 */
[----:B------:R3:W-:Y:S04]  /*b350*/  STL [R1+0x150], R9 ;  /* 0x0001500901007387 */ /* 0x0007e80000100800 */
[----:B---3--:R-:W3:Y:S01]  /*b360*/  LDL.LU R9, [R1+0x44] ;  /* 0x0000440001097983 */ /* 0x008ee20000300800 */
[----:B------:R-:W-:-:S03]  /*b370*/  IMAD.U32 R12, R3, 0x10000, RZ ;  /* 0x00010000030c7824 */ /* 0x000fc600078e00ff */
[----:B------:R4:W-:Y:S01]  /*b380*/  STL.64 [R1+0x148], R10 ;  /* 0x0001480a01007387 */ /* 0x0009e20000100a00 */
[----:B------:R-:W-:-:S03]  /*b390*/  FMUL R12, R12, R16 ;  /* 0x000000100c0c7220 */ /* 0x000fc60000400000 */
[----:B------:R0:W-:Y:S01]  /*b3a0*/  STL [R1+0x144], R8 ;  /* 0x0001440801007387 */ /* 0x0001e20000100800 */
[----:B---3--:R-:W-:-:S03]  /*b3b0*/  FFMA R9, R9, R2, R12 ;  /* 0x0000000209097223 */ /* 0x008fc6000000000c */
[----:B------:R3:W5:Y:S02]  /*b3c0*/  LDL.LU R12, [R1+0x154] ;  /* 0x00015400010c7983 */ /* 0x0007640000300800 */
[----:B----4-:R-:W-:Y:S02]  /*b3d0*/  F2FP.BF16.F32.PACK_AB R11, RZ, R9 ;  /* 0x00000009ff0b723e */ /* 0x010fe400000010ff */
[----:B------:R3:W5:Y:S02]  /*b3e0*/  LDL.LU R9, [R1+0x150] ;  /* 0x0001500001097983 */ /* 0x0007640000300800 */
[----:B------:R-:W-:Y:S01]  /*b3f0*/  PRMT R10, R11, 0x7610, R10 ;  /* 0x000076100b0a7816 */ /* 0x000fe2000000000a */
[----:B------:R-:W-:-:S03]  /*b400*/  @P5 IMAD.MOV.U32 R11, RZ, RZ, R5 ;  /* 0x000000ffff0b5224 */ /* 0x000fc600078e0005 */
[----:B0-----:R-:W-:Y:S01]  /*b410*/  PRMT R8, R10, 0x7610, R8 ;  /* 0x000076100a087816 */ /* 0x001fe20000000008 */
[----:B------:R-:W-:-:S05]  /*b420*/  @P5 IMAD.MOV.U32 R10, RZ, RZ, R6 ;  /* 0x000000ffff0a5224 */ /* 0x000fca00078e0006 */
[----:B------:R0:W-:Y:S04]  /*b430*/  @P5 STG.E.U16 desc[UR36][R10.64+0x22], R8 ;  /* 0x000022080a005986 */ /* 0x0001e8000c101524 */
[----:B0-----:R3:W5:Y:S04]  /*b440*/  LDL.LU.64 R10, [R1+0x148] ;  /* 0x00014800010a7983 */ /* 0x0017680000300a00 */
[----:B------:R3:W5:Y:S01]  /*b450*/  LDL.LU R8, [R1+0x144] ;  /* 0x0001440001087983 */ /* 0x0007620000300800 */
[----:B------:R-:W-:Y:S01]  /*b460*/  ISETP.GT.AND P5, PT, R0, 0x10, P6 ;  /* 0x000000100000780c */ /* 0x000fe200037a4270 */
[----:B------:R-:W-:-:S12]  /*b470*/  BSSY B1, `(.L_x_94) ;  /* 0x0000003000017945 */ /* 0x000fd80003800000 */
[----:B---3--:R-:W-:Y:S05]  /*b480*/  @!P5 BRA `(.L_x_95) ;  /* 0x000000000004d947 */ /* 0x008fea0003800000 */
[----:B------:R0:W5:Y:S02]  /*b490*/  LDG.E.LTC128B.U16 R3, desc[UR36][R22.64+0x20] ;  /* 0x0000202416037981 */ /* 0x000164000c1e1520 */
.L_x_95:
[----:B------:R-:W-:Y:S05]  /*b4a0*/  BSYNC B1 ;  /* 0x0000000000017941 */ /* 0x000fea0003800000 */
.L_x_94:
        /* <DEDUP_REMOVED lines=12> */
[----:B-1----:R-:W-:Y:S02]  /*b570*/  PRMT R5, R6, 0x7610, R5 ;  /* 0x0000761006057816 */ /* 0x002fe40000000005 */
        /* <DEDUP_REMOVED lines=9> */
.L_x_97:
[----:B------:R-:W-:Y:S05]  /*b610*/  BSYNC B1 ;  /* 0x0000000000017941 */ /* 0x000fea0003800000 */
.L_x_96:
        /* <DEDUP_REMOVED lines=22> */
.L_x_99:
[----:B------:R-:W-:Y:S05]  /*b780*/  BSYNC B1 ;  /* 0x0000000000017941 */ /* 0x000fea0003800000 */
.L_x_98:
        /* <DEDUP_REMOVED lines=22> */
.L_x_101:
[----:B------:R-:W-:Y:S05]  /*b8f0*/  BSYNC B1 ;  /* 0x0000000000017941 */ /* 0x000fea0003800000 */
.L_x_100:
[----:B-----5:R-:W-:Y:S04]  /*b900*/  STL [R1+0x154], R12 ;  /* 0x0001540c01007387 */ /* 0x020fe80000100800 */
[----:B------:R3:W-:Y:S04]  /*b910*/  STL [R1+0x150], R9 ;  /* 0x0001500901007387 */ /* 0x0007e80000100800 */
[----:B---3--:R-:W3:Y:S01]  /*b920*/  LDL.LU R9, [R1+0x54] ;  /* 0x0000540001097983 */ /* 0x008ee20000300800 */
[----:B------:R-:W-:-:S03]  /*b930*/  SHF.L.U32 R12, R3, 0x10, RZ ;  /* 0x00000010030c7819 */ /* 0x000fc600000006ff */
[----:B------:R4:W-:Y:S02]  /*b940*/  STL.64 [R1+0x148], R10 ;  /* 0x0001480a01007387 */ /* 0x0009e40000100a00 */
[----:B------:R-:W-:Y:S02]  /*b950*/  FMUL R12, R12, R16 ;  /* 0x000000100c0c7220 */ /* 0x000fe40000400000 */
[----:B------:R0:W-:Y:S02]  /*b960*/  STL [R1+0x144], R8 ;  /* 0x0001440801007387 */ /* 0x0001e40000100800 */
[----:B---3--:R-:W-:Y:S02]  /*b970*/  FFMA R9, R9, R2, R12 ;  /* 0x0000000209097223 */ /* 0x008fe4000000000c */
[----:B------:R3:W5:Y:S03]  /*b980*/  LDL.LU R12, [R1+0x154] ;  /* 0x00015400010c7983 */ /* 0x0007660000300800 */
[----:B----4-:R-:W-:-:S02]  /*b990*/  F2FP.BF16.F32.PACK_AB R11, RZ, R9 ;  /* 0x00000009ff0b723e */ /* 0x010fc400000010ff */
        /* <DEDUP_REMOVED lines=12> */
.L_x_103:
[----:B------:R-:W-:Y:S05]  /*ba60*/  BSYNC B1 ;  /* 0x0000000000017941 */ /* 0x000fea0003800000 */
.L_x_102:
        /* <DEDUP_REMOVED lines=22> */
.L_x_105:
[----:B------:R-:W-:Y:S05]  /*bbd0*/  BSYNC B1 ;  /* 0x0000000000017941 */ /* 0x000fea0003800000 */
.L_x_104:
[----:B------:R-:W-:Y:S04]  /*bbe0*/  STL [R1+0x164], R14 ;  /* 0x0001640e01007387 */ /* 0x000fe80000100800 */
[----:B------:R2:W-:Y:S04]  /*bbf0*/  STL [R1+0x160], R13 ;  /* 0x0001600d01007387 */ /* 0x0005e80000100800 */
[----:B--2---:R-:W2:Y:S01]  /*bc00*/  LDL.LU R13, [R1+0x5c] ;  /* 0x00005c00010d7983 */ /* 0x004ea20000300800 */
[----:B-----5:R-:W-:-:S03]  /*bc10*/  IMAD.U32 R14, R3, 0x10000, RZ ;  /* 0x00010000030e7824 */ /* 0x020fc600078e00ff */
[----:B------:R-:W-:Y:S01]  /*bc20*/  STL [R1+0x15c], R12 ;  /* 0x00015c0c01007387 */ /* 0x000fe20000100800 */
[----:B------:R-:W-:-:S03]  /*bc30*/  FMUL R14, R14, R16 ;  /* 0x000000100e0e7220 */ /* 0x000fc60000400000 */
[----:B------:R-:W-:Y:S04]  /*bc40*/  STL [R1+0x158], R11 ;  /* 0x0001580b01007387 */ /* 0x000fe80000100800 */
[----:B------:R-:W-:Y:S04]  /*bc50*/  STL [R1+0x154], R10 ;  /* 0x0001540a01007387 */ /* 0x000fe80000100800 */
[----:B------:R3:W-:Y:S04]  /*bc60*/  STL [R1+0x150], R7 ;  /* 0x0001500701007387 */ /* 0x0007e80000100800 */
[----:B---3--:R-:W3:Y:S04]  /*bc70*/  LDL.LU R7, [R1+0x20] ;  /* 0x0000200001077983 */ /* 0x008ee80000300800 */
[----:B------:R-:W-:Y:S04]  /*bc80*/  STL [R1+0x14c], R6 ;  /* 0x00014c0601007387 */ /* 0x000fe80000100800 */
[----:B------:R-:W-:Y:S04]  /*bc90*/  STL [R1+0x148], R5 ;  /* 0x0001480501007387 */ /* 0x000fe80000100800 */
[----:B------:R-:W-:Y:S01]  /*bca0*/  STL [R1+0x144], R4 ;  /* 0x0001440401007387 */ /* 0x000fe20000100800 */
[----:B--2---:R-:W-:-:S03]  /*bcb0*/  FFMA R13, R13, R2, R14 ;  /* 0x000000020d0d7223 */ /* 0x004fc6000000000e */
[----:B------:R2:W5:Y:S02]  /*bcc0*/  LDL.LU R14, [R1+0x164] ;  /* 0x00016400010e7983 */ /* 0x0005640000300800 */
[----:B------:R-:W-:Y:S02]  /*bcd0*/  F2FP.BF16.F32.PACK_AB R12, RZ, R13 ;  /* 0x0000000dff0c723e */ /* 0x000fe400000010ff */
[----:B------:R2:W5:Y:S02]  /*bce0*/  LDL.LU R13, [R1+0x160] ;  /* 0x00016000010d7983 */ /* 0x0005640000300800 */
[----:B------:R-:W-:Y:S02]  /*bcf0*/  PRMT R11, R12, 0x7610, R11 ;  /* 0x000076100c0b7816 */ /* 0x000fe4000000000b */
[----:B------:R2:W5:Y:S02]  /*bd00*/  LDL.LU R12, [R1+0x15c] ;  /* 0x00015c00010c7983 */ /* 0x0005640000300800 */
[----:B------:R-:W-:-:S02]  /*bd10*/  PRMT R10, R11, 0x7610, R10 ;  /* 0x000076100b0a7816 */ /* 0x000fc4000000000a */
[----:B------:R2:W5:Y:S04]  /*bd20*/  LDL.LU R11, [R1+0x158] ;  /* 0x00015800010b7983 */ /* 0x0005680000300800 */
[----:B------:R4:W-:Y:S01]  /*bd30*/  @P5 STG.E.U16 desc[UR36][R8.64+0x32], R10 ;  /* 0x0000320a08005986 */ /* 0x0009e2000c101524 */
[----:B------:R-:W-:-:S13]  /*bd40*/  ISETP.GT.AND P5, PT, R0, 0x10, P4 ;  /* 0x000000100000780c */ /* 0x000fda00027a4270 */
[----:B------:R-:W4:Y:S02]  /*bd50*/  @P5 LDG.E.LTC128B.U16 R3, desc[UR36][R20.64+0x20] ;  /* 0x0000202414035981 */ /* 0x000f24000c1e1520 */
[----:B----4-:R-:W-:-:S04]  /*bd60*/  IMAD.U32 R10, R3, 0x10000, RZ ;  /* 0x00010000030a7824 */ /* 0x010fc800078e00ff */
[----:B------:R-:W-:-:S04]  /*bd70*/  FMUL R10, R10, R16 ;  /* 0x000000100a0a7220 */ /* 0x000fc80000400000 */
[----:B---3--:R-:W-:Y:S02]  /*bd80*/  FFMA R7, R7, R2, R10 ;  /* 0x0000000207077223 */ /* 0x008fe4000000000a */
        /* <DEDUP_REMOVED lines=8> */
[----:B---3--:R2:W5:Y:S01]  /*be10*/  LDL.LU R4, [R1+0x144] ;  /* 0x0001440001047983 */ /* 0x0085620000300800 */
[----:B------:R-:W-:Y:S01]  /*be20*/  ISETP.GT.AND P5, PT, R0, 0x11, P4 ;  /* 0x000000110000780c */ /* 0x000fe200027a4270 */
[----:B------:R-:W-:-:S12]  /*be30*/  BSSY B1, `(.L_x_106) ;  /* 0x0000003000017945 */ /* 0x000fd80003800000 */
[----:B--2---:R-:W-:Y:S05]  /*be40*/  @!P5 BRA `(.L_x_107) ;  /* 0x000000000004d947 */ /* 0x004fea0003800000 */
[----:B------:R2:W5:Y:S02]  /*be50*/  LDG.E.LTC128B.U16 R3, desc[UR36][R20.64+0x22] ;  /* 0x0000222414037981 */ /* 0x000564000c1e1520 */
.L_x_107:
[----:B------:R-:W-:Y:S05]  /*be60*/  BSYNC B1 ;  /* 0x0000000000017941 */ /* 0x000fea0003800000 */
.L_x_106:
[----:B------:R-:W-:Y:S04]  /*be70*/  STL [R1+0x154], R8 ;  /* 0x0001540801007387 */ /* 0x000fe80000100800 */
[----:B-----5:R3:W-:Y:S04]  /*be80*/  STL [R1+0x150], R7 ;  /* 0x0001500701007387 */ /* 0x0207e80000100800 */
        /* <DEDUP_REMOVED lines=19> */
[----:B------:R0:W5:Y:S02]  /*bfc0*/  LDG.E.LTC128B.U16 R3, desc[UR36][R14.64+0x20] ;  /* 0x000020240e037981 */ /* 0x000164000c1e1520 */
.L_x_109:
[----:B------:R-:W-:Y:S05]  /*bfd0*/  BSYNC B1 ;  /* 0x0000000000017941 */ /* 0x000fea0003800000 */
.L_x_108:
[----:B------:R-:W-:Y:S04]  /*bfe0*/  STL [R1+0x15c], R10 ;  /* 0x00015c0a01007387 */ /* 0x000fe80000100800 */
[----:B------:R1:W-:Y:S04]  /*bff0*/  STL [R1+0x158], R9 ;  /* 0x0001580901007387 */ /* 0x0003e80000100800 */
[----:B-1----:R-:W3:Y:S04]  /*c000*/  LDL.LU R9, [R1+0x28] ;  /* 0x0000280001097983 */ /* 0x002ee80000300800 */
[----:B-----5:R-:W-:Y:S04]  /*c010*/  STL [R1+0x154], R8 ;  /* 0x0001540801007387 */ /* 0x020fe80000100800 */
[----:B------:R-:W-:Y:S04]  /*c020*/  STL [R1+0x150], R5 ;  /* 0x0001500501007387 */ /* 0x000fe80000100800 */
[----:B------:R1:W-:Y:S04]  /*c030*/  STL.64 [R1+0x148], R6 ;  /* 0x0001480601007387 */ /* 0x0003e80000100a00 */
[----:B-1----:R-:W4:Y:S01]  /*c040*/  LDL.LU.64 R6, [R1+0x80] ;  /* 0x0000800001067983 */ /* 0x002f220000300a00 */
[----:B------:R-:W-:-:S03]  /*c050*/  IMAD.U32 R10, R3, 0x10000, RZ ;  /* 0x00010000030a7824 */ /* 0x000fc600078e00ff */
[----:B------:R1:W-:Y:S01]  /*c060*/  STL [R1+0x144], R4 ;  /* 0x0001440401007387 */ /* 0x0003e20000100800 */
[----:B------:R-:W-:-:S04]  /*c070*/  FMUL R10, R10, R16 ;  /* 0x000000100a0a7220 */ /* 0x000fc80000400000 */
[----:B---3--:R-:W-:Y:S02]  /*c080*/  FFMA R9, R9, R2, R10 ;  /* 0x0000000209097223 */ /* 0x008fe4000000000a */
[----:B------:R3:W5:Y:S03]  /*c090*/  LDL.LU R10, [R1+0x15c] ;  /* 0x00015c00010a7983 */ /* 0x0007660000300800 */
[----:B------:R-:W-:Y:S02]  /*c0a0*/  F2FP.BF16.F32.PACK_AB R8, RZ, R9 ;  /* 0x00000009ff08723e */ /* 0x000fe400000010ff */
[----:B------:R3:W5:Y:S02]  /*c0b0*/  LDL.LU R9, [R1+0x158] ;  /* 0x0001580001097983 */ /* 0x0007640000300800 */
[----:B------:R-:W-:Y:S02]  /*c0c0*/  PRMT R5, R8, 0x7610, R5 ;  /* 0x0000761008057816 */ /* 0x000fe40000000005 */
[----:B------:R3:W5:Y:S02]  /*c0d0*/  LDL.LU R8, [R1+0x154] ;  /* 0x0001540001087983 */ /* 0x0007640000300800 */
[----:B-1----:R-:W-:-:S02]  /*c0e0*/  PRMT R4, R5, 0x7610, R4 ;  /* 0x0000761005047816 */ /* 0x002fc40000000004 */
[----:B------:R3:W5:Y:S04]  /*c0f0*/  LDL.LU R5, [R1+0x150] ;  /* 0x0001500001057983 */ /* 0x0007680000300800 */
[----:B----4-:R1:W-:Y:S04]  /*c100*/  @P5 STG.E.U16 desc[UR36][R6.64+0x20], R4 ;  /* 0x0000200406005986 */ /* 0x0103e8000c101524 */
[----:B-1----:R3:W5:Y:S04]  /*c110*/  LDL.LU.64 R6, [R1+0x148] ;  /* 0x0001480001067983 */ /* 0x0027680000300a00 */
[----:B------:R3:W5:Y:S01]  /*c120*/  LDL.LU R4, [R1+0x144] ;  /* 0x0001440001047983 */ /* 0x0007620000300800 */
[----:B------:R-:W-:Y:S01]  /*c130*/  ISETP.GT.AND P5, PT, R0, 0x11, P3 ;  /* 0x000000110000780c */ /* 0x000fe20001fa4270 */
[----:B------:R-:W-:-:S12]  /*c140*/  BSSY B1, `(.L_x_110) ;  /* 0x0000003000017945 */ /* 0x000fd80003800000 */
[----:B---3--:R-:W-:Y:S05]  /*c150*/  @!P5 BRA `(.L_x_111) ;  /* 0x000000000004d947 */ /* 0x008fea0003800000 */
[----:B------:R1:W5:Y:S02]  /*c160*/  LDG.E.LTC128B.U16 R3, desc[UR36][R14.64+0x22] ;  /* 0x000022240e037981 */ /* 0x000364000c1e1520 */
.L_x_111:
[----:B------:R-:W-:Y:S05]  /*c170*/  BSYNC B1 ;  /* 0x0000000000017941 */ /* 0x000fea0003800000 */
.L_x_110:
        /* <DEDUP_REMOVED lines=14> */
[----:B--2---:R-:W-:-:S02]  /*c260*/  PRMT R4, R5, 0x7610, R4 ;  /* 0x0000761005047816 */ /* 0x004fc40000000004 */
[----:B------:R3:W5:Y:S04]  /*c270*/  LDL.LU R5, [R1+0x148] ;  /* 0x0001480001057983 */ /* 0x0007680000300800 */
[----:B------:R0:W-:Y:S04]  /*c280*/  @P5 STG.E.U16 desc[UR36][R12.64+0x22], R4 ;  /* 0x000022040c005986 */ /* 0x0001e8000c101524 */
[----:B0-----:R3:W5:Y:S01]  /*c290*/  LDL.LU R4, [R1+0x144] ;  /* 0x0001440001047983 */ /* 0x0017620000300800 */
[----:B------:R-:W-:Y:S01]  /*c2a0*/  ISETP.GT.AND P5, PT, R0, 0x18, P4 ;  /* 0x000000180000780c */ /* 0x000fe200027a4270 */
[----:B------:R-:W-:-:S12]  /*c2b0*/  BSSY B1, `(.L_x_112) ;  /* 0x0000003000017945 */ /* 0x000fd80003800000 */
[----:B---3--:R-:W-:Y:S05]  /*c2c0*/  @!P5 BRA `(.L_x_113) ;  /* 0x000000000004d947 */ /* 0x008fea0003800000 */
[----:B------:R0:W5:Y:S02]  /*c2d0*/  LDG.E.LTC128B.U16 R3, desc[UR36][R20.64+0x30] ;  /* 0x0000302414037981 */ /* 0x000164000c1e1520 */
.L_x_113:
[----:B------:R-:W-:Y:S05]  /*c2e0*/  BSYNC B1 ;  /* 0x0000000000017941 */ /* 0x000fea0003800000 */
.L_x_112:
        /* <DEDUP_REMOVED lines=22> */
.L_x_115:
[----:B------:R-:W-:Y:S05]  /*c450*/  BSYNC B1 ;  /* 0x0000000000017941 */ /* 0x000fea0003800000 */
.L_x_114:
        /* <DEDUP_REMOVED lines=22> */
.L_x_117:
[----:B------:R-:W-:Y:S05]  /*c5c0*/  BSYNC B1 ;  /* 0x0000000000017941 */ /* 0x000fea0003800000 */
.L_x_116:
        /* <DEDUP_REMOVED lines=22> */
.L_x_119:
[----:B------:R-:W-:Y:S05]  /*c730*/  BSYNC B1 ;  /* 0x0000000000017941 */ /* 0x000fea0003800000 */
.L_x_118:
        /* <DEDUP_REMOVED lines=22> */
[----:B0-----:R-:W2:Y:S04]  /*c8a0*/  LDL.64 R2, [R1+0xe0] ;  /* 0x0000e00001027983 */ /* 0x001ea80000100a00 */
[----:B--2---:R0:W5:Y:S04]  /*c8b0*/  LDG.E.LTC128B.U16 R3, desc[UR36][R2.64+0x40] ;  /* 0x0000402402037981 */ /* 0x004168000c1e1520 */
[----:B------:R0:W5:Y:S02]  /*c8c0*/  LDL.LU R2, [R1+0x144] ;  /* 0x0001440001027983 */ /* 0x0001640000300800 */
.L_x_121:
[----:B------:R-:W-:Y:S05]  /*c8d0*/  BSYNC B1 ;  /* 0x0000000000017941 */ /* 0x000fea0003800000 */
.L_x_120:
[----:B-----5:R-:W-:Y:S04]  /*c8e0*/  STL [R1+0x154], R8 ;  /* 0x0001540801007387 */ /* 0x020fe80000100800 */
[----:B------:R2:W-:Y:S04]  /*c8f0*/  STL [R1+0x150], R7 ;  /* 0x0001500701007387 */ /* 0x0005e80000100800 */
[----:B--2---:R-:W2:Y:S01]  /*c900*/  LDL.LU R7, [R1] ;  /* 0x0000000001077983 */ /* 0x004ea20000300800 */
        /* <DEDUP_REMOVED lines=19> */
[----:B0-----:R-:W2:Y:S04]  /*ca40*/  LDL.64 R2, [R1+0xe0] ;  /* 0x0000e00001027983 */ /* 0x001ea80000100a00 */
[----:B--2---:R1:W5:Y:S04]  /*ca50*/  LDG.E.LTC128B.U16 R3, desc[UR36][R2.64+0x42] ;  /* 0x0000422402037981 */ /* 0x004368000c1e1520 */
[----:B------:R1:W5:Y:S02]  /*ca60*/  LDL.LU R2, [R1+0x144] ;  /* 0x0001440001027983 */ /* 0x0003640000300800 */
.L_x_123:
[----:B------:R-:W-:Y:S05]  /*ca70*/  BSYNC B1 ;  /* 0x0000000000017941 */ /* 0x000fea0003800000 */
.L_x_122:
        /* <DEDUP_REMOVED lines=22> */
.L_x_125:
[----:B------:R-:W-:Y:S05]  /*cbe0*/  BSYNC B1 ;  /* 0x0000000000017941 */ /* 0x000fea0003800000 */
.L_x_124:
        /* <DEDUP_REMOVED lines=22> */
.L_x_127:
[----:B------:R-:W-:Y:S05]  /*cd50*/  BSYNC B1 ;  /* 0x0000000000017941 */ /* 0x000fea0003800000 */
.L_x_126:
        /* <DEDUP_REMOVED lines=25> */
.L_x_129:
[----:B------:R-:W-:Y:S05]  /*cef0*/  BSYNC B1 ;  /* 0x0000000000017941 */ /* 0x000fea0003800000 */
.L_x_128:
        /* <DEDUP_REMOVED lines=25> */
.L_x_131:
[----:B------:R-:W-:Y:S05]  /*d090*/  BSYNC B1 ;  /* 0x0000000000017941 */ /* 0x000fea0003800000 */
.L_x_130:
        /* <DEDUP_REMOVED lines=22> */
.L_x_133:
[----:B------:R-:W-:Y:S05]  /*d200*/  BSYNC B1 ;  /* 0x0000000000017941 */ /* 0x000fea0003800000 */
.L_x_132:
        /* <DEDUP_REMOVED lines=22> */
.L_x_135:
[----:B------:R-:W-:Y:S05]  /*d370*/  BSYNC B1 ;  /* 0x0000000000017941 */ /* 0x000fea0003800000 */
.L_x_134:
        /* <DEDUP_REMOVED lines=22> */
.L_x_137:
[----:B------:R-:W-:Y:S05]  /*d4e0*/  BSYNC B1 ;  /* 0x0000000000017941 */ /* 0x000fea0003800000 */
.L_x_136:
[----:B-----5:R2:W-:Y:S02]  /*d4f0*/  STL.64 [R1+0x148], R8 ;  /* 0x0001480801007387 */ /* 0x0205e40000100a00 */
[----:B--2---:R-:W-:-:S04]  /*d500*/  IMAD.U32 R9, R3, 0x10000, RZ ;  /* 0x0001000003097824 */ /* 0x004fc800078e00ff */
[----:B------:R-:W-:Y:S01]  /*d510*/  FMUL R8, R9, R16 ;  /* 0x0000001009087220 */ /* 0x000fe20000400000 */
[----:B------:R-:W-:-:S03]  /*d520*/  @P5 IMAD.MOV.U32 R9, RZ, RZ, R5 ;  /* 0x000000ffff095224 */ /* 0x000fc600078e0005 */
[----:B------:R-:W-:Y:S01]  /*d530*/  FFMA R224, R224, R2, R8 ;  /* 0x00000002e0e07223 */ /* 0x000fe20000000008 */
[----:B------:R-:W-:-:S04]  /*d540*/  @P5 IMAD.MOV.U32 R8, RZ, RZ, R6 ;  /* 0x000000ffff085224 */ /* 0x000fc800078e0006 */
[----:B------:R-:W-:-:S05]  /*d550*/  F2FP.BF16.F32.PACK_AB R224, RZ, R224 ;  /* 0x000000e0ffe0723e */ /* 0x000fca00000010ff */
[----:B------:R2:W-:Y:S04]  /*d560*/  @P5 STG.E.U16 desc[UR36][R8.64+0x40], R224 ;  /* 0x000040e008005986 */ /* 0x0005e8000c101524 */
[----:B--2---:R2:W5:Y:S01]  /*d570*/  LDL.LU.64 R8, [R1+0x148] ;  /* 0x0001480001087983 */ /* 0x0045620000300a00 */
[----:B------:R-:W-:Y:S01]  /*d580*/  ISETP.GT.AND P5, PT, R0, 0x21, P2 ;  /* 0x000000210000780c */ /* 0x000fe200017a4270 */
[----:B------:R-:W-:-:S12]  /*d590*/  BSSY B1, `(.L_x_138) ;  /* 0x0000003000017945 */ /* 0x000fd80003800000 */
[----:B--2---:R-:W-:Y:S05]  /*d5a0*/  @!P5 BRA `(.L_x_139) ;  /* 0x000000000004d947 */ /* 0x004fea0003800000 */
[----:B------:R2:W5:Y:S02]  /*d5b0*/  LDG.E.LTC128B.U16 R3, desc[UR36][R232.64+0x42] ;  /* 0x00004224e8037981 */ /* 0x000564000c1e1520 */
.L_x_139:
[----:B------:R-:W-:Y:S05]  /*d5c0*/  BSYNC B1 ;  /* 0x0000000000017941 */ /* 0x000fea0003800000 */
.L_x_138:
[----:B-----5:R-:W-:Y:S01]  /*d5d0*/  IMAD.U32 R224, R3, 0x10000, RZ ;  /* 0x0001000003e07824 */ /* 0x020fe200078e00ff */
[----:B------:R3:W-:Y:S03]  /*d5e0*/  STL [R1+0x144], R8 ;  /* 0x0001440801007387 */ /* 0x0007e60000100800 */
[----:B------:R-:W-:-:S04]  /*d5f0*/  FMUL R224, R224, R16 ;  /* 0x00000010e0e07220 */ /* 0x000fc80000400000 */
[----:B------:R-:W-:Y:S01]  /*d600*/  FFMA R224, R225, R2, R224 ;  /* 0x00000002e1e07223 */ /* 0x000fe200000000e0 */
[----:B------:R-:W-:-:S04]  /*d610*/  @P5 MOV R225, R5 ;  /* 0x0000000500e15202 */ /* 0x000fc80000000f00 */
[----:B------:R-:W-:-:S04]  /*d620*/  F2FP.BF16.F32.PACK_AB R224, RZ, R224 ;  /* 0x000000e0ffe0723e */ /* 0x000fc800000010ff */
[----:B---3--:R-:W-:Y:S01]  /*d630*/  PRMT R8, R224, 0x7610, R8 ;  /* 0x00007610e0087816 */ /* 0x008fe20000000008 */
[----:B------:R-:W-:-:S05]  /*d640*/  @P5 IMAD.MOV.U32 R224, RZ, RZ, R6 ;  /* 0x000000ffffe05224 */ /* 0x000fca00078e0006 */
[----:B------:R3:W-:Y:S04]  /*d650*/  @P5 STG.E.U16 desc[UR36][R224.64+0x42], R8 ;  /* 0x00004208e0005986 */ /* 0x0007e8000c101524 */
[----:B---3--:R3:W5:Y:S01]  /*d660*/  LDL.LU R8, [R1+0x144] ;  /* 0x0001440001087983 */ /* 0x0087620000300800 */
[----:B------:R-:W-:Y:S01]  /*d670*/  ISETP.GT.AND P5, PT, R0, 0x20, P6 ;  /* 0x000000200000780c */ /* 0x000fe200037a4270 */
[----:B------:R-:W-:-:S12]  /*d680*/  BSSY B1, `(.L_x_140) ;  /* 0x0000003000017945 */ /* 0x000fd80003800000 */
[----:B---3--:R-:W-:Y:S05]  /*d690*/  @!P5 BRA `(.L_x_141) ;  /* 0x000000000004d947 */ /* 0x008fea0003800000 */
[----:B------:R3:W5:Y:S02]  /*d6a0*/  LDG.E.LTC128B.U16 R3, desc[UR36][R22.64+0x40] ;  /* 0x0000402416037981 */ /* 0x000764000c1e1520 */
.L_x_141:
[----:B------:R-:W-:Y:S05]  /*d6b0*/  BSYNC B1 ;  /* 0x0000000000017941 */ /* 0x000fea0003800000 */
.L_x_140:
[----:B-----5:R-:W-:Y:S01]  /*d6c0*/  IMAD.U32 R224, R3, 0x10000, RZ ;  /* 0x0001000003e07824 */ /* 0x020fe200078e00ff */
[----:B------:R-:W-:Y:S03]  /*d6d0*/  BSSY B1, `(.L_x_142) ;  /* 0x0000008000017945 */ /* 0x000fe60003800000 */
[----:B------:R-:W-:-:S04]  /*d6e0*/  FMUL R224, R224, R16 ;  /* 0x00000010e0e07220 */ /* 0x000fc80000400000 */
[----:B------:R-:W-:-:S05]  /*d6f0*/  FFMA R224, R226, R2, R224 ;  /* 0x00000002e2e07223 */ /* 0x000fca00000000e0 */
[----:B------:R-:W-:-:S05]  /*d700*/  F2FP.BF16.F32.PACK_AB R224, RZ, R224 ;  /* 0x000000e0ffe0723e */ /* 0x000fca00000010ff */
[----:B------:R4:W-:Y:S01]  /*d710*/  @P5 STG.E.U16 desc[UR36][R8.64+0x40], R224 ;  /* 0x000040e008005986 */ /* 0x0009e2000c101524 */
[----:B------:R-:W-:-:S13]  /*d720*/  ISETP.GT.AND P5, PT, R0, 0x21, P6 ;  /* 0x000000210000780c */ /* 0x000fda00037a4270 */
[----:B----4-:R-:W-:Y:S05]  /*d730*/  @!P5 BRA `(.L_x_143) ;  /* 0x000000000004d947 */ /* 0x010fea0003800000 */
[----:B------:R4:W5:Y:S02]  /*d740*/  LDG.E.LTC128B.U16 R3, desc[UR36][R22.64+0x42] ;  /* 0x0000422416037981 */ /* 0x000964000c1e1520 */
.L_x_143:
[----:B------:R-:W-:Y:S05]  /*d750*/  BSYNC B1 ;  /* 0x0000000000017941 */ /* 0x000fea0003800000 */
.L_x_142:
[----:B-----5:R-:W-:Y:S01]  /*d760*/  IMAD.U32 R224, R3, 0x10000, RZ ;  /* 0x0001000003e07824 */ /* 0x020fe200078e00ff */
[----:B------:R-:W-:Y:S03]  /*d770*/  BSSY B1, `(.L_x_144) ;  /* 0x0000008000017945 */ /* 0x000fe60003800000 */
[----:B------:R-:W-:-:S04]  /*d780*/  FMUL R224, R224, R16 ;  /* 0x00000010e0e07220 */ /* 0x000fc80000400000 */
[----:B------:R-:W-:-:S05]  /*d790*/  FFMA R224, R227, R2, R224 ;  /* 0x00000002e3e07223 */ /* 0x000fca00000000e0 */
[----:B------:R-:W-:-:S05]  /*d7a0*/  F2FP.BF16.F32.PACK_AB R224, RZ, R224 ;  /* 0x000000e0ffe0723e */ /* 0x000fca00000010ff */
[----:B------:R0:W-:Y:S01]  /*d7b0*/  @P5 STG.E.U16 desc[UR36][R8.64+0x42], R224 ;  /* 0x000042e008005986 */ /* 0x0001e2000c101524 */
[----:B------:R-:W-:-:S13]  /*d7c0*/  ISETP.GT.AND P5, PT, R0, 0x28, P2 ;  /* 0x000000280000780c */ /* 0x000fda00017a4270 */
[----:B0-----:R-:W-:Y:S05]  /*d7d0*/  @!P5 BRA `(.L_x_145) ;  /* 0x000000000004d947 */ /* 0x001fea0003800000 */
[----:B------:R0:W5:Y:S02]  /*d7e0*/  LDG.E.LTC128B.U16 R3, desc[UR36][R232.64+0x50] ;  /* 0x00005024e8037981 */ /* 0x000164000c1e1520 */
.L_x_145:
[----:B------:R-:W-:Y:S05]  /*d7f0*/  BSYNC B1 ;  /* 0x0000000000017941 */ /* 0x000fea0003800000 */
.L_x_144:
[----:B-----5:R-:W-:Y:S01]  /*d800*/  IMAD.U32 R224, R3, 0x10000, RZ ;  /* 0x0001000003e07824 */ /* 0x020fe200078e00ff */
[----:B------:R-:W-:Y:S01]  /*d810*/  BSSY B1, `(.L_x_146) ;  /* 0x000000b000017945 */ /* 0x000fe20003800000 */
[----:B------:R-:W-:Y:S02]  /*d820*/  @P5 IMAD.MOV.U32 R225, RZ, RZ, R5 ;  /* 0x000000ffffe15224 */ /* 0x000fe400078e0005 */
[----:B------:R-:W-:-:S04]  /*d830*/  FMUL R224, R224, R16 ;  /* 0x00000010e0e07220 */ /* 0x000fc80000400000 */
[----:B------:R-:W-:-:S05]  /*d840*/  FFMA R224, R228, R2, R224 ;  /* 0x00000002e4e07223 */ /* 0x000fca00000000e0 */
[----:B------:R-:W-:-:S04]  /*d850*/  F2FP.BF16.F32.PACK_AB R224, RZ, R224 ;  /* 0x000000e0ffe0723e */ /* 0x000fc800000010ff */
[----:B------:R-:W-:Y:S01]  /*d860*/  PRMT R226, R224, 0x7610, R226 ;  /* 0x00007610e0e27816 */ /* 0x000fe200000000e2 */
[----:B------:R-:W-:-:S05]  /*d870*/  @P5 IMAD.MOV.U32 R224, RZ, RZ, R6 ;  /* 0x000000ffffe05224 */ /* 0x000fca00078e0006 */
[----:B------:R0:W-:Y:S01]  /*d880*/  @P5 STG.E.U16 desc[UR36][R224.64+0x50], R226 ;  /* 0x000050e2e0005986 */ /* 0x0001e2000c101524 */
[----:B------:R-:W-:-:S13]  /*d890*/  ISETP.GT.AND P5, PT, R0, 0x29, P2 ;  /* 0x000000290000780c */ /* 0x000fda00017a4270 */
[----:B0-----:R-:W-:Y:S05]  /*d8a0*/  @!P5 BRA `(.L_x_147) ;  /* 0x000000000004d947 */ /* 0x001fea0003800000 */
[----:B------:R0:W5:Y:S02]  /*d8b0*/  LDG.E.LTC128B.U16 R3, desc[UR36][R232.64+0x52] ;  /* 0x00005224e8037981 */ /* 0x000164000c1e1520 */
.L_x_147:
[----:B------:R-:W-:Y:S05]  /*d8c0*/  BSYNC B1 ;  /* 0x0000000000017941 */ /* 0x000fea0003800000 */
.L_x_146:
        /* <DEDUP_REMOVED lines=12> */
.L_x_149:
[----:B------:R-:W-:Y:S05]  /*d990*/  BSYNC B1 ;  /* 0x0000000000017941 */ /* 0x000fea0003800000 */
.L_x_148:
        /* <DEDUP_REMOVED lines=9> */
.L_x_151:
[----:B------:R-:W-:Y:S05]  /*da30*/  BSYNC B1 ;  /* 0x0000000000017941 */ /* 0x000fea0003800000 */
.L_x_150:
        /* <DEDUP_REMOVED lines=9> */
.L_x_153:
[----:B------:R-:W-:Y:S05]  /*dad0*/  BSYNC B1 ;  /* 0x0000000000017941 */ /* 0x000fea0003800000 */
.L_x_152:
        /* <DEDUP_REMOVED lines=9> */
.L_x_155:
[----:B------:R-:W-:Y:S05]  /*db70*/  BSYNC B1 ;  /* 0x0000000000017941 */ /* 0x000fea0003800000 */
.L_x_154:
        /* <DEDUP_REMOVED lines=9> */
.L_x_157:
[----:B------:R-:W-:Y:S05]  /*dc10*/  BSYNC B1 ;  /* 0x0000000000017941 */ /* 0x000fea0003800000 */
.L_x_156:
[----:B-----5:R-:W-:Y:S01]  /*dc20*/  SHF.L.U32 R216, R3, 0x10, RZ ;  /* 0x0000001003d87819 */ /* 0x020fe200000006ff */
[----:B------:R-:W-:Y:S04]  /*dc30*/  BSSY B1, `(.L_x_158) ;  /* 0x0000008000017945 */ /* 0x000fe80003800000 */
[----:B------:R-:W-:-:S04]  /*dc40*/  FMUL R216, R216, R16 ;  /* 0x00000010d8d87220 */ /* 0x000fc80000400000 */
[----:B------:R-:W-:-:S05]  /*dc50*/  FFMA R216, R218, R2, R216 ;  /* 0x00000002dad87223 */ /* 0x000fca00000000d8 */
[----:B------:R-:W-:-:S05]  /*dc60*/  F2FP.BF16.F32.PACK_AB R216, RZ, R216 ;  /* 0x000000d8ffd8723e */ /* 0x000fca00000010ff */
[----:B------:R0:W-:Y:S01]  /*dc70*/  @P5 STG.E.U16 desc[UR36][R12.64+0x40], R216 ;  /* 0x000040d80c005986 */ /* 0x0001e2000c101524 */
[----:B------:R-:W-:-:S13]  /*dc80*/  ISETP.GT.AND P5, PT, R0, 0x21, P3 ;  /* 0x000000210000780c */ /* 0x000fda0001fa4270 */
[----:B0-----:R-:W-:Y:S05]  /*dc90*/  @!P5 BRA `(.L_x_159) ;  /* 0x000000000004d947 */ /* 0x001fea0003800000 */
[----:B------:R0:W5:Y:S02]  /*dca0*/  LDG.E.LTC128B.U16 R3, desc[UR36][R14.64+0x42] ;  /* 0x000042240e037981 */ /* 0x000164000c1e1520 */
.L_x_159:
[----:B------:R-:W-:Y:S05]  /*dcb0*/  BSYNC B1 ;  /* 0x0000000000017941 */ /* 0x000fea0003800000 */
.L_x_158:
        /* <DEDUP_REMOVED lines=9> */
.L_x_161:
[----:B------:R-:W-:Y:S05]  /*dd50*/  BSYNC B1 ;  /* 0x0000000000017941 */ /* 0x000fea0003800000 */
.L_x_160:
[----:B-----5:R-:W-:Y:S01]  /*dd60*/  IMAD.U32 R216, R3, 0x10000, RZ ;  /* 0x0001000003d87824 */ /* 0x020fe200078e00ff */
[----:B------:R-:W-:Y:S03]  /*dd70*/  BSSY B1, `(.L_x_162) ;  /* 0x0000009000017945 */ /* 0x000fe60003800000 */
[----:B------:R-:W-:-:S04]  /*dd80*/  FMUL R216, R216, R16 ;  /* 0x00000010d8d87220 */ /* 0x000fc80000400000 */
[----:B------:R-:W-:-:S05]  /*dd90*/  FFMA R216, R220, R2, R216 ;  /* 0x00000002dcd87223 */ /* 0x000fca00000000d8 */
[----:B------:R-:W-:-:S05]  /*dda0*/  F2FP.BF16.F32.PACK_AB R216, RZ, R216 ;  /* 0x000000d8ffd8723e */ /* 0x000fca00000010ff */
[----:B------:R1:W-:Y:S01]  /*ddb0*/  @P5 STG.E.U16 desc[UR36][R18.64+0x50], R216 ;  /* 0x000050d812005986 */ /* 0x0003e2000c101524 */
[----:B------:R-:W-:Y:S02]  /*ddc0*/  ISETP.GT.AND P5, PT, R0, 0x29, P4 ;  /* 0x000000290000780c */ /* 0x000fe400027a4270 */
[----:B-1----:R-:W-:-:S11]  /*ddd0*/  PRMT R216, R3, 0x7610, R216 ;  /* 0x0000761003d87816 */ /* 0x002fd600000000d8 */
[----:B------:R-:W-:Y:S05]  /*dde0*/  @!P5 BRA `(.L_x_163) ;  /* 0x000000000004d947 */ /* 0x000fea0003800000 */
[----:B------:R1:W5:Y:S02]  /*ddf0*/  LDG.E.LTC128B.U16 R216, desc[UR36][R20.64+0x52] ;  /* 0x0000522414d87981 */ /* 0x000364000c1e1520 */
.L_x_163:
[----:B------:R-:W-:Y:S05]  /*de00*/  BSYNC B1 ;  /* 0x0000000000017941 */ /* 0x000fea0003800000 */
.L_x_162:
        /* <DEDUP_REMOVED lines=9> */
.L_x_165:
[----:B------:R-:W-:Y:S05]  /*dea0*/  BSYNC B1 ;  /* 0x0000000000017941 */ /* 0x000fea0003800000 */
.L_x_164:
        /* <DEDUP_REMOVED lines=9> */
.L_x_167:
[----:B------:R-:W-:Y:S05]  /*df40*/  BSYNC B1 ;  /* 0x0000000000017941 */ /* 0x000fea0003800000 */
.L_x_166:
[----:B------:R0:W5:Y:S02]  /*df50*/  LDL.64 R220, [R1+0xe0] ;  /* 0x0000e00001dc7983 */ /* 0x0001640000100a00 */
        /* <DEDUP_REMOVED lines=9> */
.L_x_169:
[----:B------:R-:W-:Y:S05]  /*dff0*/  BSYNC B1 ;  /* 0x0000000000017941 */ /* 0x000fea0003800000 */
.L_x_168:
        /* <DEDUP_REMOVED lines=9> */
.L_x_171:
[----:B------:R-:W-:Y:S05]  /*e090*/  BSYNC B1 ;  /* 0x0000000000017941 */ /* 0x000fea0003800000 */
.L_x_170:
        /* <DEDUP_REMOVED lines=9> */
.L_x_173:
[----:B------:R-:W-:Y:S05]  /*e130*/  BSYNC B1 ;  /* 0x0000000000017941 */ /* 0x000fea0003800000 */
.L_x_172:
        /* <DEDUP_REMOVED lines=9> */
.L_x_175:
[----:B------:R-:W-:Y:S05]  /*e1d0*/  BSYNC B1 ;  /* 0x0000000000017941 */ /* 0x000fea0003800000 */
.L_x_174:
        /* <DEDUP_REMOVED lines=9> */
.L_x_177:
[----:B------:R-:W-:Y:S05]  /*e270*/  BSYNC B1 ;  /* 0x0000000000017941 */ /* 0x000fea0003800000 */
.L_x_176:
        /* <DEDUP_REMOVED lines=9> */
.L_x_179:
[----:B------:R-:W-:Y:S05]  /*e310*/  BSYNC B1 ;  /* 0x0000000000017941 */ /* 0x000fea0003800000 */
.L_x_178:
        /* <DEDUP_REMOVED lines=9> */
.L_x_181:
[----:B------:R-:W-:Y:S05]  /*e3b0*/  BSYNC B1 ;  /* 0x0000000000017941 */ /* 0x000fea0003800000 */
.L_x_180:
        /* <DEDUP_REMOVED lines=9> */
.L_x_183:
[----:B------:R-:W-:Y:S05]  /*e450*/  BSYNC B1 ;  /* 0x0000000000017941 */ /* 0x000fea0003800000 */
.L_x_182:
        /* <DEDUP_REMOVED lines=9> */
.L_x_185:
[----:B------:R-:W-:Y:S05]  /*e4f0*/  BSYNC B1 ;  /* 0x0000000000017941 */ /* 0x000fea0003800000 */
.L_x_184:
[----:B-----5:R-:W-:Y:S01]  /*e500*/  IMAD.U32 R3, R216, 0x10000, RZ ;  /* 0x00010000d8037824 */ /* 0x020fe200078e00ff */
[----:B------:R-:W-:Y:S01]  /*e510*/  BSSY B1, `(.L_x_186) ;  /* 0x000000a000017945 */ /* 0x000fe20003800000 */
[----:B------:R-:W-:Y:S02]  /*e520*/  @P5 IMAD.MOV.U32 R208, RZ, RZ, R6 ;  /* 0x000000ffffd05224 */ /* 0x000fe400078e0006 */
[----:B------:R-:W-:Y:S01]  /*e530*/  FMUL R3, R3, R16 ;  /* 0x0000001003037220 */ /* 0x000fe20000400000 */
[----:B------:R-:W-:-:S03]  /*e540*/  @P5 IMAD.MOV.U32 R209, RZ, RZ, R5 ;  /* 0x000000ffffd15224 */ /* 0x000fc600078e0005 */
[----:B------:R-:W-:-:S05]  /*e550*/  FFMA R3, R200, R2, R3 ;  /* 0x00000002c8037223 */ /* 0x000fca0000000003 */
[----:B------:R-:W-:-:S05]  /*e560*/  F2FP.BF16.F32.PACK_AB R3, RZ, R3 ;  /* 0x00000003ff03723e */ /* 0x000fca00000010ff */
[----:B------:R0:W-:Y:S01]  /*e570*/  @P5 STG.E.U16 desc[UR36][R208.64+0x60], R3 ;  /* 0x00006003d0005986 */ /* 0x0001e2000c101524 */
[----:B------:R-:W-:-:S13]  /*e580*/  ISETP.GT.AND P5, PT, R0, 0x31, P2 ;  /* 0x000000310000780c */ /* 0x000fda00017a4270 */
[----:B0-----:R-:W-:Y:S05]  /*e590*/  @!P5 BRA `(.L_x_187) ;  /* 0x000000000004d947 */ /* 0x001fea0003800000 */
[----:B------:R0:W5:Y:S02]  /*e5a0*/  LDG.E.LTC128B.U16 R216, desc[UR36][R232.64+0x62] ;  /* 0x00006224e8d87981 */ /* 0x000164000c1e1520 */
.L_x_187:
[----:B------:R-:W-:Y:S05]  /*e5b0*/  BSYNC B1 ;  /* 0x0000000000017941 */ /* 0x000fea0003800000 */
.L_x_186:
[----:B-----5:R-:W-:Y:S01]  /*e5c0*/  IMAD.U32 R3, R216, 0x10000, RZ ;  /* 0x00010000d8037824 */ /* 0x020fe200078e00ff */
[----:B------:R-:W-:Y:S03]  /*e5d0*/  BSSY B1, `(.L_x_188) ;  /* 0x000000b000017945 */ /* 0x000fe60003800000 */
[----:B------:R-:W-:-:S04]  /*e5e0*/  FMUL R200, R3, R16 ;  /* 0x0000001003c87220 */ /* 0x000fc80000400000 */
[----:B------:R-:W-:Y:S01]  /*e5f0*/  FFMA R200, R201, R2, R200 ;  /* 0x00000002c9c87223 */ /* 0x000fe200000000c8 */
[----:B------:R-:W-:-:S04]  /*e600*/  @P5 IMAD.MOV.U32 R201, RZ, RZ, R5 ;  /* 0x000000ffffc95224 */ /* 0x000fc800078e0005 */
[----:B------:R-:W-:-:S04]  /*e610*/  F2FP.BF16.F32.PACK_AB R200, RZ, R200 ;  /* 0x000000c8ffc8723e */ /* 0x000fc800000010ff */
[----:B------:R-:W-:Y:S01]  /*e620*/  PRMT R3, R200, 0x7610, R3 ;  /* 0x00007610c8037816 */ /* 0x000fe20000000003 */
[----:B------:R-:W-:-:S05]  /*e630*/  @P5 IMAD.MOV.U32 R200, RZ, RZ, R6 ;  /* 0x000000ffffc85224 */ /* 0x000fca00078e0006 */
[----:B------:R0:W-:Y:S01]  /*e640*/  @P5 STG.E.U16 desc[UR36][R200.64+0x62], R3 ;  /* 0x00006203c8005986 */ /* 0x0001e2000c101524 */
[----:B------:R-:W-:-:S13]  /*e650*/  ISETP.GT.AND P5, PT, R0, 0x30, P6 ;  /* 0x000000300000780c */ /* 0x000fda00037a4270 */
[----:B0-----:R-:W-:Y:S05]  /*e660*/  @!P5 BRA `(.L_x_189) ;  /* 0x000000000004d947 */ /* 0x001fea0003800000 */
[----:B------:R0:W5:Y:S02]  /*e670*/  LDG.E.LTC128B.U16 R216, desc[UR36][R22.64+0x60] ;  /* 0x0000602416d87981 */ /* 0x000164000c1e1520 */
.L_x_189:
[----:B------:R-:W-:Y:S05]  /*e680*/  BSYNC B1 ;  /* 0x0000000000017941 */ /* 0x000fea0003800000 */
.L_x_188:
        /* <DEDUP_REMOVED lines=9> */
.L_x_191:
[----:B------:R-:W-:Y:S05]  /*e720*/  BSYNC B1 ;  /* 0x0000000000017941 */ /* 0x000fea0003800000 */
.L_x_190:
        /* <DEDUP_REMOVED lines=9> */
.L_x_193:
[----:B------:R-:W-:Y:S05]  /*e7c0*/  BSYNC B1 ;  /* 0x0000000000017941 */ /* 0x000fea0003800000 */
.L_x_192:
        /* <DEDUP_REMOVED lines=11> */
.L_x_195:
[----:B------:R-:W-:Y:S05]  /*e880*/  BSYNC B1 ;  /* 0x0000000000017941 */ /* 0x000fea0003800000 */
.L_x_194:
[----:B-----5:R-:W-:Y:S01]  /*e890*/  IMAD.U32 R3, R216, 0x10000, RZ ;  /* 0x00010000d8037824 */ /* 0x020fe200078e00ff */
[----:B------:R-:W-:Y:S01]  /*e8a0*/  BSSY B1, `(.L_x_196) ;  /* 0x000000b000017945 */ /* 0x000fe20003800000 */
[----:B------:R-:W-:Y:S02]  /*e8b0*/  @P5 IMAD.MOV.U32 R201, RZ, RZ, R5 ;  /* 0x000000ffffc95224 */ /* 0x000fe400078e0005 */
[----:B------:R-:W-:-:S04]  /*e8c0*/  FMUL R200, R3, R16 ;  /* 0x0000001003c87220 */ /* 0x000fc80000400000 */
[----:B------:R-:W-:-:S05]  /*e8d0*/  FFMA R200, R205, R2, R200 ;  /* 0x00000002cdc87223 */ /* 0x000fca00000000c8 */
[----:B------:R-:W-:-:S04]  /*e8e0*/  F2FP.BF16.F32.PACK_AB R200, RZ, R200 ;  /* 0x000000c8ffc8723e */ /* 0x000fc800000010ff */
[----:B------:R-:W-:Y:S02]  /*e8f0*/  PRMT R3, R200, 0x7610, R3 ;  /* 0x00007610c8037816 */ /* 0x000fe40000000003 */
[----:B------:R-:W-:-:S05]  /*e900*/  @P5 MOV R200, R6 ;  /* 0x0000000600c85202 */ /* 0x000fca0000000f00 */
[----:B------:R0:W-:Y:S01]  /*e910*/  @P5 STG.E.U16 desc[UR36][R200.64+0x72], R3 ;  /* 0x00007203c8005986 */ /* 0x0001e2000c101524 */
[----:B------:R-:W-:-:S13]  /*e920*/  ISETP.GT.AND P5, PT, R0, 0x38, P6 ;  /* 0x000000380000780c */ /* 0x000fda00037a4270 */
[----:B0-----:R-:W-:Y:S05]  /*e930*/  @!P5 BRA `(.L_x_197) ;  /* 0x000000000004d947 */ /* 0x001fea0003800000 */
[----:B------:R0:W5:Y:S02]  /*e940*/  LDG.E.LTC128B.U16 R216, desc[UR36][R22.64+0x70] ;  /* 0x0000702416d87981 */ /* 0x000164000c1e1520 */
.L_x_197:
[----:B------:R-:W-:Y:S05]  /*e950*/  BSYNC B1 ;  /* 0x0000000000017941 */ /* 0x000fea0003800000 */
.L_x_196:
        /* <DEDUP_REMOVED lines=9> */
.L_x_199:
[----:B------:R-:W-:Y:S05]  /*e9f0*/  BSYNC B1 ;  /* 0x0000000000017941 */ /* 0x000fea0003800000 */
.L_x_198:
        /* <DEDUP_REMOVED lines=9> */
.L_x_201:
[----:B------:R-:W-:Y:S05]  /*ea90*/  BSYNC B1 ;  /* 0x0000000000017941 */ /* 0x000fea0003800000 */
.L_x_200:
        /* <DEDUP_REMOVED lines=9> */
.L_x_203:
[----:B------:R-:W-:Y:S05]  /*eb30*/  BSYNC B1 ;  /* 0x0000000000017941 */ /* 0x000fea0003800000 */
.L_x_202:
        /* <DEDUP_REMOVED lines=9> */
.L_x_205:
[----:B------:R-:W-:Y:S05]  /*ebd0*/  BSYNC B1 ;  /* 0x0000000000017941 */ /* 0x000fea0003800000 */
.L_x_204:
        /* <DEDUP_REMOVED lines=9> */
.L_x_207:
[----:B------:R-:W-:Y:S05]  /*ec70*/  BSYNC B1 ;  /* 0x0000000000017941 */ /* 0x000fea0003800000 */
.L_x_206:
        /* <DEDUP_REMOVED lines=9> */
.L_x_209:
[----:B------:R-:W-:Y:S05]  /*ed10*/  BSYNC B1 ;  /* 0x0000000000017941 */ /* 0x000fea0003800000 */
.L_x_208:
        /* <DEDUP_REMOVED lines=9> */
.L_x_211:
[----:B------:R-:W-:Y:S05]  /*edb0*/  BSYNC B1 ;  /* 0x0000000000017941 */ /* 0x000fea0003800000 */
.L_x_210:
        /* <DEDUP_REMOVED lines=9> */
.L_x_213:
[----:B------:R-:W-:Y:S05]  /*ee50*/  BSYNC B1 ;  /* 0x0000000000017941 */ /* 0x000fea0003800000 */
.L_x_212:
        /* <DEDUP_REMOVED lines=9> */
.L_x_215:
[----:B------:R-:W-:Y:S05]  /*eef0*/  BSYNC B1 ;  /* 0x0000000000017941 */ /* 0x000fea0003800000 */
.L_x_214:
        /* <DEDUP_REMOVED lines=9> */
.L_x_217:
[----:B------:R-:W-:Y:S05]  /*ef90*/  BSYNC B1 ;  /* 0x0000000000017941 */ /* 0x000fea0003800000 */
.L_x_216:
        /* <DEDUP_REMOVED lines=9> */
.L_x_219:
[----:B------:R-:W-:Y:S05]  /*f030*/  BSYNC B1 ;  /* 0x0000000000017941 */ /* 0x000fea0003800000 */
.L_x_218:
        /* <DEDUP_REMOVED lines=9> */
.L_x_221:
[----:B------:R-:W-:Y:S05]  /*f0d0*/  BSYNC B1 ;  /* 0x0000000000017941 */ /* 0x000fea0003800000 */
.L_x_220:
        /* <DEDUP_REMOVED lines=9> */
.L_x_223:
[----:B------:R-:W-:Y:S05]  /*f170*/  BSYNC B1 ;  /* 0x0000000000017941 */ /* 0x000fea0003800000 */
.L_x_222:
        /* <DEDUP_REMOVED lines=9> */
.L_x_225:
[----:B------:R-:W-:Y:S05]  /*f210*/  BSYNC B1 ;  /* 0x0000000000017941 */ /* 0x000fea0003800000 */
.L_x_224:
        /* <DEDUP_REMOVED lines=9> */
.L_x_227:
[----:B------:R-:W-:Y:S05]  /*f2b0*/  BSYNC B1 ;  /* 0x0000000000017941 */ /* 0x000fea0003800000 */
.L_x_226:
        /* <DEDUP_REMOVED lines=9> */
.L_x_229:
[----:B------:R-:W-:Y:S05]  /*f350*/  BSYNC B1 ;  /* 0x0000000000017941 */ /* 0x000fea0003800000 */
.L_x_228:
        /* <DEDUP_REMOVED lines=9> */
.L_x_231:
[----:B------:R-:W-:Y:S05]  /*f3f0*/  BSYNC B1 ;  /* 0x0000000000017941 */ /* 0x000fea0003800000 */
.L_x_230:
        /* <DEDUP_REMOVED lines=9> */
.L_x_233:
[----:B------:R-:W-:Y:S05]  /*f490*/  BSYNC B1 ;  /* 0x0000000000017941 */ /* 0x000fea0003800000 */
.L_x_232:
        /* <DEDUP_REMOVED lines=11> */
.L_x_235:
[----:B------:R-:W-:Y:S05]  /*f550*/  BSYNC B1 ;  /* 0x0000000000017941 */ /* 0x000fea0003800000 */
.L_x_234:
        /* <DEDUP_REMOVED lines=12> */
.L_x_237:
[----:B------:R-:W-:Y:S05]  /*f620*/  BSYNC B1 ;  /* 0x0000000000017941 */ /* 0x000fea0003800000 */
.L_x_236:
        /* <DEDUP_REMOVED lines=9> */
.L_x_239:
[----:B------:R-:W-:Y:S05]  /*f6c0*/  BSYNC B1 ;  /* 0x0000000000017941 */ /* 0x000fea0003800000 */
.L_x_238:
        /* <DEDUP_REMOVED lines=9> */
.L_x_241:
[----:B------:R-:W-:Y:S05]  /*f760*/  BSYNC B1 ;  /* 0x0000000000017941 */ /* 0x000fea0003800000 */
.L_x_240:
        /* <DEDUP_REMOVED lines=11> */
.L_x_243:
[----:B------:R-:W-:Y:S05]  /*f820*/  BSYNC B1 ;  /* 0x0000000000017941 */ /* 0x000fea0003800000 */
.L_x_242:
        /* <DEDUP_REMOVED lines=12> */
.L_x_245:
[----:B------:R-:W-:Y:S05]  /*f8f0*/  BSYNC B1 ;  /* 0x0000000000017941 */ /* 0x000fea0003800000 */
.L_x_244:
        /* <DEDUP_REMOVED lines=9> */
.L_x_247:
[----:B------:R-:W-:Y:S05]  /*f990*/  BSYNC B1 ;  /* 0x0000000000017941 */ /* 0x000fea0003800000 */
.L_x_246:
        /* <DEDUP_REMOVED lines=9> */
.L_x_249:
[----:B------:R-:W-:Y:S05]  /*fa30*/  BSYNC B1 ;  /* 0x0000000000017941 */ /* 0x000fea0003800000 */
.L_x_248:
        /* <DEDUP_REMOVED lines=9> */
.L_x_251:
[----:B------:R-:W-:Y:S05]  /*fad0*/  BSYNC B1 ;  /* 0x0000000000017941 */ /* 0x000fea0003800000 */
.L_x_250:
        /* <DEDUP_REMOVED lines=9> */
.L_x_253:
[----:B------:R-:W-:Y:S05]  /*fb70*/  BSYNC B1 ;  /* 0x0000000000017941 */ /* 0x000fea0003800000 */
.L_x_252:
        /* <DEDUP_REMOVED lines=9> */
.L_x_255:
[----:B------:R-:W-:Y:S05]  /*fc10*/  BSYNC B1 ;  /* 0x0000000000017941 */ /* 0x000fea0003800000 */
.L_x_254:
        /* <DEDUP_REMOVED lines=9> */
.L_x_257:
[----:B------:R-:W-:Y:S05]  /*fcb0*/  BSYNC B1 ;  /* 0x0000000000017941 */ /* 0x000fea0003800000 */
.L_x_256:
        /* <DEDUP_REMOVED lines=9> */
.L_x_259:
[----:B------:R-:W-:Y:S05]  /*fd50*/  BSYNC B1 ;  /* 0x0000000000017941 */ /* 0x000fea0003800000 */
.L_x_258:
        /* <DEDUP_REMOVED lines=9> */
.L_x_261:
[----:B------:R-:W-:Y:S05]  /*fdf0*/  BSYNC B1 ;  /* 0x0000000000017941 */ /* 0x000fea0003800000 */
.L_x_260:
        /* <DEDUP_REMOVED lines=9> */
.L_x_263:
[----:B------:R-:W-:Y:S05]  /*fe90*/  BSYNC B1 ;  /* 0x0000000000017941 */ /* 0x000fea0003800000 */
.L_x_262:
        /* <DEDUP_REMOVED lines=9> */
.L_x_265:
[----:B------:R-:W-:Y:S05]  /*ff30*/  BSYNC B1 ;  /* 0x0000000000017941 */ /* 0x000fea0003800000 */
.L_x_264:
        /* <DEDUP_REMOVED lines=9> */
.L_x_267:
[----:B------:R-:W-:Y:S05]  /*ffd0*/  BSYNC B1 ;  /* 0x0000000000017941 */ /* 0x000fea0003800000 */
.L_x_266:
        /* <DEDUP_REMOVED lines=9> */
.L_x_269:
[----:B------:R-:W-:Y:S05]  /*10070*/  BSYNC B1 ;  /* 0x0000000000017941 */ /* 0x000fea0003800000 */
.L_x_268:
        /* <DEDUP_REMOVED lines=9> */
.L_x_271:
[----:B------:R-:W-:Y:S05]  /*10110*/  BSYNC B1 ;  /* 0x0000000000017941 */ /* 0x000fea0003800000 */
.L_x_270:
        /* <DEDUP_REMOVED lines=9> */
.L_x_273:
[----:B------:R-:W-:Y:S05]  /*101b0*/  BSYNC B1 ;  /* 0x0000000000017941 */ /* 0x000fea0003800000 */
.L_x_272:
        /* <DEDUP_REMOVED lines=9> */
.L_x_275:
[----:B------:R-:W-:Y:S05]  /*10250*/  BSYNC B1 ;  /* 0x0000000000017941 */ /* 0x000fea0003800000 */
.L_x_274:
        /* <DEDUP_REMOVED lines=9> */
.L_x_277:
[----:B------:R-:W-:Y:S05]  /*102f0*/  BSYNC B1 ;  /* 0x0000000000017941 */ /* 0x000fea0003800000 */
.L_x_276:
        /* <DEDUP_REMOVED lines=9> */
.L_x_279:
[----:B------:R-:W-:Y:S05]  /*10390*/  BSYNC B1 ;  /* 0x0000000000017941 */ /* 0x000fea0003800000 */
.L_x_278:
        /* <DEDUP_REMOVED lines=9> */
.L_x_281:
[----:B------:R-:W-:Y:S05]  /*10430*/  BSYNC B1 ;  /* 0x0000000000017941 */ /* 0x000fea0003800000 */
.L_x_280:
        /* <DEDUP_REMOVED lines=11> */
.L_x_283:
[----:B------:R-:W-:Y:S05]  /*104f0*/  BSYNC B1 ;  /* 0x0000000000017941 */ /* 0x000fea0003800000 */
.L_x_282:
        /* <DEDUP_REMOVED lines=12> */
.L_x_285:
[----:B------:R-:W-:Y:S05]  /*105c0*/  BSYNC B1 ;  /* 0x0000000000017941 */ /* 0x000fea0003800000 */
.L_x_284:
        /* <DEDUP_REMOVED lines=9> */
.L_x_287:
[----:B------:R-:W-:Y:S05]  /*10660*/  BSYNC B1 ;  /* 0x0000000000017941 */ /* 0x000fea0003800000 */
.L_x_286:
        /* <DEDUP_REMOVED lines=9> */
.L_x_289:
[----:B------:R-:W-:Y:S05]  /*10700*/  BSYNC B1 ;  /* 0x0000000000017941 */ /* 0x000fea0003800000 */
.L_x_288:
[----:B-----5:R-:W-:Y:S01]  /*10710*/  IMAD.U32 R3, R216, 0x10000, RZ ;  /* 0x00010000d8037824 */ /* 0x020fe200078e00ff */
[----:B------:R-:W-:Y:S01]  /*10720*/  @P5 MOV R153, R5 ;  /* 0x0000000500995202 */ /* 0x000fe20000000f00 */
[----:B------:R-:W-:Y:S01]  /*10730*/  @P5 IMAD.MOV.U32 R152, RZ, RZ, R6 ;  /* 0x000000ffff985224 */ /* 0x000fe200078e0006 */
[----:B------:R-:W-:Y:S01]  /*10740*/  BSSY B1, `(.L_x_290) ;  /* 0x0000008000017945 */ /* 0x000fe20003800000 */
[----:B------:R-:W-:-:S04]  /*10750*/  FMUL R3, R3, R16 ;  /* 0x0000001003037220 */ /* 0x000fc80000400000 */
[----:B------:R-:W-:-:S05]  /*10760*/  FFMA R3, R156, R2, R3 ;  /* 0x000000029c037223 */ /* 0x000fca0000000003 */
[----:B------:R-:W-:-:S05]  /*10770*/  F2FP.BF16.F32.PACK_AB R3, RZ, R3 ;  /* 0x00000003ff03723e */ /* 0x000fca00000010ff */
[----:B------:R0:W-:Y:S01]  /*10780*/  @P5 STG.E.U16 desc[UR36][R152.64+0xb0], R3 ;  /* 0x0000b00398005986 */ /* 0x0001e2000c101524 */
[----:B------:R-:W-:-:S13]  /*10790*/  ISETP.GT.AND P5, PT, R0, 0x59, P2 ;  /* 0x000000590000780c */ /* 0x000fda00017a4270 */
[----:B0-----:R-:W-:Y:S05]  /*107a0*/  @!P5 BRA `(.L_x_291) ;  /* 0x000000000004d947 */ /* 0x001fea0003800000 */
[----:B------:R0:W5:Y:S02]  /*107b0*/  LDG.E.LTC128B.U16 R216, desc[UR36][R232.64+0xb2] ;  /* 0x0000b224e8d87981 */ /* 0x000164000c1e1520 */
.L_x_291:
[----:B------:R-:W-:Y:S05]  /*107c0*/  BSYNC B1 ;  /* 0x0000000000017941 */ /* 0x000fea0003800000 */
.L_x_290:
        /* <DEDUP_REMOVED lines=12> */
.L_x_293:
[----:B------:R-:W-:Y:S05]  /*10890*/  BSYNC B1 ;  /* 0x0000000000017941 */ /* 0x000fea0003800000 */
.L_x_292:
        /* <DEDUP_REMOVED lines=9> */
.L_x_295:
[----:B------:R-:W-:Y:S05]  /*10930*/  BSYNC B1 ;  /* 0x0000000000017941 */ /* 0x000fea0003800000 */
.L_x_294:
        /* <DEDUP_REMOVED lines=9> */
.L_x_297:
[----:B------:R-:W-:Y:S05]  /*109d0*/  BSYNC B1 ;  /* 0x0000000000017941 */ /* 0x000fea0003800000 */
.L_x_296:
        /* <DEDUP_REMOVED lines=9> */
.L_x_299:
[----:B------:R-:W-:Y:S05]  /*10a70*/  BSYNC B1 ;  /* 0x0000000000017941 */ /* 0x000fea0003800000 */
.L_x_298:
        /* <DEDUP_REMOVED lines=9> */
.L_x_301:
[----:B------:R-:W-:Y:S05]  /*10b10*/  BSYNC B1 ;  /* 0x0000000000017941 */ /* 0x000fea0003800000 */
.L_x_300:
        /* <DEDUP_REMOVED lines=9> */
.L_x_303:
[----:B------:R-:W-:Y:S05]  /*10bb0*/  BSYNC B1 ;  /* 0x0000000000017941 */ /* 0x000fea0003800000 */
.L_x_302:
        /* <DEDUP_REMOVED lines=9> */
.L_x_305:
[----:B------:R-:W-:Y:S05]  /*10c50*/  BSYNC B1 ;  /* 0x0000000000017941 */ /* 0x000fea0003800000 */
.L_x_304:
        /* <DEDUP_REMOVED lines=9> */
.L_x_307:
[----:B------:R-:W-:Y:S05]  /*10cf0*/  BSYNC B1 ;  /* 0x0000000000017941 */ /* 0x000fea0003800000 */
.L_x_306:
        /* <DEDUP_REMOVED lines=9> */
.L_x_309:
[----:B------:R-:W-:Y:S05]  /*10d90*/  BSYNC B1 ;  /* 0x0000000000017941 */ /* 0x000fea0003800000 */
.L_x_308:
        /* <DEDUP_REMOVED lines=9> */
.L_x_311:
[----:B------:R-:W-:Y:S05]  /*10e30*/  BSYNC B1 ;  /* 0x0000000000017941 */ /* 0x000fea0003800000 */
.L_x_310:
        /* <DEDUP_REMOVED lines=9> */
.L_x_313:
[----:B------:R-:W-:Y:S05]  /*10ed0*/  BSYNC B1 ;  /* 0x0000000000017941 */ /* 0x000fea0003800000 */
.L_x_312:
        /* <DEDUP_REMOVED lines=9> */
.L_x_315:
[----:B------:R-:W-:Y:S05]  /*10f70*/  BSYNC B1 ;  /* 0x0000000000017941 */ /* 0x000fea0003800000 */
.L_x_314:
        /* <DEDUP_REMOVED lines=9> */
.L_x_317:
[----:B------:R-:W-:Y:S05]  /*11010*/  BSYNC B1 ;  /* 0x0000000000017941 */ /* 0x000fea0003800000 */
.L_x_316:
        /* <DEDUP_REMOVED lines=9> */
.L_x_319:
[----:B------:R-:W-:Y:S05]  /*110b0*/  BSYNC B1 ;  /* 0x0000000000017941 */ /* 0x000fea0003800000 */
.L_x_318:
        /* <DEDUP_REMOVED lines=9> */
.L_x_321:
[----:B------:R-:W-:Y:S05]  /*11150*/  BSYNC B1 ;  /* 0x0000000000017941 */ /* 0x000fea0003800000 */
.L_x_320:
        /* <DEDUP_REMOVED lines=9> */
.L_x_323:
[----:B------:R-:W-:Y:S05]  /*111f0*/  BSYNC B1 ;  /* 0x0000000000017941 */ /* 0x000fea0003800000 */
.L_x_322:
        /* <DEDUP_REMOVED lines=9> */
.L_x_325:
[----:B------:R-:W-:Y:S05]  /*11290*/  BSYNC B1 ;  /* 0x0000000000017941 */ /* 0x000fea0003800000 */
.L_x_324:
        /* <DEDUP_REMOVED lines=9> */
.L_x_327:
[----:B------:R-:W-:Y:S05]  /*11330*/  BSYNC B1 ;  /* 0x0000000000017941 */ /* 0x000fea0003800000 */
.L_x_326:
        /* <DEDUP_REMOVED lines=9> */
.L_x_329:
[----:B------:R-:W-:Y:S05]  /*113d0*/  BSYNC B1 ;  /* 0x0000000000017941 */ /* 0x000fea0003800000 */
.L_x_328:
        /* <DEDUP_REMOVED lines=11> */
.L_x_331:
[----:B------:R-:W-:Y:S05]  /*11490*/  BSYNC B1 ;  /* 0x0000000000017941 */ /* 0x000fea0003800000 */
.L_x_330:
        /* <DEDUP_REMOVED lines=12> */
.L_x_333:
[----:B------:R-:W-:Y:S05]  /*11560*/  BSYNC B1 ;  /* 0x0000000000017941 */ /* 0x000fea0003800000 */
.L_x_332:
        /* <DEDUP_REMOVED lines=9> */
.L_x_335:
[----:B------:R-:W-:Y:S05]  /*11600*/  BSYNC B1 ;  /* 0x0000000000017941 */ /* 0x000fea0003800000 */
.L_x_334:
        /* <DEDUP_REMOVED lines=9> */
.L_x_337:
[----:B------:R-:W-:Y:S05]  /*116a0*/  BSYNC B1 ;  /* 0x0000000000017941 */ /* 0x000fea0003800000 */
.L_x_336:
        /* <DEDUP_REMOVED lines=11> */
.L_x_339:
[----:B------:R-:W-:Y:S05]  /*11760*/  BSYNC B1 ;  /* 0x0000000000017941 */ /* 0x000fea0003800000 */
.L_x_338:
        /* <DEDUP_REMOVED lines=12> */
.L_x_341:
[----:B------:R-:W-:Y:S05]  /*11830*/  BSYNC B1 ;  /* 0x0000000000017941 */ /* 0x000fea0003800000 */
.L_x_340:
        /* <DEDUP_REMOVED lines=9> */
.L_x_343:
[----:B------:R-:W-:Y:S05]  /*118d0*/  BSYNC B1 ;  /* 0x0000000000017941 */ /* 0x000fea0003800000 */
.L_x_342:
        /* <DEDUP_REMOVED lines=9> */
.L_x_345:
[----:B------:R-:W-:Y:S05]  /*11970*/  BSYNC B1 ;  /* 0x0000000000017941 */ /* 0x000fea0003800000 */
.L_x_344:
        /* <DEDUP_REMOVED lines=9> */
.L_x_347:
[----:B------:R-:W-:Y:S05]  /*11a10*/  BSYNC B1 ;  /* 0x0000000000017941 */ /* 0x000fea0003800000 */
.L_x_346:
        /* <DEDUP_REMOVED lines=9> */
.L_x_349:
[----:B------:R-:W-:Y:S05]  /*11ab0*/  BSYNC B1 ;  /* 0x0000000000017941 */ /* 0x000fea0003800000 */
.L_x_348:
        /* <DEDUP_REMOVED lines=9> */
.L_x_351:
[----:B------:R-:W-:Y:S05]  /*11b50*/  BSYNC B1 ;  /* 0x0000000000017941 */ /* 0x000fea0003800000 */
.L_x_350:
        /* <DEDUP_REMOVED lines=9> */
.L_x_353:
[----:B------:R-:W-:Y:S05]  /*11bf0*/  BSYNC B1 ;  /* 0x0000000000017941 */ /* 0x000fea0003800000 */
.L_x_352:
        /* <DEDUP_REMOVED lines=9> */
.L_x_355:
[----:B------:R-:W-:Y:S05]  /*11c90*/  BSYNC B1 ;  /* 0x0000000000017941 */ /* 0x000fea0003800000 */
.L_x_354:
        /* <DEDUP_REMOVED lines=9> */
.L_x_357:
[----:B------:R-:W-:Y:S05]  /*11d30*/  BSYNC B1 ;  /* 0x0000000000017941 */ /* 0x000fea0003800000 */
.L_x_356:
        /* <DEDUP_REMOVED lines=9> */
.L_x_359:
[----:B------:R-:W-:Y:S05]  /*11dd0*/  BSYNC B1 ;  /* 0x0000000000017941 */ /* 0x000fea0003800000 */
.L_x_358:
        /* <DEDUP_REMOVED lines=9> */
.L_x_361:
[----:B------:R-:W-:Y:S05]  /*11e70*/  BSYNC B1 ;  /* 0x0000000000017941 */ /* 0x000fea0003800000 */
.L_x_360:
        /* <DEDUP_REMOVED lines=9> */
.L_x_363:
[----:B------:R-:W-:Y:S05]  /*11f10*/  BSYNC B1 ;  /* 0x0000000000017941 */ /* 0x000fea0003800000 */
.L_x_362:
        /* <DEDUP_REMOVED lines=9> */
.L_x_365:
[----:B------:R-:W-:Y:S05]  /*11fb0*/  BSYNC B1 ;  /* 0x0000000000017941 */ /* 0x000fea0003800000 */
.L_x_364:
        /* <DEDUP_REMOVED lines=9> */
.L_x_367:
[----:B------:R-:W-:Y:S05]  /*12050*/  BSYNC B1 ;  /* 0x0000000000017941 */ /* 0x000fea0003800000 */
.L_x_366:
        /* <DEDUP_REMOVED lines=9> */
.L_x_369:
[----:B------:R-:W-:Y:S05]  /*120f0*/  BSYNC B1 ;  /* 0x0000000000017941 */ /* 0x000fea0003800000 */
.L_x_368:
        /* <DEDUP_REMOVED lines=9> */
.L_x_371:
[----:B------:R-:W-:Y:S05]  /*12190*/  BSYNC B1 ;  /* 0x0000000000017941 */ /* 0x000fea0003800000 */
.L_x_370:
        /* <DEDUP_REMOVED lines=9> */
.L_x_373:
[----:B------:R-:W-:Y:S05]  /*12230*/  BSYNC B1 ;  /* 0x0000000000017941 */ /* 0x000fea0003800000 */
.L_x_372:
        /* <DEDUP_REMOVED lines=9> */
.L_x_375:
[----:B------:R-:W-:Y:S05]  /*122d0*/  BSYNC B1 ;  /* 0x0000000000017941 */ /* 0x000fea0003800000 */
.L_x_374:
        /* <DEDUP_REMOVED lines=9> */
.L_x_377:
[----:B------:R-:W-:Y:S05]  /*12370*/  BSYNC B1 ;  /* 0x0000000000017941 */ /* 0x000fea0003800000 */
.L_x_376:
        /* <DEDUP_REMOVED lines=11> */
.L_x_379:
[----:B------:R-:W-:Y:S05]  /*12430*/  BSYNC B1 ;  /* 0x0000000000017941 */ /* 0x000fea0003800000 */
.L_x_378:
        /* <DEDUP_REMOVED lines=12> */
.L_x_381:
[----:B------:R-:W-:Y:S05]  /*12500*/  BSYNC B1 ;  /* 0x0000000000017941 */ /* 0x000fea0003800000 */
.L_x_380:
        /* <DEDUP_REMOVED lines=9> */
.L_x_383:
[----:B------:R-:W-:Y:S05]  /*125a0*/  BSYNC B1 ;  /* 0x0000000000017941 */ /* 0x000fea0003800000 */
.L_x_382:
        /* <DEDUP_REMOVED lines=9> */
.L_x_385:
[----:B------:R-:W-:Y:S05]  /*12640*/  BSYNC B1 ;  /* 0x0000000000017941 */ /* 0x000fea0003800000 */
.L_x_384:
        /* <DEDUP_REMOVED lines=11> */
.L_x_387:
[----:B------:R-:W-:Y:S05]  /*12700*/  BSYNC B1 ;  /* 0x0000000000017941 */ /* 0x000fea0003800000 */
.L_x_386:
        /* <DEDUP_REMOVED lines=12> */
.L_x_389:
[----:B------:R-:W-:Y:S05]  /*127d0*/  BSYNC B1 ;  /* 0x0000000000017941 */ /* 0x000fea0003800000 */
.L_x_388:
        /* <DEDUP_REMOVED lines=9> */
.L_x_391:
[----:B------:R-:W-:Y:S05]  /*12870*/  BSYNC B1 ;  /* 0x0000000000017941 */ /* 0x000fea0003800000 */
.L_x_390:
        /* <DEDUP_REMOVED lines=9> */
.L_x_393:
[----:B------:R-:W-:Y:S05]  /*12910*/  BSYNC B1 ;  /* 0x0000000000017941 */ /* 0x000fea0003800000 */
.L_x_392:
        /* <DEDUP_REMOVED lines=9> */
.L_x_395:
[----:B------:R-:W-:Y:S05]  /*129b0*/  BSYNC B1 ;  /* 0x0000000000017941 */ /* 0x000fea0003800000 */
.L_x_394:
        /* <DEDUP_REMOVED lines=9> */
.L_x_397:
[----:B------:R-:W-:Y:S05]  /*12a50*/  BSYNC B1 ;  /* 0x0000000000017941 */ /* 0x000fea0003800000 */
.L_x_396:
        /* <DEDUP_REMOVED lines=9> */
.L_x_399:
[----:B------:R-:W-:Y:S05]  /*12af0*/  BSYNC B1 ;  /* 0x0000000000017941 */ /* 0x000fea0003800000 */
.L_x_398:
        /* <DEDUP_REMOVED lines=9> */
.L_x_401:
[----:B------:R-:W-:Y:S05]  /*12b90*/  BSYNC B1 ;  /* 0x0000000000017941 */ /* 0x000fea0003800000 */
.L_x_400:
        /* <DEDUP_REMOVED lines=9> */
.L_x_403:
[----:B------:R-:W-:Y:S05]  /*12c30*/  BSYNC B1 ;  /* 0x0000000000017941 */ /* 0x000fea0003800000 */
.L_x_402:
        /* <DEDUP_REMOVED lines=9> */
.L_x_405:
[----:B------:R-:W-:Y:S05]  /*12cd0*/  BSYNC B1 ;  /* 0x0000000000017941 */ /* 0x000fea0003800000 */
.L_x_404:
        /* <DEDUP_REMOVED lines=9> */
.L_x_407:
[----:B------:R-:W-:Y:S05]  /*12d70*/  BSYNC B1 ;  /* 0x0000000000017941 */ /* 0x000fea0003800000 */
.L_x_406:
        /* <DEDUP_REMOVED lines=9> */
.L_x_409:
[----:B------:R-:W-:Y:S05]  /*12e10*/  BSYNC B1 ;  /* 0x0000000000017941 */ /* 0x000fea0003800000 */
.L_x_408:
        /* <DEDUP_REMOVED lines=9> */
.L_x_411:
[----:B------:R-:W-:Y:S05]  /*12eb0*/  BSYNC B1 ;  /* 0x0000000000017941 */ /* 0x000fea0003800000 */
.L_x_410:
        /* <DEDUP_REMOVED lines=9> */
.L_x_413:
[----:B------:R-:W-:Y:S05]  /*12f50*/  BSYNC B1 ;  /* 0x0000000000017941 */ /* 0x000fea0003800000 */
.L_x_412:
        /* <DEDUP_REMOVED lines=9> */
.L_x_415:
[----:B------:R-:W-:Y:S05]  /*12ff0*/  BSYNC B1 ;  /* 0x0000000000017941 */ /* 0x000fea0003800000 */
.L_x_414:
        /* <DEDUP_REMOVED lines=9> */
.L_x_417:
[----:B------:R-:W-:Y:S05]  /*13090*/  BSYNC B1 ;  /* 0x0000000000017941 */ /* 0x000fea0003800000 */
.L_x_416:
        /* <DEDUP_REMOVED lines=9> */
.L_x_419:
[----:B------:R-:W-:Y:S05]  /*13130*/  BSYNC B1 ;  /* 0x0000000000017941 */ /* 0x000fea0003800000 */
.L_x_418:
        /* <DEDUP_REMOVED lines=9> */
.L_x_421:
[----:B------:R-:W-:Y:S05]  /*131d0*/  BSYNC B1 ;  /* 0x0000000000017941 */ /* 0x000fea0003800000 */
.L_x_420:
        /* <DEDUP_REMOVED lines=9> */
.L_x_423:
[----:B------:R-:W-:Y:S05]  /*13270*/  BSYNC B1 ;  /* 0x0000000000017941 */ /* 0x000fea0003800000 */
.L_x_422:
        /* <DEDUP_REMOVED lines=9> */
.L_x_425:
[----:B------:R-:W-:Y:S05]  /*13310*/  BSYNC B1 ;  /* 0x0000000000017941 */ /* 0x000fea0003800000 */
.L_x_424:
        /* <DEDUP_REMOVED lines=11> */
.L_x_427:
[----:B------:R-:W-:Y:S05]  /*133d0*/  BSYNC B1 ;  /* 0x0000000000017941 */ /* 0x000fea0003800000 */
.L_x_426:
        /* <DEDUP_REMOVED lines=12> */
.L_x_429:
[----:B------:R-:W-:Y:S05]  /*134a0*/  BSYNC B1 ;  /* 0x0000000000017941 */ /* 0x000fea0003800000 */
.L_x_428:
        /* <DEDUP_REMOVED lines=9> */
.L_x_431:
[----:B------:R-:W-:Y:S05]  /*13540*/  BSYNC B1 ;  /* 0x0000000000017941 */ /* 0x000fea0003800000 */
.L_x_430:
        /* <DEDUP_REMOVED lines=9> */
.L_x_433:
[----:B------:R-:W-:Y:S05]  /*135e0*/  BSYNC B1 ;  /* 0x0000000000017941 */ /* 0x000fea0003800000 */
.L_x_432:
        /* <DEDUP_REMOVED lines=11> */
.L_x_435:
[----:B------:R-:W-:Y:S05]  /*136a0*/  BSYNC B1 ;  /* 0x0000000000017941 */ /* 0x000fea0003800000 */
.L_x_434:
        /* <DEDUP_REMOVED lines=12> */
.L_x_437:
[----:B------:R-:W-:Y:S05]  /*13770*/  BSYNC B1 ;  /* 0x0000000000017941 */ /* 0x000fea0003800000 */
.L_x_436:
        /* <DEDUP_REMOVED lines=9> */
.L_x_439:
[----:B------:R-:W-:Y:S05]  /*13810*/  BSYNC B1 ;  /* 0x0000000000017941 */ /* 0x000fea0003800000 */
.L_x_438:
        /* <DEDUP_REMOVED lines=9> */
.L_x_441:
[----:B------:R-:W-:Y:S05]  /*138b0*/  BSYNC B1 ;  /* 0x0000000000017941 */ /* 0x000fea0003800000 */
.L_x_440:
        /* <DEDUP_REMOVED lines=9> */
.L_x_443:
[----:B------:R-:W-:Y:S05]  /*13950*/  BSYNC B1 ;  /* 0x0000000000017941 */ /* 0x000fea0003800000 */
.L_x_442:
        /* <DEDUP_REMOVED lines=9> */
.L_x_445:
[----:B------:R-:W-:Y:S05]  /*139f0*/  BSYNC B1 ;  /* 0x0000000000017941 */ /* 0x000fea0003800000 */
.L_x_444:
        /* <DEDUP_REMOVED lines=9> */
.L_x_447:
[----:B------:R-:W-:Y:S05]  /*13a90*/  BSYNC B1 ;  /* 0x0000000000017941 */ /* 0x000fea0003800000 */
.L_x_446:
        /* <DEDUP_REMOVED lines=9> */
.L_x_449:
[----:B------:R-:W-:Y:S05]  /*13b30*/  BSYNC B1 ;  /* 0x0000000000017941 */ /* 0x000fea0003800000 */
.L_x_448:
        /* <DEDUP_REMOVED lines=9> */
.L_x_451:
[----:B------:R-:W-:Y:S05]  /*13bd0*/  BSYNC B1 ;  /* 0x0000000000017941 */ /* 0x000fea0003800000 */
.L_x_450:
        /* <DEDUP_REMOVED lines=9> */
.L_x_453:
[----:B------:R-:W-:Y:S05]  /*13c70*/  BSYNC B1 ;  /* 0x0000000000017941 */ /* 0x000fea0003800000 */
.L_x_452:
        /* <DEDUP_REMOVED lines=9> */
.L_x_455:
[----:B------:R-:W-:Y:S05]  /*13d10*/  BSYNC B1 ;  /* 0x0000000000017941 */ /* 0x000fea0003800000 */
.L_x_454:
        /* <DEDUP_REMOVED lines=9> */
.L_x_457:
[----:B------:R-:W-:Y:S05]  /*13db0*/  BSYNC B1 ;  /* 0x0000000000017941 */ /* 0x000fea0003800000 */
.L_x_456:
        /* <DEDUP_REMOVED lines=9> */
.L_x_459:
[----:B------:R-:W-:Y:S05]  /*13e50*/  BSYNC B1 ;  /* 0x0000000000017941 */ /* 0x000fea0003800000 */
.L_x_458:
        /* <DEDUP_REMOVED lines=9> */
.L_x_461:
[----:B------:R-:W-:Y:S05]  /*13ef0*/  BSYNC B1 ;  /* 0x0000000000017941 */ /* 0x000fea0003800000 */
.L_x_460:
        /* <DEDUP_REMOVED lines=9> */
.L_x_463:
[----:B------:R-:W-:Y:S05]  /*13f90*/  BSYNC B1 ;  /* 0x0000000000017941 */ /* 0x000fea0003800000 */
.L_x_462:
        /* <DEDUP_REMOVED lines=9> */
.L_x_465:
[----:B------:R-:W-:Y:S05]  /*14030*/  BSYNC B1 ;  /* 0x0000000000017941 */ /* 0x000fea0003800000 */
.L_x_464:
        /* <DEDUP_REMOVED lines=9> */
.L_x_467:
[----:B------:R-:W-:Y:S05]  /*140d0*/  BSYNC B1 ;  /* 0x0000000000017941 */ /* 0x000fea0003800000 */
.L_x_466:
        /* <DEDUP_REMOVED lines=9> */
.L_x_469:
[----:B------:R-:W-:Y:S05]  /*14170*/  BSYNC B1 ;  /* 0x0000000000017941 */ /* 0x000fea0003800000 */
.L_x_468:
        /* <DEDUP_REMOVED lines=9> */
.L_x_471:
[----:B------:R-:W-:Y:S05]  /*14210*/  BSYNC B1 ;  /* 0x0000000000017941 */ /* 0x000fea0003800000 */
.L_x_470:
        /* <DEDUP_REMOVED lines=9> */
.L_x_473:
[----:B------:R-:W-:Y:S05]  /*142b0*/  BSYNC B1 ;  /* 0x0000000000017941 */ /* 0x000fea0003800000 */
.L_x_472:
        /* <DEDUP_REMOVED lines=11> */
.L_x_475:
[----:B------:R-:W-:Y:S05]  /*14370*/  BSYNC B1 ;  /* 0x0000000000017941 */ /* 0x000fea0003800000 */
.L_x_474:
        /* <DEDUP_REMOVED lines=12> */
.L_x_477:
[----:B------:R-:W-:Y:S05]  /*14440*/  BSYNC B1 ;  /* 0x0000000000017941 */ /* 0x000fea0003800000 */
.L_x_476:
        /* <DEDUP_REMOVED lines=9> */
.L_x_479:
[----:B------:R-:W-:Y:S05]  /*144e0*/  BSYNC B1 ;  /* 0x0000000000017941 */ /* 0x000fea0003800000 */
.L_x_478:
        /* <DEDUP_REMOVED lines=9> */
.L_x_481:
[----:B------:R-:W-:Y:S05]  /*14580*/  BSYNC B1 ;  /* 0x0000000000017941 */ /* 0x000fea0003800000 */
.L_x_480:
        /* <DEDUP_REMOVED lines=11> */
.L_x_483:
[----:B------:R-:W-:Y:S05]  /*14640*/  BSYNC B1 ;  /* 0x0000000000017941 */ /* 0x000fea0003800000 */
.L_x_482:
        /* <DEDUP_REMOVED lines=12> */
.L_x_485:
[----:B------:R-:W-:Y:S05]  /*14710*/  BSYNC B1 ;  /* 0x0000000000017941 */ /* 0x000fea0003800000 */
.L_x_484:
        /* <DEDUP_REMOVED lines=9> */
.L_x_487:
[----:B------:R-:W-:Y:S05]  /*147b0*/  BSYNC B1 ;  /* 0x0000000000017941 */ /* 0x000fea0003800000 */
.L_x_486:
        /* <DEDUP_REMOVED lines=9> */
.L_x_489:
[----:B------:R-:W-:Y:S05]  /*14850*/  BSYNC B1 ;  /* 0x0000000000017941 */ /* 0x000fea0003800000 */
.L_x_488:
        /* <DEDUP_REMOVED lines=9> */
.L_x_491:
[----:B------:R-:W-:Y:S05]  /*148f0*/  BSYNC B1 ;  /* 0x0000000000017941 */ /* 0x000fea0003800000 */
.L_x_490:
        /* <DEDUP_REMOVED lines=9> */
.L_x_493:
[----:B------:R-:W-:Y:S05]  /*14990*/  BSYNC B1 ;  /* 0x0000000000017941 */ /* 0x000fea0003800000 */
.L_x_492:
        /* <DEDUP_REMOVED lines=9> */
.L_x_495:
[----:B------:R-:W-:Y:S05]  /*14a30*/  BSYNC B1 ;  /* 0x0000000000017941 */ /* 0x000fea0003800000 */
.L_x_494:
        /* <DEDUP_REMOVED lines=9> */
.L_x_497:
[----:B------:R-:W-:Y:S05]  /*14ad0*/  BSYNC B1 ;  /* 0x0000000000017941 */ /* 0x000fea0003800000 */
.L_x_496:
        /* <DEDUP_REMOVED lines=9> */
.L_x_499:
[----:B------:R-:W-:Y:S05]  /*14b70*/  BSYNC B1 ;  /* 0x0000000000017941 */ /* 0x000fea0003800000 */
.L_x_498:
        /* <DEDUP_REMOVED lines=9> */
.L_x_501:
[----:B------:R-:W-:Y:S05]  /*14c10*/  BSYNC B1 ;  /* 0x0000000000017941 */ /* 0x000fea0003800000 */
.L_x_500:
        /* <DEDUP_REMOVED lines=9> */
.L_x_503:
[----:B------:R-:W-:Y:S05]  /*14cb0*/  BSYNC B1 ;  /* 0x0000000000017941 */ /* 0x000fea0003800000 */
.L_x_502:
        /* <DEDUP_REMOVED lines=9> */
.L_x_505:
[----:B------:R-:W-:Y:S05]  /*14d50*/  BSYNC B1 ;  /* 0x0000000000017941 */ /* 0x000fea0003800000 */
.L_x_504:
        /* <DEDUP_REMOVED lines=9> */
.L_x_507:
[----:B------:R-:W-:Y:S05]  /*14df0*/  BSYNC B1 ;  /* 0x0000000000017941 */ /* 0x000fea0003800000 */
.L_x_506:
        /* <DEDUP_REMOVED lines=9> */
.L_x_509:
[----:B------:R-:W-:Y:S05]  /*14e90*/  BSYNC B1 ;  /* 0x0000000000017941 */ /* 0x000fea0003800000 */
.L_x_508:
        /* <DEDUP_REMOVED lines=9> */
.L_x_511:
[----:B------:R-:W-:Y:S05]  /*14f30*/  BSYNC B1 ;  /* 0x0000000000017941 */ /* 0x000fea0003800000 */
.L_x_510:
        /* <DEDUP_REMOVED lines=9> */
.L_x_513:
[----:B------:R-:W-:Y:S05]  /*14fd0*/  BSYNC B1 ;  /* 0x0000000000017941 */ /* 0x000fea0003800000 */
.L_x_512:
[----:B-----5:R-:W-:Y:S01]  /*14fe0*/  IMAD.U32 R3, R216, 0x10000, RZ ;  /* 0x00010000d8037824 */ /* 0x020fe200078e00ff */
[----:B------:R-:W-:Y:S01]  /*14ff0*/  ISETP.GT.AND P0, PT, R0, 0xa9, P0 ;  /* 0x000000a90000780c */ /* 0x000fe20000704270 */
[----:B------:R-:W-:Y:S02]  /*15000*/  BSSY B1, `(.L_x_514) ;  /* 0x0000007000017945 */ /* 0x000fe40003800000 */
[----:B------:R-:W-:-:S04]  /*15010*/  FMUL R3, R3, R16 ;  /* 0x0000001003037220 */ /* 0x000fc80000400000 */
[----:B------:R-:W-:-:S05]  /*15020*/  FFMA R3, R44, R2, R3 ;  /* 0x000000022c037223 */ /* 0x000fca0000000003 */
[----:B------:R-:W-:-:S05]  /*15030*/  F2FP.BF16.F32.PACK_AB R3, RZ, R3 ;  /* 0x00000003ff03723e */ /* 0x000fca00000010ff */
[----:B------:R0:W-:Y:S01]  /*15040*/  @P5 STG.E.U16 desc[UR36][R10.64+0x150], R3 ;  /* 0x000150030a005986 */ /* 0x0001e2000c101524 */
[----:B------:R-:W-:Y:S05]  /*15050*/  @!P0 BRA `(.L_x_515) ;  /* 0x0000000000048947 */ /* 0x000fea0003800000 */
[----:B------:R0:W5:Y:S02]  /*15060*/  LDG.E.LTC128B.U16 R216, desc[UR36][R220.64+0x152] ;  /* 0x00015224dcd87981 */ /* 0x000164000c1e1520 */
.L_x_515:
[----:B------:R-:W-:Y:S05]  /*15070*/  BSYNC B1 ;  /* 0x0000000000017941 */ /* 0x000fea0003800000 */
.L_x_514:
[----:B0----5:R-:W-:Y:S01]  /*15080*/  IMAD.U32 R3, R216, 0x10000, RZ ;  /* 0x00010000d8037824 */ /* 0x021fe200078e00ff */
        /* <DEDUP_REMOVED lines=8> */
.L_x_517:
[----:B------:R-:W-:Y:S05]  /*15110*/  BSYNC B1 ;  /* 0x0000000000017941 */ /* 0x000fea0003800000 */
.L_x_516:
        /* <DEDUP_REMOVED lines=9> */
.L_x_519:
[----:B------:R-:W-:Y:S05]  /*151b0*/  BSYNC B1 ;  /* 0x0000000000017941 */ /* 0x000fea0003800000 */
.L_x_518:
[----:B0----5:R-:W-:Y:S01]  /*151c0*/  IMAD.U32 R3, R216, 0x10000, RZ ;  /* 0x00010000d8037824 */ /* 0x021fe200078e00ff */
        /* <DEDUP_REMOVED lines=8> */
.L_x_521:
[----:B------:R-:W-:Y:S05]  /*15250*/  BSYNC B1 ;  /* 0x0000000000017941 */ /* 0x000fea0003800000 */
.L_x_520:
[----:B-----5:R-:W-:Y:S01]  /*15260*/  IMAD.U32 R3, R216, 0x10000, RZ ;  /* 0x00010000d8037824 */ /* 0x020fe200078e00ff */
[----:B------:R-:W-:Y:S01]  /*15270*/  ISETP.GT.AND P1, PT, R0, 0xa1, P2 ;  /* 0x000000a10000780c */ /* 0x000fe20001724270 */
[----:B0-----:R-:W-:Y:S01]  /*15280*/  @P0 IMAD.MOV.U32 R10, RZ, RZ, R6 ;  /* 0x000000ffff0a0224 */ /* 0x001fe200078e0006 */
[----:B------:R-:W-:Y:S01]  /*15290*/  BSSY B1, `(.L_x_522) ;  /* 0x0000008000017945 */ /* 0x000fe20003800000 */
[----:B------:R-:W-:Y:S01]  /*152a0*/  FMUL R3, R3, R16 ;  /* 0x0000001003037220 */ /* 0x000fe20000400000 */
[----:B------:R-:W-:-:S03]  /*152b0*/  @P0 IMAD.MOV.U32 R11, RZ, RZ, R5 ;  /* 0x000000ffff0b0224 */ /* 0x000fc600078e0005 */
[----:B------:R-:W-:-:S05]  /*152c0*/  FFMA R3, R32, R2, R3 ;  /* 0x0000000220037223 */ /* 0x000fca0000000003 */
[----:B------:R-:W-:-:S05]  /*152d0*/  F2FP.BF16.F32.PACK_AB R3, RZ, R3 ;  /* 0x00000003ff03723e */ /* 0x000fca00000010ff */
[----:B------:R0:W-:Y:S01]  /*152e0*/  @P0 STG.E.U16 desc[UR36][R10.64+0x140], R3 ;  /* 0x000140030a000986 */ /* 0x0001e2000c101524 */
[----:B------:R-:W-:Y:S05]  /*152f0*/  @!P1 BRA `(.L_x_523) ;  /* 0x0000000000049947 */ /* 0x000fea0003800000 */
[----:B------:R0:W5:Y:S02]  /*15300*/  LDG.E.LTC128B.U16 R216, desc[UR36][R232.64+0x142] ;  /* 0x00014224e8d87981 */ /* 0x000164000c1e1520 */
.L_x_523:
[----:B------:R-:W-:Y:S05]  /*15310*/  BSYNC B1 ;  /* 0x0000000000017941 */ /* 0x000fea0003800000 */
.L_x_522:
[----:B0----5:R-:W-:Y:S01]  /*15320*/  IMAD.U32 R3, R216, 0x10000, RZ ;  /* 0x00010000d8037824 */ /* 0x021fe200078e00ff */
[----:B------:R-:W-:Y:S01]  /*15330*/  ISETP.GT.AND P0, PT, R0, 0xa0, P6 ;  /* 0x000000a00000780c */ /* 0x000fe20003704270 */
[----:B------:R-:W-:Y:S01]  /*15340*/  @P1 IMAD.MOV.U32 R11, RZ, RZ, R5 ;  /* 0x000000ffff0b1224 */ /* 0x000fe200078e0005 */
[----:B------:R-:W-:Y:S01]  /*15350*/  BSSY B1, `(.L_x_524) ;  /* 0x0000009000017945 */ /* 0x000fe20003800000 */
[----:B------:R-:W-:-:S04]  /*15360*/  FMUL R10, R3, R16 ;  /* 0x00000010030a7220 */ /* 0x000fc80000400000 */
[----:B------:R-:W-:-:S05]  /*15370*/  FFMA R10, R33, R2, R10 ;  /* 0x00000002210a7223 */ /* 0x000fca000000000a */
[----:B------:R-:W-:-:S04]  /*15380*/  F2FP.BF16.F32.PACK_AB R10, RZ, R10 ;  /* 0x0000000aff0a723e */ /* 0x000fc800000010ff */
[----:B------:R-:W-:Y:S01]  /*15390*/  PRMT R3, R10, 0x7610, R3 ;  /* 0x000076100a037816 */ /* 0x000fe20000000003 */
[----:B------:R-:W-:-:S05]  /*153a0*/  @P1 IMAD.MOV.U32 R10, RZ, RZ, R6 ;  /* 0x000000ffff0a1224 */ /* 0x000fca00078e0006 */
[----:B------:R0:W-:Y:S01]  /*153b0*/  @P1 STG.E.U16 desc[UR36][R10.64+0x142], R3 ;  /* 0x000142030a001986 */ /* 0x0001e2000c101524 */
[----:B------:R-:W-:Y:S05]  /*153c0*/  @!P0 BRA `(.L_x_525) ;  /* 0x0000000000048947 */ /* 0x000fea0003800000 */
[----:B------:R0:W5:Y:S02]  /*153d0*/  LDG.E.LTC128B.U16 R216, desc[UR36][R22.64+0x140] ;  /* 0x0001402416d87981 */ /* 0x000164000c1e1520 */
.L_x_525:
[----:B------:R-:W-:Y:S05]  /*153e0*/  BSYNC B1 ;  /* 0x0000000000017941 */ /* 0x000fea0003800000 */
.L_x_524:
[----:B0----5:R-:W-:Y:S01]  /*153f0*/  SHF.L.U32 R3, R216, 0x10, RZ ;  /* 0x00000010d8037819 */ /* 0x021fe200000006ff */
[----:B------:R-:W-:Y:S01]  /*15400*/  BSSY B1, `(.L_x_526) ;  /* 0x0000008000017945 */ /* 0x000fe20003800000 */
[----:B------:R-:W-:-:S03]  /*15410*/  ISETP.GT.AND P1, PT, R0, 0xa1, P6 ;  /* 0x000000a10000780c */ /* 0x000fc60003724270 */
[----:B------:R-:W-:-:S04]  /*15420*/  FMUL R3, R3, R16 ;  /* 0x0000001003037220 */ /* 0x000fc80000400000 */
[----:B------:R-:W-:-:S05]  /*15430*/  FFMA R3, R34, R2, R3 ;  /* 0x0000000222037223 */ /* 0x000fca0000000003 */
[----:B------:R-:W-:-:S05]  /*15440*/  F2FP.BF16.F32.PACK_AB R3, RZ, R3 ;  /* 0x00000003ff03723e */ /* 0x000fca00000010ff */
[----:B------:R0:W-:Y:S01]  /*15450*/  @P0 STG.E.U16 desc[UR36][R8.64+0x140], R3 ;  /* 0x0001400308000986 */ /* 0x0001e2000c101524 */
[----:B------:R-:W-:Y:S05]  /*15460*/  @!P1 BRA `(.L_x_527) ;  /* 0x0000000000049947 */ /* 0x000fea0003800000 */
[----:B------:R0:W5:Y:S02]  /*15470*/  LDG.E.LTC128B.U16 R216, desc[UR36][R22.64+0x142] ;  /* 0x0001422416d87981 */ /* 0x000164000c1e1520 */
.L_x_527:
[----:B------:R-:W-:Y:S05]  /*15480*/  BSYNC B1 ;  /* 0x0000000000017941 */ /* 0x000fea0003800000 */
.L_x_526:
        /* <DEDUP_REMOVED lines=9> */
.L_x_529:
[----:B------:R-:W-:Y:S05]  /*15520*/  BSYNC B1 ;  /* 0x0000000000017941 */ /* 0x000fea0003800000 */
.L_x_528:
        /* <DEDUP_REMOVED lines=11> */
.L_x_531:
[----:B------:R-:W-:Y:S05]  /*155e0*/  BSYNC B1 ;  /* 0x0000000000017941 */ /* 0x000fea0003800000 */
.L_x_530:
[----:B0----5:R-:W-:Y:S01]  /*155f0*/  IMAD.U32 R3, R216, 0x10000, RZ ;  /* 0x00010000d8037824 */ /* 0x021fe200078e00ff */
[----:B------:R-:W-:Y:S01]  /*15600*/  ISETP.GT.AND P1, PT, R0, 0xa8, P6 ;  /* 0x000000a80000780c */ /* 0x000fe20003724270 */
[----:B------:R-:W-:Y:S02]  /*15610*/  BSSY B1, `(.L_x_532) ;  /* 0x0000009000017945 */ /* 0x000fe40003800000 */
        /* <DEDUP_REMOVED lines=8> */
.L_x_533:
[----:B------:R-:W-:Y:S05]  /*156a0*/  BSYNC B1 ;  /* 0x0000000000017941 */ /* 0x000fea0003800000 */
.L_x_532:
[----:B0----5:R-:W-:Y:S01]  /*156b0*/  IMAD.U32 R3, R216, 0x10000, RZ ;  /* 0x00010000d8037824 */ /* 0x021fe200078e00ff */
[----:B------:R-:W-:Y:S01]  /*156c0*/  ISETP.GT.AND P0, PT, R0, 0xa9, P6 ;  /* 0x000000a90000780c */ /* 0x000fe20003704270 */
[----:B------:R-:W-:Y:S01]  /*156d0*/  @P1 IMAD.MOV.U32 R4, RZ, RZ, R8 ;  /* 0x000000ffff041224 */ /* 0x000fe200078e0008 */
        /* <DEDUP_REMOVED lines=8> */
.L_x_535:
[----:B------:R-:W-:Y:S05]  /*15760*/  BSYNC B1 ;  /* 0x0000000000017941 */ /* 0x000fea0003800000 */
.L_x_534:
        /* <DEDUP_REMOVED lines=9> */
.L_x_537:
[----:B------:R-:W-:Y:S05]  /*15800*/  BSYNC B1 ;  /* 0x0000000000017941 */ /* 0x000fea0003800000 */
.L_x_536:
        /* <DEDUP_REMOVED lines=9> */
.L_x_539:
[----:B------:R-:W-:Y:S05]  /*158a0*/  BSYNC B1 ;  /* 0x0000000000017941 */ /* 0x000fea0003800000 */
.L_x_538:
        /* <DEDUP_REMOVED lines=9> */
.L_x_541:
[----:B------:R-:W-:Y:S05]  /*15940*/  BSYNC B1 ;  /* 0x0000000000017941 */ /* 0x000fea0003800000 */
.L_x_540:
        /* <DEDUP_REMOVED lines=11> */
.L_x_543:
[----:B------:R-:W-:Y:S05]  /*15a00*/  BSYNC B1 ;  /* 0x0000000000017941 */ /* 0x000fea0003800000 */
.L_x_542:
        /* <DEDUP_REMOVED lines=12> */
.L_x_545:
[----:B------:R-:W-:Y:S05]  /*15ad0*/  BSYNC B1 ;  /* 0x0000000000017941 */ /* 0x000fea0003800000 */
.L_x_544:
        /* <DEDUP_REMOVED lines=9> */
.L_x_547:
[----:B------:R-:W-:Y:S05]  /*15b70*/  BSYNC B1 ;  /* 0x0000000000017941 */ /* 0x000fea0003800000 */
.L_x_546:
        /* <DEDUP_REMOVED lines=9> */
.L_x_549:
[----:B------:R-:W-:Y:S05]  /*15c10*/  BSYNC B1 ;  /* 0x0000000000017941 */ /* 0x000fea0003800000 */
.L_x_548:
        /* <DEDUP_REMOVED lines=11> */
.L_x_551:
[----:B------:R-:W-:Y:S05]  /*15cd0*/  BSYNC B1 ;  /* 0x0000000000017941 */ /* 0x000fea0003800000 */
.L_x_550:
[----:B------:R-:W-:Y:S05]  /*15ce0*/  @!P3 BRA `(.L_x_552) ;  /* 0x00000048004cb947 */ /* 0x000fea0003800000 */
[----:B0----5:R-:W-:-:S05]  /*15cf0*/  SHF.L.U32 R3, R216, 0x10, RZ ;  /* 0x00000010d8037819 */ /* 0x021fca00000006ff */
[----:B------:R-:W-:-:S04]  /*15d00*/  FMUL R0, R3, R16 ;  /* 0x0000001003007220 */ /* 0x000fc80000400000 */
[----:B------:R-:W-:-:S05]  /*15d10*/  FFMA R0, R31, R2, R0 ;  /* 0x000000021f007223 */ /* 0x000fca0000000000 */
[----:B------:R-:W-:-:S05]  /*15d20*/  F2FP.BF16.F32.PACK_AB R0, RZ, R0 ;  /* 0x00000000ff00723e */ /* 0x000fca00000010ff */
[----:B------:R0:W-:Y:S01]  /*15d30*/  STG.E.U16 desc[UR36][R12.64+0x152], R0 ;  /* 0x000152000c007986 */ /* 0x0001e2000c101524 */
[----:B------:R-:W-:Y:S05]  /*15d40*/  BRA `(.L_x_552) ;  /* 0x0000004800347947 */ /* 0x000fea0003800000 */
.L_x_33:
[----:B------:R-:W2:Y:S01]  /*15d50*/  LDL.LU R3, [R1+0xc4] ;  /* 0x0000c40001037983 */ /* 0x000ea20000300800 */
[----:B------:R-:W-:-:S03]  /*15d60*/  ULDC.64 UR4, c[0x0][0x5c0] ;  /* 0x0001700000047ab9 */ /* 0x000fc60000000a00 */
[----:B0-----:R-:W3:Y:S04]  /*15d70*/  LDL.LU R6, [R1+0xc8] ;  /* 0x0000c80001067983 */ /* 0x001ee80000300800 */
[----:B------:R-:W4:Y:S04]  /*15d80*/  LDL.LU R15, [R1+0xcc] ;  /* 0x0000cc00010f7983 */ /* 0x000f280000300800 */
[----:B------:R-:W5:Y:S04]  /*15d90*/  LDL.LU R14, [R1+0xd0] ;  /* 0x0000d000010e7983 */ /* 0x000f680000300800 */
[----:B------:R-:W5:Y:S04]  /*15da0*/  LDL.LU R7, [R1+0xc0] ;  /* 0x0000c00001077983 */ /* 0x000f680000300800 */
[----:B------:R-:W5:Y:S04]  /*15db0*/  LDL.LU R18, [R1+0xd4] ;  /* 0x0000d40001127983 */ /* 0x000f680000300800 */
[----:B------:R-:W5:Y:S04]  /*15dc0*/  LDL.LU R10, [R1+0xd8] ;  /* 0x0000d800010a7983 */ /* 0x000f680000300800 */
[----:B------:R-:W5:Y:S04]  /*15dd0*/  LDL.LU R9, [R1+0xdc] ;  /* 0x0000dc0001097983 */ /* 0x000f680000300800 */
[----:B------:R-:W5:Y:S04]  /*15de0*/  LDL.LU R232, [R1+0xa0] ;  /* 0x0000a00001e87983 */ /* 0x000f680000300800 */
[----:B------:R-:W5:Y:S01]  /*15df0*/  LDL.LU R20, [R1+0x104] ;  /* 0x0001040001147983 */ /* 0x000f620000300800 */
[----:B------:R-:W-:Y:S01]  /*15e00*/  LEA R12, P2, R4, UR4, 0x1 ;  /* 0x00000004040c7c11 */ /* 0x000fe2000f8408ff */
[----:B------:R-:W-:-:S02]  /*15e10*/  USHF.L.U64.HI UR4, UR8, 0x4, UR9 ;  /* 0x0000000408047899 */ /* 0x000fc40008010209 */
[----:B------:R-:W5:Y:S01]  /*15e20*/  LDL.LU R23, [R1+0xa4] ;  /* 0x0000a40001177983 */ /* 0x000f620000300800 */
[----:B------:R-:W-:Y:S01]  /*15e30*/  LEA.HI.X R13, R4, UR5, R11, 0x1, P2 ;  /* 0x00000005040d7c11 */ /* 0x000fe200090f0c0b */
[----:B------:R-:W-:Y:S01]  /*15e40*/  USHF.L.U32 UR5, UR8, 0x4, URZ ;  /* 0x0000000408057899 */ /* 0x000fe2000800063f */
[----:B------:R-:W-:Y:S01]  /*15e50*/  ISETP.GT.AND P2, PT, R0, 0x1, P0 ;  /* 0x000000010000780c */ /* 0x000fe20000744270 */
[----:B------:R-:W5:Y:S04]  /*15e60*/  LDL.LU R22, [R1+0xa8] ;  /* 0x0000a80001167983 */ /* 0x000f680000300800 */
[----:B------:R-:W5:Y:S04]  /*15e70*/  LDL.LU R21, [R1+0xac] ;  /* 0x0000ac0001157983 */ /* 0x000f680000300800 */
[----:B------:R-:W5:Y:S01]  /*15e80*/  LDL.LU R19, [R1+0xb0] ;  /* 0x0000b00001137983 */ /* 0x000f620000300800 */
[-C--:B--2---:R-:W-:Y:S01]  /*15e90*/  FMUL R3, R3, R2.reuse ;  /* 0x0000000203037220 */ /* 0x084fe20000400000 */
[----:B---3--:R-:W-:-:S04]  /*15ea0*/  FMUL R6, R6, R2 ;  /* 0x0000000206067220 */ /* 0x008fc80000400000 */
[----:B------:R-:W-:Y:S01]  /*15eb0*/  F2FP.BF16.F32.PACK_AB R3, RZ, R3 ;  /* 0x00000003ff03723e */ /* 0x000fe200000010ff */
[----:B----4-:R-:W-:-:S03]  /*15ec0*/  FMUL R5, R15, R2 ;  /* 0x000000020f057220 */ /* 0x010fc60000400000 */
[----:B------:R-:W-:Y:S02]  /*15ed0*/  PRMT R8, R3, 0x7610, R8 ;  /* 0x0000761003087816 */ /* 0x000fe40000000008 */
[----:B------:R-:W-:Y:S01]  /*15ee0*/  F2FP.BF16.F32.PACK_AB R6, RZ, R6 ;  /* 0x00000006ff06723e */ /* 0x000fe200000010ff */
[-C--:B-----5:R-:W-:Y:S01]  /*15ef0*/  FMUL R4, R14, R2.reuse ;  /* 0x000000020e047220 */ /* 0x0a0fe20000400000 */
[----:B------:R-:W-:Y:S01]  /*15f00*/  IADD3 R14, P3, R12, UR5, RZ ;  /* 0x000000050c0e7c10 */ /* 0x000fe2000ff7e0ff */
[----:B------:R-:W-:Y:S01]  /*15f10*/  @P2 STG.E.U16 desc[UR36][R12.64+0x2], R8 ;  /* 0x000002080c002986 */ /* 0x000fe2000c101524 */
[----:B------:R-:W-:Y:S01]  /*15f20*/  F2FP.BF16.F32.PACK_AB R5, RZ, R5 ;  /* 0x00000005ff05723e */ /* 0x000fe200000010ff */
[----:B------:R-:W-:Y:S01]  /*15f30*/  FMUL R7, R7, R2 ;  /* 0x0000000207077220 */ /* 0x000fe20000400000 */
[----:B------:R-:W-:Y:S02]  /*15f40*/  IADD3.X R15, R13, UR4, RZ, P3, !PT ;  /* 0x000000040d0f7c10 */ /* 0x000fe40009ffe4ff */
[----:B------:R-:W-:-:S02]  /*15f50*/  F2FP.BF16.F32.PACK_AB R4, RZ, R4 ;  /* 0x00000004ff04723e */ /* 0x000fc400000010ff */
[----:B------:R-:W-:-:S05]  /*15f60*/  F2FP.BF16.F32.PACK_AB R3, RZ, R7 ;  /* 0x00000007ff03723e */ /* 0x000fca00000010ff */
[----:B------:R0:W-:Y:S01]  /*15f70*/  @P1 STG.E.U16 desc[UR36][R12.64], R3 ;  /* 0x000000030c001986 */ /* 0x0001e2000c101524 */
[----:B------:R-:W-:Y:S01]  /*15f80*/  ISETP.GT.AND P5, PT, R20, 0x8, PT ;  /* 0x000000081400780c */ /* 0x000fe20003fa4270 */
[----:B0-----:R-:W-:-:S03]  /*15f90*/  FMUL R3, R9, R2 ;  /* 0x0000000209037220 */ /* 0x001fc60000400000 */
[C---:B------:R-:W-:Y:S02]  /*15fa0*/  ISETP.GT.AND P1, PT, R0.reuse, 0x1, P5 ;  /* 0x000000010000780c */ /* 0x040fe40002f24270 */
[----:B------:R-:W-:-:S11]  /*15fb0*/  ISETP.GT.AND P2, PT, R0, RZ, P5 ;  /* 0x000000ff0000720c */ /* 0x000fd60002f44270 */
[----:B------:R0:W-:Y:S01]  /*15fc0*/  @P1 STG.E.U16 desc[UR36][R14.64+0x2], R5 ;  /* 0x000002050e001986 */ /* 0x0001e2000c101524 */
[----:B------:R-:W-:-:S03]  /*15fd0*/  ISETP.GT.AND P1, PT, R0, 0x8, P0 ;  /* 0x000000080000780c */ /* 0x000fc60000724270 */
[----:B------:R-:W-:Y:S01]  /*15fe0*/  @P2 STG.E.U16 desc[UR36][R14.64], R6 ;  /* 0x000000060e002986 */ /* 0x000fe2000c101524 */
[----:B0-----:R-:W-:-:S03]  /*15ff0*/  FMUL R5, R18, R2 ;  /* 0x0000000212057220 */ /* 0x001fc60000400000 */
[----:B------:R-:W2:Y:S06]  /*16000*/  LDL.LU R18, [R1+0xb4] ;  /* 0x0000b40001127983 */ /* 0x000eac0000300800 */
[----:B------:R0:W-:Y:S02]  /*16010*/  @P1 STG.E.U16 desc[UR36][R12.64+0x10], R4 ;  /* 0x000010040c001986 */ /* 0x0001e4000c101524 */
[----:B0-----:R-:W-:Y:S02]  /*16020*/  FMUL R4, R10, R2 ;  /* 0x000000020a047220 */ /* 0x001fe40000400000 */
[----:B------:R-:W3:Y:S04]  /*16030*/  LDL.LU R10, [R1+0xb8] ;  /* 0x0000b800010a7983 */ /* 0x000ee80000300800 */
[----:B------:R-:W4:Y:S01]  /*16040*/  LDL.LU R9, [R1+0xbc] ;  /* 0x0000bc0001097983 */ /* 0x000f220000300800 */
[----:B------:R-:W-:-:S02]  /*16050*/  ISETP.GT.AND P3, PT, R0, 0x9, P0 ;  /* 0x000000090000780c */ /* 0x000fc40000764270 */
[C---:B------:R-:W-:Y:S01]  /*16060*/  ISETP.GT.AND P1, PT, R0.reuse, 0x8, P5 ;  /* 0x000000080000780c */ /* 0x040fe20002f24270 */
[----:B------:R-:W-:Y:S01]  /*16070*/  UIMAD UR7, UR9, 0xf0, URZ ;  /* 0x000000f0090778a4 */ /* 0x000fe2000f8e023f */
[----:B------:R-:W-:Y:S01]  /*16080*/  ISETP.GT.AND P2, PT, R0, 0x9, P5 ;  /* 0x000000090000780c */ /* 0x000fe20002f44270 */
[----:B------:R-:W5:Y:S01]  /*16090*/  LDL.LU R234, [R1+0x80] ;  /* 0x0000800001ea7983 */ /* 0x000f620000300800 */
[----:B------:R-:W-:Y:S02]  /*160a0*/  F2FP.BF16.F32.PACK_AB R5, RZ, R5 ;  /* 0x00000005ff05723e */ /* 0x000fe400000010ff */
[----:B------:R-:W-:Y:S02]  /*160b0*/  F2FP.BF16.F32.PACK_AB R4, RZ, R4 ;  /* 0x00000004ff04723e */ /* 0x000fe400000010ff */
[----:B------:R-:W-:-:S03]  /*160c0*/  F2FP.BF16.F32.PACK_AB R3, RZ, R3 ;  /* 0x00000003ff03723e */ /* 0x000fc600000010ff */
[----:B------:R-:W-:Y:S04]  /*160d0*/  @P3 STG.E.U16 desc[UR36][R12.64+0x12], R5 ;  /* 0x000012050c003986 */ /* 0x000fe8000c101524 */
[----:B------:R0:W-:Y:S01]  /*160e0*/  @P1 STG.E.U16 desc[UR36][R14.64+0x10], R4 ;  /* 0x000010040e001986 */ /* 0x0001e2000c101524 */
[----:B------:R-:W-:-:S03]  /*160f0*/  ISETP.GT.AND P1, PT, R20, 0x80, PT ;  /* 0x000000801400780c */ /* 0x000fc60003f24270 */
[----:B------:R1:W-:Y:S01]  /*16100*/  @P2 STG.E.U16 desc[UR36][R14.64+0x12], R3 ;  /* 0x000012030e002986 */ /* 0x0003e2000c101524 */
[----:B------:R-:W-:Y:S01]  /*16110*/  ISETP.GT.AND P2, PT, R0, RZ, P1 ;  /* 0x000000ff0000720c */ /* 0x000fe20000f44270 */
[----:B0-----:R-:W-:Y:S02]  /*16120*/  IMAD.U32 R4, RZ, RZ, UR8 ;  /* 0x00000008ff047e24 */ /* 0x001fe4000f8e00ff */
[----:B-1----:R-:W-:Y:S02]  /*16130*/  FMUL R3, R232, R2 ;  /* 0x00000002e8037220 */ /* 0x002fe40000400000 */
[----:B------:R-:W-:Y:S01]  /*16140*/  IMAD.WIDE.U32 R4, R4, 0xf0, R14 ;  /* 0x000000f004047825 */ /* 0x000fe200078e000e */
[----:B------:R-:W-:Y:S01]  /*16150*/  ISETP.GT.AND P4, PT, R20, 0x88, PT ;  /* 0x000000881400780c */ /* 0x000fe20003f84270 */
[----:B------:R-:W5:Y:S01]  /*16160*/  LDL.LU R232, [R1+0x84] ;  /* 0x0000840001e87983 */ /* 0x000f620000300800 */
[----:B------:R-:W-:Y:S01]  /*16170*/  F2FP.BF16.F32.PACK_AB R3, RZ, R3 ;  /* 0x00000003ff03723e */ /* 0x000fe200000010ff */
[----:B------:R-:W-:-:S05]  /*16180*/  VIADD R5, R5, UR7 ;  /* 0x0000000705057c36 */ /* 0x000fca0008000000 */
[----:B------:R0:W-:Y:S01]  /*16190*/  @P2 STG.E.U16 desc[UR36][R4.64], R3 ;  /* 0x0000000304002986 */ /* 0x0001e2000c101524 */
[----:B------:R-:W-:Y:S01]  /*161a0*/  ISETP.GT.AND P2, PT, R0, 0x1, P1 ;  /* 0x000000010000780c */ /* 0x000fe20000f44270 */
[----:B0-----:R-:W-:-:S05]  /*161b0*/  FMUL R3, R23, R2 ;  /* 0x0000000217037220 */ /* 0x001fca0000400000 */
[----:B------:R-:W-:-:S07]  /*161c0*/  F2FP.BF16.F32.PACK_AB R3, RZ, R3 ;  /* 0x00000003ff03723e */ /* 0x000fce00000010ff */
[----:B------:R0:W-:Y:S01]  /*161d0*/  @P2 STG.E.U16 desc[UR36][R4.64+0x2], R3 ;  /* 0x0000020304002986 */ /* 0x0001e2000c101524 */
[----:B------:R-:W-:Y:S02]  /*161e0*/  ISETP.GT.AND P2, PT, R0, RZ, P4 ;  /* 0x000000ff0000720c */ /* 0x000fe40002744270 */
[----:B------:R-:W-:-:S04]  /*161f0*/  IADD3 R6, P3, R4, UR5, RZ ;  /* 0x0000000504067c10 */ /* 0x000fc8000ff7e0ff */
[----:B------:R-:W-:Y:S01]  /*16200*/  IADD3.X R7, R5, UR4, RZ, P3, !PT ;  /* 0x0000000405077c10 */ /* 0x000fe20009ffe4ff */
[----:B0-----:R-:W-:-:S05]  /*16210*/  FMUL R3, R22, R2 ;  /* 0x0000000216037220 */ /* 0x001fca0000400000 */
[----:B------:R-:W-:-:S05]  /*16220*/  F2FP.BF16.F32.PACK_AB R3, RZ, R3 ;  /* 0x00000003ff03723e */ /* 0x000fca00000010ff */
[----:B------:R0:W-:Y:S01]  /*16230*/  @P2 STG.E.U16 desc[UR36][R6.64], R3 ;  /* 0x0000000306002986 */ /* 0x0001e2000c101524 */
[----:B------:R-:W-:Y:S01]  /*16240*/  ISETP.GT.AND P2, PT, R0, 0x1, P4 ;  /* 0x000000010000780c */ /* 0x000fe20002744270 */
[----:B0-----:R-:W-:-:S05]  /*16250*/  FMUL R3, R21, R2 ;  /* 0x0000000215037220 */ /* 0x001fca0000400000 */
[----:B------:R-:W-:-:S07]  /*16260*/  F2FP.BF16.F32.PACK_AB R3, RZ, R3 ;  /* 0x00000003ff03723e */ /* 0x000fce00000010ff */
[----:B------:R0:W-:Y:S01]  /*16270*/  @P2 STG.E.U16 desc[UR36][R6.64+0x2], R3 ;  /* 0x0000020306002986 */ /* 0x0001e2000c101524 */
[----:B------:R-:W-:Y:S01]  /*16280*/  ISETP.GT.AND P2, PT, R0, 0x8, P1 ;  /* 0x000000080000780c */ /* 0x000fe20000f44270 */
[----:B0-----:R-:W-:-:S05]  /*16290*/  FMUL R3, R19, R2 ;  /* 0x0000000213037220 */ /* 0x001fca0000400000 */
[----:B------:R-:W-:-:S07]  /*162a0*/  F2FP.BF16.F32.PACK_AB R3, RZ, R3 ;  /* 0x00000003ff03723e */ /* 0x000fce00000010ff */
[----:B------:R2:W-:Y:S01]  /*162b0*/  @P2 STG.E.U16 desc[UR36][R4.64+0x10], R3 ;  /* 0x0000100304002986 */ /* 0x0005e2000c101524 */
[----:B------:R-:W-:Y:S01]  /*162c0*/  ISETP.GT.AND P2, PT, R0, 0x9, P1 ;  /* 0x000000090000780c */ /* 0x000fe20000f44270 */
[----:B--2---:R-:W-:-:S05]  /*162d0*/  FMUL R3, R18, R2 ;  /* 0x0000000212037220 */ /* 0x004fca0000400000 */
[----:B------:R-:W-:-:S07]  /*162e0*/  F2FP.BF16.F32.PACK_AB R3, RZ, R3 ;  /* 0x00000003ff03723e */ /* 0x000fce00000010ff */
[----:B------:R3:W-:Y:S01]  /*162f0*/  @P2 STG.E.U16 desc[UR36][R4.64+0x12], R3 ;  /* 0x0000120304002986 */ /* 0x0007e2000c101524 */
[----:B------:R-:W-:Y:S01]  /*16300*/  ISETP.GT.AND P2, PT, R0, 0x8, P4 ;  /* 0x000000080000780c */ /* 0x000fe20002744270 */
[----:B---3--:R-:W-:-:S05]  /*16310*/  FMUL R3, R10, R2 ;  /* 0x000000020a037220 */ /* 0x008fca0000400000 */
[----:B------:R-:W-:-:S07]  /*16320*/  F2FP.BF16.F32.PACK_AB R3, RZ, R3 ;  /* 0x00000003ff03723e */ /* 0x000fce00000010ff */
[----:B------:R4:W-:Y:S02]  /*16330*/  @P2 STG.E.U16 desc[UR36][R6.64+0x10], R3 ;  /* 0x0000100306002986 */ /* 0x0009e4000c101524 */
[----:B----4-:R-:W-:Y:S02]  /*16340*/  FMUL R3, R9, R2 ;  /* 0x0000000209037220 */ /* 0x010fe40000400000 */
[----:B------:R-:W2:Y:S04]  /*16350*/  LDL.LU R9, [R1+0x88] ;  /* 0x0000880001097983 */ /* 0x000ea80000300800 */
[----:B------:R-:W3:Y:S04]  /*16360*/  LDL.LU R233, [R1+0x8c] ;  /* 0x00008c0001e97983 */ /* 0x000ee80000300800 */
[----:B------:R-:W4:Y:S04]  /*16370*/  LDL.LU R23, [R1+0x90] ;  /* 0x0000900001177983 */ /* 0x000f280000300800 */
[----:B------:R-:W4:Y:S04]  /*16380*/  LDL.LU R22, [R1+0x94] ;  /* 0x0000940001167983 */ /* 0x000f280000300800 */
[----:B------:R-:W4:Y:S01]  /*16390*/  LDL.LU R21, [R1+0x98] ;  /* 0x0000980001157983 */ /* 0x000f220000300800 */
[----:B------:R-:W-:-:S02]  /*163a0*/  ISETP.GT.AND P2, PT, R0, 0x9, P4 ;  /* 0x000000090000780c */ /* 0x000fc40002744270 */
[----:B------:R-:W-:Y:S01]  /*163b0*/  F2FP.BF16.F32.PACK_AB R3, RZ, R3 ;  /* 0x00000003ff03723e */ /* 0x000fe200000010ff */
[----:B------:R-:W-:Y:S01]  /*163c0*/  USHF.L.U32 UR14, UR8, 0x8, URZ ;  /* 0x00000008080e7899 */ /* 0x000fe2000800063f */
[----:B------:R-:W-:Y:S01]  /*163d0*/  IMAD.U32 R18, RZ, RZ, UR5 ;  /* 0x00000005ff127e24 */ /* 0x000fe2000f8e00ff */
[----:B------:R-:W-:Y:S01]  /*163e0*/  USHF.L.U64.HI UR13, UR8, 0x8, UR9 ;  /* 0x00000008080d7899 */ /* 0x000fe20008010209 */
[----:B------:R-:W-:-:S07]  /*163f0*/  IMAD.U32 R10, RZ, RZ, UR5 ;  /* 0x00000005ff0a7e24 */ /* 0x000fce000f8e00ff */
[----:B------:R0:W-:Y:S01]  /*16400*/  @P2 STG.E.U16 desc[UR36][R6.64+0x12], R3 ;  /* 0x0000120306002986 */ /* 0x0001e2000c101524 */
[----:B------:R-:W-:Y:S01]  /*16410*/  IADD3 R18, P2, P3, R18, UR14, R4 ;  /* 0x0000000e12127c10 */ /* 0x000fe2000fb5e004 */
[----:B0-----:R-:W-:Y:S02]  /*16420*/  IMAD.U32 R6, RZ, RZ, UR8 ;  /* 0x00000008ff067e24 */ /* 0x001fe4000f8e00ff */
[----:B------:R-:W-:Y:S02]  /*16430*/  IMAD.U32 R3, RZ, RZ, UR4 ;  /* 0x00000004ff037e24 */ /* 0x000fe4000f8e00ff */
[----:B------:R-:W-:-:S03]  /*16440*/  IMAD.WIDE.U32 R6, R6, 0xf0, R14 ;  /* 0x000000f006067825 */ /* 0x000fc600078e000e */
[----:B------:R-:W-:Y:S01]  /*16450*/  IADD3.X R19, R3, UR13, R5, P2, P3 ;  /* 0x0000000d03137c10 */ /* 0x000fe200097e6405 */
[----:B------:R-:W-:Y:S01]  /*16460*/  VIADD R7, R7, UR7 ;  /* 0x0000000707077c36 */ /* 0x000fe20008000000 */
[----:B------:R-:W-:-:S04]  /*16470*/  IADD3 R10, P2, P3, R10, UR14, R6 ;  /* 0x0000000e0a0a7c10 */ /* 0x000fc8000fb5e006 */
[----:B------:R-:W-:Y:S02]  /*16480*/  IADD3.X R11, R3, UR13, R7, P2, P3 ;  /* 0x0000000d030b7c10 */ /* 0x000fe400097e6407 */
[----:B------:R-:W-:Y:S02]  /*16490*/  IADD3 R4, P2, R4, UR14, RZ ;  /* 0x0000000e04047c10 */ /* 0x000fe4000ff5e0ff */
[----:B------:R-:W-:Y:S02]  /*164a0*/  ISETP.GT.AND P3, PT, R20, 0x100, PT ;  /* 0x000001001400780c */ /* 0x000fe40003f64270 */
[----:B------:R-:W-:Y:S02]  /*164b0*/  IADD3.X R5, R5, UR13, RZ, P2, !PT ;  /* 0x0000000d05057c10 */ /* 0x000fe400097fe4ff */
[----:B------:R-:W-:Y:S01]  /*164c0*/  ISETP.GT.AND P2, PT, R0, RZ, P3 ;  /* 0x000000ff0000720c */ /* 0x000fe20001f44270 */
[----:B-----5:R-:W-:-:S05]  /*164d0*/  FMUL R3, R234, R2 ;  /* 0x00000002ea037220 */ /* 0x020fca0000400000 */
[----:B------:R-:W-:-:S07]  /*164e0*/  F2FP.BF16.F32.PACK_AB R3, RZ, R3 ;  /* 0x00000003ff03723e */ /* 0x000fce00000010ff */
[----:B------:R0:W-:Y:S01]  /*164f0*/  @P2 STG.E.U16 desc[UR36][R4.64], R3 ;  /* 0x0000000304002986 */ /* 0x0001e2000c101524 */
[----:B------:R-:W-:Y:S01]  /*16500*/  ISETP.GT.AND P2, PT, R0, 0x1, P3 ;  /* 0x000000010000780c */ /* 0x000fe20001f44270 */
[----:B0-----:R-:W-:-:S05]  /*16510*/  FMUL R3, R232, R2 ;  /* 0x00000002e8037220 */ /* 0x001fca0000400000 */
[----:B------:R-:W-:-:S07]  /*16520*/  F2FP.BF16.F32.PACK_AB R3, RZ, R3 ;  /* 0x00000003ff03723e */ /* 0x000fce00000010ff */
[----:B------:R2:W-:Y:S01]  /*16530*/  @P2 STG.E.U16 desc[UR36][R4.64+0x2], R3 ;  /* 0x0000020304002986 */ /* 0x0005e2000c101524 */
[----:B------:R-:W-:Y:S01]  /*16540*/  IADD3 R8, P2, R4, UR5, RZ ;  /* 0x0000000504087c10 */ /* 0x000fe2000ff5e0ff */
[----:B--2---:R-:W-:-:S03]  /*16550*/  FMUL R3, R9, R2 ;  /* 0x0000000209037220 */ /* 0x004fc60000400000 */
[----:B------:R-:W-:Y:S02]  /*16560*/  IADD3.X R9, R5, UR4, RZ, P2, !PT ;  /* 0x0000000405097c10 */ /* 0x000fe400097fe4ff */
[----:B------:R-:W-:Y:S02]  /*16570*/  ISETP.GT.AND P2, PT, R20, 0x108, PT ;  /* 0x000001081400780c */ /* 0x000fe40003f44270 */
[----:B------:R-:W2:Y:S02]  /*16580*/  LDL.LU R20, [R1+0x9c] ;  /* 0x00009c0001147983 */ /* 0x000ea40000300800 */
[C---:B------:R-:W-:Y:S02]  /*16590*/  ISETP.GT.AND P6, PT, R0.reuse, RZ, P2 ;  /* 0x000000ff0000720c */ /* 0x040fe400017c4270 */
[----:B------:R-:W-:Y:S01]  /*165a0*/  F2FP.BF16.F32.PACK_AB R3, RZ, R3 ;  /* 0x00000003ff03723e */ /* 0x000fe200000010ff */
[----:B------:R-:W5:Y:S10]  /*165b0*/  LDL.LU R232, [R1+0x6c] ;  /* 0x00006c0001e87983 */ /* 0x000f740000300800 */
[----:B------:R3:W-:Y:S01]  /*165c0*/  @P6 STG.E.U16 desc[UR36][R8.64], R3 ;  /* 0x0000000308006986 */ /* 0x0007e2000c101524 */
[----:B------:R-:W-:Y:S01]  /*165d0*/  ISETP.GT.AND P6, PT, R0, 0x1, P2 ;  /* 0x000000010000780c */ /* 0x000fe200017c4270 */
[----:B---3--:R-:W-:-:S05]  /*165e0*/  FMUL R3, R233, R2 ;  /* 0x00000002e9037220 */ /* 0x008fca0000400000 */
[----:B------:R-:W-:-:S07]  /*165f0*/  F2FP.BF16.F32.PACK_AB R3, RZ, R3 ;  /* 0x00000003ff03723e */ /* 0x000fce00000010ff */
[----:B------:R4:W-:Y:S01]  /*16600*/  @P6 STG.E.U16 desc[UR36][R8.64+0x2], R3 ;  /* 0x0000020308006986 */ /* 0x0009e2000c101524 */
[C---:B------:R-:W-:Y:S01]  /*16610*/  ISETP.GT.AND P6, PT, R0.reuse, 0x8, P3 ;  /* 0x000000080000780c */ /* 0x040fe20001fc4270 */
[-C--:B----4-:R-:W-:Y:S02]  /*16620*/  FMUL R3, R23, R2.reuse ;  /* 0x0000000217037220 */ /* 0x090fe40000400000 */
[----:B------:R-:W3:Y:S03]  /*16630*/  LDL.LU R8, [R1+0x64] ;  /* 0x0000640001087983 */ /* 0x000ee60000300800 */
[----:B------:R-:W-:Y:S01]  /*16640*/  F2FP.BF16.F32.PACK_AB R3, RZ, R3 ;  /* 0x00000003ff03723e */ /* 0x000fe200000010ff */
[----:B------:R-:W4:Y:S06]  /*16650*/  LDL.LU R9, [R1+0x68] ;  /* 0x0000680001097983 */ /* 0x000f2c0000300800 */
[----:B------:R0:W-:Y:S01]  /*16660*/  @P6 STG.E.U16 desc[UR36][R4.64+0x10], R3 ;  /* 0x0000100304006986 */ /* 0x0001e2000c101524 */
[----:B------:R-:W-:Y:S01]  /*16670*/  ISETP.GT.AND P6, PT, R0, 0x9, P3 ;  /* 0x000000090000780c */ /* 0x000fe20001fc4270 */
[----:B0-----:R-:W-:-:S05]  /*16680*/  FMUL R3, R22, R2 ;  /* 0x0000000216037220 */ /* 0x001fca0000400000 */
[----:B------:R-:W-:-:S07]  /*16690*/  F2FP.BF16.F32.PACK_AB R3, RZ, R3 ;  /* 0x00000003ff03723e */ /* 0x000fce00000010ff */
[----:B------:R0:W-:Y:S02]  /*166a0*/  @P6 STG.E.U16 desc[UR36][R4.64+0x12], R3 ;  /* 0x0000120304006986 */ /* 0x0001e4000c101524 */
[----:B0-----:R-:W-:-:S04]  /*166b0*/  IADD3 R4, P6, R4, UR5, RZ ;  /* 0x0000000504047c10 */ /* 0x001fc8000ffde0ff */
[----:B------:R-:W-:Y:S02]  /*166c0*/  IADD3.X R5, R5, UR4, RZ, P6, !PT ;  /* 0x0000000405057c10 */ /* 0x000fe4000b7fe4ff */
[----:B------:R-:W-:Y:S01]  /*166d0*/  ISETP.GT.AND P6, PT, R0, 0x8, P2 ;  /* 0x000000080000780c */ /* 0x000fe200017c4270 */
[----:B------:R-:W-:-:S05]  /*166e0*/  FMUL R3, R21, R2 ;  /* 0x0000000215037220 */ /* 0x000fca0000400000 */
[----:B------:R-:W-:-:S07]  /*166f0*/  F2FP.BF16.F32.PACK_AB R3, RZ, R3 ;  /* 0x00000003ff03723e */ /* 0x000fce00000010ff */
[----:B------:R0:W-:Y:S04]  /*16700*/  @P6 STG.E.U16 desc[UR36][R4.64+0x10], R3 ;  /* 0x0000100304006986 */ /* 0x0001e8000c101524 */
[----:B0-----:R-:W5:Y:S04]  /*16710*/  LDL.LU R5, [R1+0x60] ;  /* 0x0000600001057983 */ /* 0x001f680000300800 */
[----:B------:R-:W4:Y:S04]  /*16720*/  LDL.LU R23, [R1+0x70] ;  /* 0x0000700001177983 */ /* 0x000f280000300800 */
[----:B------:R-:W4:Y:S04]  /*16730*/  LDL.LU R22, [R1+0x74] ;  /* 0x0000740001167983 */ /* 0x000f280000300800 */
[----:B------:R-:W4:Y:S01]  /*16740*/  LDL.LU R21, [R1+0x78] ;  /* 0x0000780001157983 */ /* 0x000f220000300800 */
[----:B--2---:R-:W-:-:S03]  /*16750*/  FMUL R3, R20, R2 ;  /* 0x0000000214037220 */ /* 0x004fc60000400000 */
[----:B------:R-:W2:Y:S01]  /*16760*/  LDL.LU R20, [R1+0x7c] ;  /* 0x00007c0001147983 */ /* 0x000ea20000300800 */
[C---:B------:R-:W-:Y:S02]  /*16770*/  ISETP.GT.AND P6, PT, R0.reuse, 0x9, P2 ;  /* 0x000000090000780c */ /* 0x040fe400017c4270 */
[----:B------:R-:W-:Y:S01]  /*16780*/  F2FP.BF16.F32.PACK_AB R3, RZ, R3 ;  /* 0x00000003ff03723e */ /* 0x000fe200000010ff */
[----:B------:R-:W2:Y:S04]  /*16790*/  LDL.LU R235, [R1+0x40] ;  /* 0x0000400001eb7983 */ /* 0x000ea80000300800 */
[----:B------:R-:W2:Y:S04]  /*167a0*/  LDL.LU R234, [R1+0x44] ;  /* 0x0000440001ea7983 */ /* 0x000ea80000300800 */
[----:B------:R-:W2:Y:S04]  /*167b0*/  LDL.LU R233, [R1+0x48] ;  /* 0x0000480001e97983 */ /* 0x000ea80000300800 */
[----:B------:R5:W-:Y:S01]  /*167c0*/  @P6 STG.E.U16 desc[UR36][R18.64+0x12], R3 ;  /* 0x0000120312006986 */ /* 0x000be2000c101524 */
[----:B------:R-:W-:Y:S01]  /*167d0*/  ISETP.GT.AND P6, PT, R0, 0x10, P0 ;  /* 0x000000100000780c */ /* 0x000fe200007c4270 */
[----:B-----5:R-:W-:-:S05]  /*167e0*/  FMUL R3, R5, R2 ;  /* 0x0000000205037220 */ /* 0x020fca0000400000 */
[----:B------:R-:W-:-:S07]  /*167f0*/  F2FP.BF16.F32.PACK_AB R3, RZ, R3 ;  /* 0x00000003ff03723e */ /* 0x000fce00000010ff */
[----:B------:R3:W-:Y:S01]  /*16800*/  @P6 STG.E.U16 desc[UR36][R12.64+0x20], R3 ;  /* 0x000020030c006986 */ /* 0x0007e2000c101524 */
[----:B------:R-:W-:Y:S01]  /*16810*/  ISETP.GT.AND P6, PT, R0, 0x11, P0 ;  /* 0x000000110000780c */ /* 0x000fe200007c4270 */
[----:B---3--:R-:W-:-:S05]  /*16820*/  FMUL R3, R8, R2 ;  /* 0x0000000208037220 */ /* 0x008fca0000400000 */
[----:B------:R-:W-:-:S07]  /*16830*/  F2FP.BF16.F32.PACK_AB R3, RZ, R3 ;  /* 0x00000003ff03723e */ /* 0x000fce00000010ff */
[----:B------:R4:W-:Y:S01]  /*16840*/  @P6 STG.E.U16 desc[UR36][R12.64+0x22], R3 ;  /* 0x000022030c006986 */ /* 0x0009e2000c101524 */
[----:B------:R-:W-:Y:S01]  /*16850*/  ISETP.GT.AND P6, PT, R0, 0x10, P5 ;  /* 0x000000100000780c */ /* 0x000fe20002fc4270 */
[----:B----4-:R-:W-:-:S05]  /*16860*/  FMUL R3, R9, R2 ;  /* 0x0000000209037220 */ /* 0x010fca0000400000 */
[----:B------:R-:W-:-:S07]  /*16870*/  F2FP.BF16.F32.PACK_AB R3, RZ, R3 ;  /* 0x00000003ff03723e */ /* 0x000fce00000010ff */
[----:B------:R0:W-:Y:S01]  /*16880*/  @P6 STG.E.U16 desc[UR36][R14.64+0x20], R3 ;  /* 0x000020030e006986 */ /* 0x0001e2000c101524 */
[----:B------:R-:W-:Y:S01]  /*16890*/  ISETP.GT.AND P6, PT, R0, 0x11, P5 ;  /* 0x000000110000780c */ /* 0x000fe20002fc4270 */
[----:B0-----:R-:W-:Y:S02]  /*168a0*/  FMUL R3, R232, R2 ;  /* 0x00000002e8037220 */ /* 0x001fe40000400000 */
[----:B------:R-:W3:Y:S03]  /*168b0*/  LDL.LU R232, [R1+0x4c] ;  /* 0x00004c0001e87983 */ /* 0x000ee60000300800 */
[----:B------:R-:W-:-:S07]  /*168c0*/  F2FP.BF16.F32.PACK_AB R3, RZ, R3 ;  /* 0x00000003ff03723e */ /* 0x000fce00000010ff */
[----:B------:R0:W-:Y:S01]  /*168d0*/  @P6 STG.E.U16 desc[UR36][R14.64+0x22], R3 ;  /* 0x000022030e006986 */ /* 0x0001e2000c101524 */
[----:B------:R-:W-:Y:S01]  /*168e0*/  ISETP.GT.AND P6, PT, R0, 0x18, P0 ;  /* 0x000000180000780c */ /* 0x000fe200007c4270 */
[----:B0-----:R-:W-:Y:S02]  /*168f0*/  FMUL R3, R23, R2 ;  /* 0x0000000217037220 */ /* 0x001fe40000400000 */
[----:B------:R-:W4:Y:S03]  /*16900*/  LDL.LU R23, [R1+0x50] ;  /* 0x0000500001177983 */ /* 0x000f260000300800 */
[----:B------:R-:W-:-:S07]  /*16910*/  F2FP.BF16.F32.PACK_AB R3, RZ, R3 ;  /* 0x00000003ff03723e */ /* 0x000fce00000010ff */
[----:B------:R0:W-:Y:S01]  /*16920*/  @P6 STG.E.U16 desc[UR36][R12.64+0x30], R3 ;  /* 0x000030030c006986 */ /* 0x0001e2000c101524 */
[----:B------:R-:W-:Y:S01]  /*16930*/  ISETP.GT.AND P6, PT, R0, 0x19, P0 ;  /* 0x000000190000780c */ /* 0x000fe200007c4270 */
[----:B0-----:R-:W-:Y:S02]  /*16940*/  FMUL R3, R22, R2 ;  /* 0x0000000216037220 */ /* 0x001fe40000400000 */
[----:B------:R-:W5:Y:S03]  /*16950*/  LDL.LU R22, [R1+0x54] ;  /* 0x0000540001167983 */ /* 0x000f660000300800 */
[----:B------:R-:W-:-:S07]  /*16960*/  F2FP.BF16.F32.PACK_AB R3, RZ, R3 ;  /* 0x00000003ff03723e */ /* 0x000fce00000010ff */
[----:B------:R0:W-:Y:S01]  /*16970*/  @P6 STG.E.U16 desc[UR36][R12.64+0x32], R3 ;  /* 0x000032030c006986 */ /* 0x0001e2000c101524 */
[----:B------:R-:W-:Y:S01]  /*16980*/  ISETP.GT.AND P6, PT, R0, 0x18, P5 ;  /* 0x000000180000780c */ /* 0x000fe20002fc4270 */
[----:B0-----:R-:W-:Y:S02]  /*16990*/  FMUL R3, R21, R2 ;  /* 0x0000000215037220 */ /* 0x001fe40000400000 */
[----:B------:R-:W5:Y:S03]  /*169a0*/  LDL.LU R21, [R1+0x58] ;  /* 0x0000580001157983 */ /* 0x000f660000300800 */
[----:B------:R-:W-:-:S07]  /*169b0*/  F2FP.BF16.F32.PACK_AB R3, RZ, R3 ;  /* 0x00000003ff03723e */ /* 0x000fce00000010ff */
[----:B------:R2:W-:Y:S02]  /*169c0*/  @P6 STG.E.U16 desc[UR36][R14.64+0x30], R3 ;  /* 0x000030030e006986 */ /* 0x0005e4000c101524 */
[----:B--2---:R-:W-:Y:S02]  /*169d0*/  FMUL R3, R20, R2 ;  /* 0x0000000214037220 */ /* 0x004fe40000400000 */
[----:B------:R-:W2:Y:S04]  /*169e0*/  LDL.LU R20, [R1+0x5c] ;  /* 0x00005c0001147983 */ /* 0x000ea80000300800 */
[----:B------:R-:W2:Y:S04]  /*169f0*/  LDL.LU R18, [R1+0x20] ;  /* 0x0000200001127983 */ /* 0x000ea80000300800 */
[----:B------:R-:W2:Y:S01]  /*16a00*/  LDL.LU R19, [R1+0x24] ;  /* 0x0000240001137983 */ /* 0x000ea20000300800 */
[----:B------:R-:W-:-:S02]  /*16a10*/  ISETP.GT.AND P6, PT, R0, 0x19, P5 ;  /* 0x000000190000780c */ /* 0x000fc40002fc4270 */
[----:B------:R-:W-:-:S11]  /*16a20*/  F2FP.BF16.F32.PACK_AB R3, RZ, R3 ;  /* 0x00000003ff03723e */ /* 0x000fd600000010ff */
[----:B------:R0:W-:Y:S01]  /*16a30*/  @P6 STG.E.U16 desc[UR36][R14.64+0x32], R3 ;  /* 0x000032030e006986 */ /* 0x0001e2000c101524 */
[----:B------:R-:W-:-:S04]  /*16a40*/  IADD3 R4, P6, R6, UR5, RZ ;  /* 0x0000000506047c10 */ /* 0x000fc8000ffde0ff */
[----:B------:R-:W-:Y:S02]  /*16a50*/  IADD3.X R5, R7, UR4, RZ, P6, !PT ;  /* 0x0000000407057c10 */ /* 0x000fe4000b7fe4ff */
        /* <DEDUP_REMOVED lines=23> */
[----:B-----5:R-:W-:Y:S02]  /*16bd0*/  FMUL R3, R22, R2 ;  /* 0x0000000216037220 */ /* 0x020fe40000400000 */
        /* <DEDUP_REMOVED lines=9> */
[----:B--2---:R-:W-:Y:S02]  /*16c70*/  FMUL R3, R20, R2 ;  /* 0x0000000214037220 */ /* 0x004fe40000400000 */
[----:B------:R-:W2:Y:S03]  /*16c80*/  LDL.LU R20, [R1+0x3c] ;  /* 0x00003c0001147983 */ /* 0x000ea60000300800 */
[----:B------:R-:W-:Y:S01]  /*16c90*/  F2FP.BF16.F32.PACK_AB R3, RZ, R3 ;  /* 0x00000003ff03723e */ /* 0x000fe200000010ff */
[----:B------:R-:W5:Y:S06]  /*16ca0*/  LDL.LU R235, [R1] ;  /* 0x0000000001eb7983 */ /* 0x000f6c0000300800 */
[----:B------:R0:W-:Y:S01]  /*16cb0*/  @P6 STG.E.U16 desc[UR36][R4.64+0x32], R3 ;  /* 0x0000320304006986 */ /* 0x0001e2000c101524 */
[----:B------:R-:W-:-:S03]  /*16cc0*/  ISETP.GT.AND P6, PT, R0, 0x10, P3 ;  /* 0x000000100000780c */ /* 0x000fc60001fc4270 */
[----:B------:R-:W5:Y:S04]  /*16cd0*/  LDL.LU R234, [R1+0x4] ;  /* 0x0000040001ea7983 */ /* 0x000f680000300800 */
[----:B------:R-:W5:Y:S01]  /*16ce0*/  LDL.LU R233, [R1+0x8] ;  /* 0x0000080001e97983 */ /* 0x000f620000300800 */
[----:B0-----:R-:W-:-:S03]  /*16cf0*/  FMUL R3, R18, R2 ;  /* 0x0000000212037220 */ /* 0x001fc60000400000 */
[----:B------:R-:W5:Y:S02]  /*16d00*/  LDL.LU R232, [R1+0xc] ;  /* 0x00000c0001e87983 */ /* 0x000f640000300800 */
[----:B------:R-:W-:Y:S02]  /*16d10*/  F2FP.BF16.F32.PACK_AB R3, RZ, R3 ;  /* 0x00000003ff03723e */ /* 0x000fe400000010ff */
[----:B------:R-:W5:Y:S04]  /*16d20*/  LDL.LU R23, [R1+0x10] ;  /* 0x0000100001177983 */ /* 0x000f680000300800 */
[----:B------:R0:W-:Y:S01]  /*16d30*/  @P6 STG.E.U16 desc[UR36][R8.64+0x20], R3 ;  /* 0x0000200308006986 */ /* 0x0001e2000c101524 */
[----:B------:R-:W-:Y:S01]  /*16d40*/  ISETP.GT.AND P6, PT, R0, 0x11, P3 ;  /* 0x000000110000780c */ /* 0x000fe20001fc4270 */
[----:B0-----:R-:W-:-:S05]  /*16d50*/  FMUL R3, R19, R2 ;  /* 0x0000000213037220 */ /* 0x001fca0000400000 */
[----:B------:R-:W-:-:S07]  /*16d60*/  F2FP.BF16.F32.PACK_AB R3, RZ, R3 ;  /* 0x00000003ff03723e */ /* 0x000fce00000010ff */
[----:B------:R0:W-:Y:S04]  /*16d70*/  @P6 STG.E.U16 desc[UR36][R8.64+0x22], R3 ;  /* 0x0000220308006986 */ /* 0x0001e8000c101524 */
[----:B0-----:R-:W3:Y:S01]  /*16d80*/  LDL.LU R3, [R1+0x28] ;  /* 0x0000280001037983 */ /* 0x001ee20000300800 */
[----:B------:R-:W-:-:S04]  /*16d90*/  IADD3 R18, P6, R8, UR5, RZ ;  /* 0x0000000508127c10 */ /* 0x000fc8000ffde0ff */
[----:B------:R-:W-:Y:S02]  /*16da0*/  IADD3.X R19, R9, UR4, RZ, P6, !PT ;  /* 0x0000000409137c10 */ /* 0x000fe4000b7fe4ff */
[----:B------:R-:W-:Y:S01]  /*16db0*/  ISETP.GT.AND P6, PT, R0, 0x10, P2 ;  /* 0x000000100000780c */ /* 0x000fe200017c4270 */
[----:B---3--:R-:W-:-:S05]  /*16dc0*/  FMUL R3, R3, R2 ;  /* 0x0000000203037220 */ /* 0x008fca0000400000 */
[----:B------:R-:W-:-:S07]  /*16dd0*/  F2FP.BF16.F32.PACK_AB R3, RZ, R3 ;  /* 0x00000003ff03723e */ /* 0x000fce00000010ff */
[----:B------:R0:W-:Y:S04]  /*16de0*/  @P6 STG.E.U16 desc[UR36][R18.64+0x20], R3 ;  /* 0x0000200312006986 */ /* 0x0001e8000c101524 */
[----:B0-----:R-:W3:Y:S04]  /*16df0*/  LDL.LU R18, [R1+0x2c] ;  /* 0x00002c0001127983 */ /* 0x001ee80000300800 */
[----:B------:R-:W4:Y:S01]  /*16e00*/  LDL.LU R19, [R1+0x30] ;  /* 0x0000300001137983 */ /* 0x000f220000300800 */
        /* <DEDUP_REMOVED lines=17> */
[----:B------:R2:W-:Y:S02]  /*16f20*/  @P6 STG.E.U16 desc[UR36][R10.64+0x30], R3 ;  /* 0x000030030a006986 */ /* 0x0005e4000c101524 */
[----:B--2---:R-:W-:Y:S02]  /*16f30*/  FMUL R3, R20, R2 ;  /* 0x0000000214037220 */ /* 0x004fe40000400000 */
[----:B------:R-:W2:Y:S01]  /*16f40*/  LDL.LU R20, [R1+0x1c] ;  /* 0x00001c0001147983 */ /* 0x000ea20000300800 */
[----:B------:R-:W-:Y:S02]  /*16f50*/  ISETP.GT.AND P6, PT, R0, 0x19, P2 ;  /* 0x000000190000780c */ /* 0x000fe400017c4270 */
[----:B------:R-:W-:-:S11]  /*16f60*/  F2FP.BF16.F32.PACK_AB R3, RZ, R3 ;  /* 0x00000003ff03723e */ /* 0x000fd600000010ff */
[----:B------:R5:W-:Y:S01]  /*16f70*/  @P6 STG.E.U16 desc[UR36][R10.64+0x32], R3 ;  /* 0x000032030a006986 */ /* 0x000be2000c101524 */
[----:B------:R-:W-:Y:S01]  /*16f80*/  ISETP.GT.AND P6, PT, R0, 0x20, P0 ;  /* 0x000000200000780c */ /* 0x000fe200007c4270 */
[----:B-----5:R-:W-:-:S05]  /*16f90*/  FMUL R3, R235, R2 ;  /* 0x00000002eb037220 */ /* 0x020fca0000400000 */
[----:B------:R-:W-:-:S07]  /*16fa0*/  F2FP.BF16.F32.PACK_AB R3, RZ, R3 ;  /* 0x00000003ff03723e */ /* 0x000fce00000010ff */
        /* <DEDUP_REMOVED lines=18> */
[----:B------:R-:W-:-:S05]  /*170d0*/  FMUL R224, R224, R2 ;  /* 0x00000002e0e07220 */ /* 0x000fca0000400000 */
[----:B------:R-:W-:Y:S01]  /*170e0*/  F2FP.BF16.F32.PACK_AB R224, RZ, R224 ;  /* 0x000000e0ffe0723e */ /* 0x000fe200000010ff */
[----:B------:R-:W-:-:S05]  /*170f0*/  FMUL R225, R225, R2 ;  /* 0x00000002e1e17220 */ /* 0x000fca0000400000 */
[----:B------:R-:W-:Y:S01]  /*17100*/  F2FP.BF16.F32.PACK_AB R225, RZ, R225 ;  /* 0x000000e1ffe1723e */ /* 0x000fe200000010ff */
[----:B------:R-:W-:-:S05]  /*17110*/  FMUL R226, R226, R2 ;  /* 0x00000002e2e27220 */ /* 0x000fca0000400000 */
[----:B------:R-:W-:Y:S01]  /*17120*/  F2FP.BF16.F32.PACK_AB R226, RZ, R226 ;  /* 0x000000e2ffe2723e */ /* 0x000fe200000010ff */
[----:B------:R-:W-:-:S05]  /*17130*/  FMUL R227, R227, R2 ;  /* 0x00000002e3e37220 */ /* 0x000fca0000400000 */
[----:B------:R-:W-:Y:S01]  /*17140*/  F2FP.BF16.F32.PACK_AB R227, RZ, R227 ;  /* 0x000000e3ffe3723e */ /* 0x000fe200000010ff */
[-C--:B------:R-:W-:Y:S01]  /*17150*/  FMUL R228, R228, R2.reuse ;  /* 0x00000002e4e47220 */ /* 0x080fe20000400000 */
[----:B---3--:R-:W-:-:S05]  /*17160*/  FMUL R3, R22, R2 ;  /* 0x0000000216037220 */ /* 0x008fca0000400000 */
[----:B------:R-:W-:-:S05]  /*17170*/  F2FP.BF16.F32.PACK_AB R3, RZ, R3 ;  /* 0x00000003ff03723e */ /* 0x000fca00000010ff */
[----:B------:R4:W-:Y:S01]  /*17180*/  @P6 STG.E.U16 desc[UR36][R12.64+0x52], R3 ;  /* 0x000052030c006986 */ /* 0x0009e2000c101524 */
[----:B------:R-:W-:Y:S01]  /*17190*/  ISETP.GT.AND P6, PT, R0, 0x28, P5 ;  /* 0x000000280000780c */ /* 0x000fe20002fc4270 */
[----:B----4-:R-:W-:-:S05]  /*171a0*/  FMUL R3, R21, R2 ;  /* 0x0000000215037220 */ /* 0x010fca0000400000 */
[----:B------:R-:W-:-:S07]  /*171b0*/  F2FP.BF16.F32.PACK_AB R3, RZ, R3 ;  /* 0x00000003ff03723e */ /* 0x000fce00000010ff */
[----:B------:R2:W-:Y:S01]  /*171c0*/  @P6 STG.E.U16 desc[UR36][R14.64+0x50], R3 ;  /* 0x000050030e006986 */ /* 0x0005e2000c101524 */
[----:B------:R-:W-:Y:S01]  /*171d0*/  ISETP.GT.AND P6, PT, R0, 0x29, P5 ;  /* 0x000000290000780c */ /* 0x000fe20002fc4270 */
[----:B--2---:R-:W-:-:S05]  /*171e0*/  FMUL R3, R20, R2 ;  /* 0x0000000214037220 */ /* 0x004fca0000400000 */
[----:B------:R-:W-:-:S07]  /*171f0*/  F2FP.BF16.F32.PACK_AB R3, RZ, R3 ;  /* 0x00000003ff03723e */ /* 0x000fce00000010ff */
[----:B------:R0:W-:Y:S01]  /*17200*/  @P6 STG.E.U16 desc[UR36][R14.64+0x52], R3 ;  /* 0x000052030e006986 */ /* 0x0001e2000c101524 */
[----:B------:R-:W-:Y:S02]  /*17210*/  ISETP.GT.AND P6, PT, R0, 0x20, P1 ;  /* 0x000000200000780c */ /* 0x000fe40000fc4270 */
[----:B0-----:R-:W-:-:S11]  /*17220*/  PRMT R3, R224, 0x7610, R3 ;  /* 0x00007610e0037816 */ /* 0x001fd60000000003 */
[----:B------:R0:W-:Y:S01]  /*17230*/  @P6 STG.E.U16 desc[UR36][R6.64+0x40], R3 ;  /* 0x0000400306006986 */ /* 0x0001e2000c101524 */
[----:B------:R-:W-:Y:S02]  /*17240*/  ISETP.GT.AND P6, PT, R0, 0x21, P1 ;  /* 0x000000210000780c */ /* 0x000fe40000fc4270 */
[----:B0-----:R-:W-:-:S11]  /*17250*/  PRMT R3, R225, 0x7610, R3 ;  /* 0x00007610e1037816 */ /* 0x001fd60000000003 */
[----:B------:R-:W-:Y:S01]  /*17260*/  @P6 STG.E.U16 desc[UR36][R6.64+0x42], R3 ;  /* 0x0000420306006986 */ /* 0x000fe2000c101524 */
[----:B------:R-:W-:-:S13]  /*17270*/  ISETP.GT.AND P6, PT, R0, 0x20, P4 ;  /* 0x000000200000780c */ /* 0x000fda00027c4270 */
[----:B------:R-:W-:Y:S01]  /*17280*/  @P6 STG.E.U16 desc[UR36][R4.64+0x40], R226 ;  /* 0x000040e204006986 */ /* 0x000fe2000c101524 */
[----:B------:R-:W-:Y:S02]  /*17290*/  ISETP.GT.AND P6, PT, R0, 0x21, P4 ;  /* 0x000000210000780c */ /* 0x000fe400027c4270 */
[----:B------:R-:W-:-:S11]  /*172a0*/  F2FP.BF16.F32.PACK_AB R228, RZ, R228 ;  /* 0x000000e4ffe4723e */ /* 0x000fd600000010ff */
[----:B------:R-:W-:Y:S01]  /*172b0*/  @P6 STG.E.U16 desc[UR36][R4.64+0x42], R227 ;  /* 0x000042e304006986 */ /* 0x000fe2000c101524 */
[----:B------:R-:W-:Y:S01]  /*172c0*/  ISETP.GT.AND P6, PT, R0, 0x28, P1 ;  /* 0x000000280000780c */ /* 0x000fe20000fc4270 */
[----:B------:R-:W-:-:S12]  /*172d0*/  FMUL R229, R229, R2 ;  /* 0x00000002e5e57220 */ /* 0x000fd80000400000 */
[----:B------:R-:W-:Y:S01]  /*172e0*/  @P6 STG.E.U16 desc[UR36][R6.64+0x50], R228 ;  /* 0x000050e406006986 */ /* 0x000fe2000c101524 */
[----:B------:R-:W-:Y:S02]  /*172f0*/  ISETP.GT.AND P6, PT, R0, 0x29, P1 ;  /* 0x000000290000780c */ /* 0x000fe40000fc4270 */
[----:B------:R-:W-:Y:S01]  /*17300*/  F2FP.BF16.F32.PACK_AB R229, RZ, R229 ;  /* 0x000000e5ffe5723e */ /* 0x000fe200000010ff */
[----:B------:R-:W-:-:S10]  /*17310*/  FMUL R230, R230, R2 ;  /* 0x00000002e6e67220 */ /* 0x000fd40000400000 */
        /* <DEDUP_REMOVED lines=729> */
[C---:B------:R-:W-:Y:S02]  /*1a0b0*/  ISETP.GT.AND P6, PT, R0.reuse, 0xa8, P0 ;  /* 0x000000a80000780c */ /* 0x040fe400007c4270 */
[----:B------:R-:W-:Y:S02]  /*1a0c0*/  ISETP.GT.AND P0, PT, R0, 0xa9, P0 ;  /* 0x000000a90000780c */ /* 0x000fe40000704270 */
[----:B------:R-:W-:Y:S01]  /*1a0d0*/  F2FP.BF16.F32.PACK_AB R45, RZ, R45 ;  /* 0x0000002dff2d723e */ /* 0x000fe200000010ff */
[-C--:B------:R-:W-:Y:S01]  /*1a0e0*/  FMUL R44, R44, R2.reuse ;  /* 0x000000022c2c7220 */ /* 0x080fe20000400000 */
[----:B------:R-:W-:-:S09]  /*1a0f0*/  FMUL R46, R46, R2 ;  /* 0x000000022e2e7220 */ /* 0x000fd20000400000 */
[----:B------:R-:W-:Y:S01]  /*1a100*/  @P0 STG.E.U16 desc[UR36][R12.64+0x152], R45 ;  /* 0x0001522d0c000986 */ /* 0x000fe2000c101524 */
[C---:B------:R-:W-:Y:S02]  /*1a110*/  ISETP.GT.AND P0, PT, R0.reuse, 0xa8, P5 ;  /* 0x000000a80000780c */ /* 0x040fe40002f04270 */
[----:B------:R-:W-:Y:S02]  /*1a120*/  F2FP.BF16.F32.PACK_AB R44, RZ, R44 ;  /* 0x0000002cff2c723e */ /* 0x000fe400000010ff */
[----:B------:R-:W-:Y:S02]  /*1a130*/  F2FP.BF16.F32.PACK_AB R46, RZ, R46 ;  /* 0x0000002eff2e723e */ /* 0x000fe400000010ff */
[----:B------:R-:W-:Y:S01]  /*1a140*/  ISETP.GT.AND P5, PT, R0, 0xa9, P5 ;  /* 0x000000a90000780c */ /* 0x000fe20002fa4270 */
[----:B------:R0:W-:Y:S01]  /*1a150*/  @P6 STG.E.U16 desc[UR36][R12.64+0x150], R44 ;  /* 0x0001502c0c006986 */ /* 0x0001e2000c101524 */
[-C--:B------:R-:W-:Y:S01]  /*1a160*/  FMUL R47, R47, R2.reuse ;  /* 0x000000022f2f7220 */ /* 0x080fe20000400000 */
[----:B------:R-:W-:-:S04]  /*1a170*/  FMUL R32, R32, R2 ;  /* 0x0000000220207220 */ /* 0x000fc80000400000 */
[----:B------:R-:W-:Y:S01]  /*1a180*/  @P0 STG.E.U16 desc[UR36][R14.64+0x150], R46 ;  /* 0x0001502e0e000986 */ /* 0x000fe2000c101524 */
[----:B------:R-:W-:Y:S02]  /*1a190*/  ISETP.GT.AND P0, PT, R0, 0xa0, P1 ;  /* 0x000000a00000780c */ /* 0x000fe40000f04270 */
[----:B------:R-:W-:Y:S02]  /*1a1a0*/  F2FP.BF16.F32.PACK_AB R47, RZ, R47 ;  /* 0x0000002fff2f723e */ /* 0x000fe400000010ff */
[----:B------:R-:W-:-:S03]  /*1a1b0*/  F2FP.BF16.F32.PACK_AB R32, RZ, R32 ;  /* 0x00000020ff20723e */ /* 0x000fc600000010ff */
[----:B------:R-:W-:Y:S01]  /*1a1c0*/  @P5 STG.E.U16 desc[UR36][R14.64+0x152], R47 ;  /* 0x0001522f0e005986 */ /* 0x000fe2000c101524 */
[----:B------:R-:W-:Y:S01]  /*1a1d0*/  ISETP.GT.AND P5, PT, R0, 0xa1, P1 ;  /* 0x000000a10000780c */ /* 0x000fe20000fa4270 */
[----:B------:R-:W-:-:S04]  /*1a1e0*/  FMUL R33, R33, R2 ;  /* 0x0000000221217220 */ /* 0x000fc80000400000 */
[----:B------:R-:W-:Y:S01]  /*1a1f0*/  @P0 STG.E.U16 desc[UR36][R6.64+0x140], R32 ;  /* 0x0001402006000986 */ /* 0x000fe2000c101524 */
[----:B------:R-:W-:Y:S01]  /*1a200*/  ISETP.GT.AND P0, PT, R0, 0xa0, P4 ;  /* 0x000000a00000780c */ /* 0x000fe20002704270 */
[----:B------:R-:W-:Y:S01]  /*1a210*/  FMUL R34, R34, R2 ;  /* 0x0000000222227220 */ /* 0x000fe20000400000 */
[----:B------:R-:W-:-:S04]  /*1a220*/  F2FP.BF16.F32.PACK_AB R33, RZ, R33 ;  /* 0x00000021ff21723e */ /* 0x000fc800000010ff */
[----:B------:R-:W-:Y:S01]  /*1a230*/  F2FP.BF16.F32.PACK_AB R34, RZ, R34 ;  /* 0x00000022ff22723e */ /* 0x000fe200000010ff */
[----:B------:R-:W-:Y:S01]  /*1a240*/  @P5 STG.E.U16 desc[UR36][R6.64+0x142], R33 ;  /* 0x0001422106005986 */ /* 0x000fe2000c101524 */
[----:B------:R-:W-:Y:S01]  /*1a250*/  ISETP.GT.AND P5, PT, R0, 0xa1, P4 ;  /* 0x000000a10000780c */ /* 0x000fe200027a4270 */
[----:B------:R-:W-:-:S04]  /*1a260*/  FMUL R35, R35, R2 ;  /* 0x0000000223237220 */ /* 0x000fc80000400000 */
[----:B------:R-:W-:Y:S01]  /*1a270*/  @P0 STG.E.U16 desc[UR36][R4.64+0x140], R34 ;  /* 0x0001402204000986 */ /* 0x000fe2000c101524 */
[C---:B------:R-:W-:Y:S02]  /*1a280*/  ISETP.GT.AND P0, PT, R0.reuse, 0xa8, P1 ;  /* 0x000000a80000780c */ /* 0x040fe40000f04270 */
[----:B------:R-:W-:Y:S01]  /*1a290*/  ISETP.GT.AND P1, PT, R0, 0xa9, P1 ;  /* 0x000000a90000780c */ /* 0x000fe20000f24270 */
[-C--:B------:R-:W-:Y:S01]  /*1a2a0*/  FMUL R36, R36, R2.reuse ;  /* 0x0000000224247220 */ /* 0x080fe20000400000 */
[----:B------:R-:W-:Y:S01]  /*1a2b0*/  F2FP.BF16.F32.PACK_AB R35, RZ, R35 ;  /* 0x00000023ff23723e */ /* 0x000fe200000010ff */
[----:B------:R-:W-:-:S03]  /*1a2c0*/  FMUL R37, R37, R2 ;  /* 0x0000000225257220 */ /* 0x000fc60000400000 */
[----:B------:R-:W-:Y:S01]  /*1a2d0*/  F2FP.BF16.F32.PACK_AB R36, RZ, R36 ;  /* 0x00000024ff24723e */ /* 0x000fe200000010ff */
[----:B------:R-:W-:Y:S01]  /*1a2e0*/  @P5 STG.E.U16 desc[UR36][R4.64+0x142], R35 ;  /* 0x0001422304005986 */ /* 0x000fe2000c101524 */
[----:B------:R-:W-:Y:S02]  /*1a2f0*/  F2FP.BF16.F32.PACK_AB R37, RZ, R37 ;  /* 0x00000025ff25723e */ /* 0x000fe400000010ff */
[----:B------:R-:W-:-:S03]  /*1a300*/  ISETP.GT.AND P5, PT, R0, 0xa8, P4 ;  /* 0x000000a80000780c */ /* 0x000fc600027a4270 */
[----:B0-----:R-:W-:Y:S02]  /*1a310*/  @P1 IMAD.MOV.U32 R12, RZ, RZ, R6 ;  /* 0x000000ffff0c1224 */ /* 0x001fe400078e0006 */
[----:B------:R-:W-:Y:S02]  /*1a320*/  @P1 IMAD.MOV.U32 R13, RZ, RZ, R7 ;  /* 0x000000ffff0d1224 */ /* 0x000fe400078e0007 */
[----:B------:R-:W-:Y:S01]  /*1a330*/  FMUL R38, R38, R2 ;  /* 0x0000000226267220 */ /* 0x000fe20000400000 */
[----:B------:R-:W-:Y:S01]  /*1a340*/  @P0 STG.E.U16 desc[UR36][R6.64+0x150], R36 ;  /* 0x0001502406000986 */ /* 0x000fe2000c101524 */
[----:B------:R-:W-:-:S03]  /*1a350*/  ISETP.GT.AND P4, PT, R0, 0xa9, P4 ;  /* 0x000000a90000780c */ /* 0x000fc60002784270 */
[----:B------:R-:W-:Y:S01]  /*1a360*/  @P1 STG.E.U16 desc[UR36][R12.64+0x152], R37 ;  /* 0x000152250c001986 */ /* 0x000fe2000c101524 */
[----:B------:R-:W-:Y:S01]  /*1a370*/  ISETP.GT.AND P1, PT, R0, 0xa0, P3 ;  /* 0x000000a00000780c */ /* 0x000fe20001f24270 */
[----:B------:R-:W-:Y:S01]  /*1a380*/  FMUL R39, R39, R2 ;  /* 0x0000000227277220 */ /* 0x000fe20000400000 */
[----:B------:R-:W-:Y:S01]  /*1a390*/  F2FP.BF16.F32.PACK_AB R38, RZ, R38 ;  /* 0x00000026ff26723e */ /* 0x000fe200000010ff */
[----:B------:R-:W-:Y:S01]  /*1a3a0*/  FMUL R24, R24, R2 ;  /* 0x0000000218187220 */ /* 0x000fe20000400000 */
[C---:B------:R-:W-:Y:S02]  /*1a3b0*/  ISETP.GT.AND P0, PT, R0.reuse, 0xa1, P3 ;  /* 0x000000a10000780c */ /* 0x040fe40001f04270 */
[----:B------:R-:W-:Y:S01]  /*1a3c0*/  F2FP.BF16.F32.PACK_AB R39, RZ, R39 ;  /* 0x00000027ff27723e */ /* 0x000fe200000010ff */
[----:B------:R-:W-:Y:S01]  /*1a3d0*/  @P5 STG.E.U16 desc[UR36][R4.64+0x150], R38 ;  /* 0x0001502604005986 */ /* 0x000fe2000c101524 */
[----:B------:R-:W-:Y:S02]  /*1a3e0*/  F2FP.BF16.F32.PACK_AB R24, RZ, R24 ;  /* 0x00000018ff18723e */ /* 0x000fe400000010ff */
[----:B------:R-:W-:Y:S01]  /*1a3f0*/  ISETP.GT.AND P5, PT, R0, 0xa0, P2 ;  /* 0x000000a00000780c */ /* 0x000fe200017a4270 */
[-C--:B------:R-:W-:Y:S01]  /*1a400*/  FMUL R25, R25, R2.reuse ;  /* 0x0000000219197220 */ /* 0x080fe20000400000 */
[----:B------:R0:W-:Y:S01]  /*1a410*/  @P4 STG.E.U16 desc[UR36][R4.64+0x152], R39 ;  /* 0x0001522704004986 */ /* 0x0001e2000c101524 */
[----:B------:R-:W-:-:S03]  /*1a420*/  FMUL R26, R26, R2 ;  /* 0x000000021a1a7220 */ /* 0x000fc60000400000 */
[----:B------:R-:W-:Y:S01]  /*1a430*/  @P1 STG.E.U16 desc[UR36][R8.64+0x140], R24 ;  /* 0x0001401808001986 */ /* 0x000fe2000c101524 */
[C---:B------:R-:W-:Y:S02]  /*1a440*/  ISETP.GT.AND P1, PT, R0.reuse, 0xa1, P2 ;  /* 0x000000a10000780c */ /* 0x040fe40001724270 */
[----:B------:R-:W-:Y:S02]  /*1a450*/  F2FP.BF16.F32.PACK_AB R25, RZ, R25 ;  /* 0x00000019ff19723e */ /* 0x000fe400000010ff */
[C---:B------:R-:W-:Y:S01]  /*1a460*/  ISETP.GT.AND P4, PT, R0.reuse, 0xa8, P2 ;  /* 0x000000a80000780c */ /* 0x040fe20001784270 */
[----:B------:R-:W-:Y:S01]  /*1a470*/  FMUL R27, R27, R2 ;  /* 0x000000021b1b7220 */ /* 0x000fe20000400000 */
[----:B------:R-:W-:Y:S01]  /*1a480*/  F2FP.BF16.F32.PACK_AB R26, RZ, R26 ;  /* 0x0000001aff1a723e */ /* 0x000fe200000010ff */
[----:B0-----:R-:W-:Y:S01]  /*1a490*/  @P5 IMAD.MOV.U32 R4, RZ, RZ, R10 ;  /* 0x000000ffff045224 */ /* 0x001fe200078e000a */
[----:B------:R-:W-:Y:S01]  /*1a4a0*/  @P0 STG.E.U16 desc[UR36][R8.64+0x142], R25 ;  /* 0x0001421908000986 */ /* 0x000fe2000c101524 */
[----:B------:R-:W-:Y:S01]  /*1a4b0*/  @P5 IMAD.MOV.U32 R5, RZ, RZ, R11 ;  /* 0x000000ffff055224 */ /* 0x000fe200078e000b */
[----:B------:R-:W-:-:S02]  /*1a4c0*/  ISETP.GT.AND P0, PT, R0, 0xa8, P3 ;  /* 0x000000a80000780c */ /* 0x000fc40001f04270 */
[----:B------:R-:W-:Y:S01]  /*1a4d0*/  ISETP.GT.AND P3, PT, R0, 0xa9, P3 ;  /* 0x000000a90000780c */ /* 0x000fe20001f64270 */
[-C--:B------:R-:W-:Y:S01]  /*1a4e0*/  FMUL R28, R28, R2.reuse ;  /* 0x000000021c1c7220 */ /* 0x080fe20000400000 */
[----:B------:R-:W-:Y:S01]  /*1a4f0*/  ISETP.GT.AND P2, PT, R0, 0xa9, P2 ;  /* 0x000000a90000780c */ /* 0x000fe20001744270 */
[----:B------:R0:W-:Y:S01]  /*1a500*/  @P5 STG.E.U16 desc[UR36][R4.64+0x140], R26 ;  /* 0x0001401a04005986 */ /* 0x0001e2000c101524 */
[-C--:B------:R-:W-:Y:S01]  /*1a510*/  FMUL R29, R29, R2.reuse ;  /* 0x000000021d1d7220 */ /* 0x080fe20000400000 */
[----:B------:R-:W-:Y:S01]  /*1a520*/  F2FP.BF16.F32.PACK_AB R27, RZ, R27 ;  /* 0x0000001bff1b723e */ /* 0x000fe200000010ff */
[-C--:B------:R-:W-:Y:S01]  /*1a530*/  FMUL R30, R30, R2.reuse ;  /* 0x000000021e1e7220 */ /* 0x080fe20000400000 */
[----:B------:R-:W-:Y:S01]  /*1a540*/  FMUL R31, R31, R2 ;  /* 0x000000021f1f7220 */ /* 0x000fe20000400000 */
[----:B------:R-:W-:Y:S02]  /*1a550*/  F2FP.BF16.F32.PACK_AB R28, RZ, R28 ;  /* 0x0000001cff1c723e */ /* 0x000fe400000010ff */
[----:B------:R-:W-:-:S02]  /*1a560*/  F2FP.BF16.F32.PACK_AB R29, RZ, R29 ;  /* 0x0000001dff1d723e */ /* 0x000fc400000010ff */
[----:B0-----:R-:W-:Y:S01]  /*1a570*/  @P1 MOV R4, R10 ;  /* 0x0000000a00041202 */ /* 0x001fe20000000f00 */
[----:B------:R-:W-:Y:S01]  /*1a580*/  @P1 IMAD.MOV.U32 R5, RZ, RZ, R11 ;  /* 0x000000ffff051224 */ /* 0x000fe200078e000b */
[----:B------:R-:W-:Y:S02]  /*1a590*/  F2FP.BF16.F32.PACK_AB R30, RZ, R30 ;  /* 0x0000001eff1e723e */ /* 0x000fe400000010ff */
[----:B------:R-:W-:Y:S02]  /*1a5a0*/  F2FP.BF16.F32.PACK_AB R31, RZ, R31 ;  /* 0x0000001fff1f723e */ /* 0x000fe400000010ff */
[----:B------:R0:W-:Y:S04]  /*1a5b0*/  @P1 STG.E.U16 desc[UR36][R4.64+0x142], R27 ;  /* 0x0001421b04001986 */ /* 0x0001e8000c101524 */
[----:B------:R1:W-:Y:S04]  /*1a5c0*/  @P0 STG.E.U16 desc[UR36][R8.64+0x150], R28 ;  /* 0x0001501c08000986 */ /* 0x0003e8000c101524 */
[----:B------:R1:W-:Y:S01]  /*1a5d0*/  @P3 STG.E.U16 desc[UR36][R8.64+0x152], R29 ;  /* 0x0001521d08003986 */ /* 0x0003e2000c101524 */
[----:B0-----:R-:W-:-:S02]  /*1a5e0*/  @P4 IMAD.MOV.U32 R4, RZ, RZ, R10 ;  /* 0x000000ffff044224 */ /* 0x001fc400078e000a */
[----:B------:R-:W-:-:S05]  /*1a5f0*/  @P4 IMAD.MOV.U32 R5, RZ, RZ, R11 ;  /* 0x000000ffff054224 */ /* 0x000fca00078e000b */
[----:B------:R1:W-:Y:S04]  /*1a600*/  @P4 STG.E.U16 desc[UR36][R4.64+0x150], R30 ;  /* 0x0001501e04004986 */ /* 0x0003e8000c101524 */
[----:B------:R1:W-:Y:S02]  /*1a610*/  @P2 STG.E.U16 desc[UR36][R10.64+0x152], R31 ;  /* 0x0001521f0a002986 */ /* 0x0003e4000c101524 */
.L_x_552:
[----:B------:R-:W-:Y:S05]  /*1a620*/  BSYNC B0 ;  /* 0x0000000000007941 */ /* 0x000fea0003800000 */
.L_x_32:
[----:B01----:R-:W2:Y:S04]  /*1a630*/  LDL.LU R5, [R1+0x11c] ;  /* 0x00011c0001057983 */ /* 0x003ea80000300800 */
[----:B------:R-:W2:Y:S01]  /*1a640*/  LDL.LU R4, [R1+0x120] ;  /* 0x0001200001047983 */ /* 0x000ea20000300800 */
[----:B------:R-:W-:Y:S01]  /*1a650*/  ULDC UR4, c[0x0][0xc] ;  /* 0x0000030000047ab9 */ /* 0x000fe20000000800 */
[----:B------:R-:W-:Y:S01]  /*1a660*/  ULDC UR5, c[0x0][0x10] ;  /* 0x0000040000057ab9 */ /* 0x000fe20000000800 */
[----:B------:R-:W2:Y:S01]  /*1a670*/  LDC R3, c[0x0][0x14] ;  /* 0x00000500ff037b82 */ /* 0x000ea20000000800 */
[----:B------:R-:W-:Y:S01]  /*1a680*/  UIMAD.WIDE.U32 UR4, UR4, UR5, URZ ;  /* 0x00000005040472a5 */ /* 0x000fe2000f8e003f */
[----:B------:R-:W-:-:S05]  /*1a690*/  PRMT R0, RZ, 0x7610, R0 ;  /* 0x00007610ff007816 */ /* 0x000fca0000000000 */
[----:B--2---:R-:W-:-:S04]  /*1a6a0*/  IMAD.WIDE.U32 R4, R3, UR4, R4 ;  /* 0x0000000403047c25 */ /* 0x004fc8000f8e0004 */
[----:B------:R-:W-:Y:S01]  /*1a6b0*/  IMAD R3, R3, UR5, RZ ;  /* 0x0000000503037c24 */ /* 0x000fe2000f8e02ff */
[----:B------:R-:W-:Y:S01]  /*1a6c0*/  ULDC.64 UR4, c[0x0][0x650] ;  /* 0x0001940000047ab9 */ /* 0x000fe20000000a00 */
[----:B---34-:R-:W-:Y:S01]  /*1a6d0*/  IMAD.MOV.U32 R23, RZ, RZ, R4 ;  /* 0x000000ffff177224 */ /* 0x018fe200078e0004 */
[----:B------:R-:W-:Y:S01]  /*1a6e0*/  ISETP.GE.U32.AND P0, PT, R4, UR4, PT ;  /* 0x0000000404007c0c */ /* 0x000fe2000bf06070 */
[----:B------:R-:W-:Y:S01]  /*1a6f0*/  IMAD.IADD R26, R5, 0x1, R3 ;  /* 0x00000001051a7824 */ /* 0x000fe200078e0203 */
[----:B------:R-:W-:Y:S02]  /*1a700*/  UMOV UR4, 0xffffffff ;  /* 0xffffffff00047882 */ /* 0x000fe40000000000 */
[----:B------:R-:W-:Y:S02]  /*1a710*/  IMAD.U32 R3, RZ, RZ, UR4 ;  /* 0x00000004ff037e24 */ /* 0x000fe4000f8e00ff */
[----:B------:R0:W-:Y:S01]  /*1a720*/  STL [R1+0x11c], R26 ;  /* 0x00011c1a01007387 */ /* 0x0001e20000100800 */
[----:B------:R-:W-:Y:S01]  /*1a730*/  ISETP.GE.U32.AND.EX P0, PT, R26, UR5, PT, P0 ;  /* 0x000000051a007c0c */ /* 0x000fe2000bf06100 */
[----:B------:R-:W-:-:S02]  /*1a740*/  UMOV UR5, 0xffffffff ;  /* 0xffffffff00057882 */ /* 0x000fc40000000000 */
[----:B------:R0:W-:Y:S01]  /*1a750*/  STL [R1+0x120], R23 ;  /* 0x0001201701007387 */ /* 0x0001e20000100800 */
[----:B------:R-:W-:-:S03]  /*1a760*/  IMAD.U32 R18, RZ, RZ, UR5 ;  /* 0x00000005ff127e24 */ /* 0x000fc6000f8e00ff */
[----:B------:R0:W-:Y:S06]  /*1a770*/  STL [R1+0x110], R3 ;  /* 0x0001100301007387 */ /* 0x0001ec0000100800 */
[----:B------:R-:W-:Y:S05]  /*1a780*/  @P0 BRA `(.L_x_553) ;  /* 0x0000000400840947 */ /* 0x000fea0003800000 */
[----:B------:R-:W1:Y:S01]  /*1a790*/  S2R R18, SR_CTAID.X ;  /* 0x0000000000127919 */ /* 0x000e620000002500 */
[----:B------:R-:W2:Y:S01]  /*1a7a0*/  LDC.64 R10, c[0x0][0x628] ;  /* 0x00018a00ff0a7b82 */ /* 0x000ea20000000a00 */
[----:B------:R-:W-:Y:S01]  /*1a7b0*/  ULDC UR4, c[0x0][0x150] ;  /* 0x0000540000047ab9 */ /* 0x000fe20000000800 */
[----:B------:R-:W-:Y:S01]  /*1a7c0*/  IMAD.MOV.U32 R8, RZ, RZ, R23 ;  /* 0x000000ffff087224 */ /* 0x000fe200078e0017 */
[----:B------:R-:W3:Y:S01]  /*1a7d0*/  S2R R20, SR_CTAID.Y ;  /* 0x0000000000147919 */ /* 0x000ee20000002600 */
[----:B------:R-:W-:-:S04]  /*1a7e0*/  IMAD.MOV.U32 R9, RZ, RZ, R26 ;  /* 0x000000ffff097224 */ /* 0x000fc800078e001a */
[----:B------:R-:W4:Y:S08]  /*1a7f0*/  LDC R21, c[0x0][0x144] ;  /* 0x00005100ff157b82 */ /* 0x000f300000000800 */
[----:B------:R-:W0:Y:S08]  /*1a800*/  LDC R12, c[0x0][0x630] ;  /* 0x00018c00ff0c7b82 */ /* 0x000e300000000800 */
[----:B------:R-:W0:Y:S01]  /*1a810*/  LDC.64 R14, c[0x0][0x620] ;  /* 0x00018800ff0e7b82 */ /* 0x000e220000000a00 */
[----:B--2---:R-:W-:-:S04]  /*1a820*/  ISETP.NE.U32.AND P0, PT, R10, RZ, PT ;  /* 0x000000ff0a00720c */ /* 0x004fc80003f05070 */
[----:B------:R-:W-:Y:S02]  /*1a830*/  ISETP.NE.AND.EX P0, PT, R11, RZ, PT, P0 ;  /* 0x000000ff0b00720c */ /* 0x000fe40003f05300 */
[----:B-1----:R-:W-:-:S05]  /*1a840*/  I2FP.F32.U32 R0, R18 ;  /* 0x0000001200007245 */ /* 0x002fca0000201000 */
[----:B------:R-:W-:-:S04]  /*1a850*/  FMUL R0, R0, UR4 ;  /* 0x0000000400007c20 */ /* 0x000fc80008400000 */
[----:B------:R1:W2:Y:S02]  /*1a860*/  F2I.U32.TRUNC.NTZ R19, R0 ;  /* 0x0000000000137305 */ /* 0x0002a4000020f000 */
[----:B---34-:R-:W-:Y:S05]  /*1a870*/  @!P0 BRA `(.L_x_554) ;  /* 0x0000000000288947 */ /* 0x018fea0003800000 */
[----:B-1----:R-:W0:Y:S02]  /*1a880*/  LDC R0, c[0x0][0x634] ;  /* 0x00018d00ff007b82 */ /* 0x002e240000000800 */
[----:B0-----:R-:W-:-:S05]  /*1a890*/  IADD3 R3, P0, R23, R0, RZ ;  /* 0x0000000017037210 */ /* 0x001fca0007f1e0ff */
[----:B------:R-:W-:-:S04]  /*1a8a0*/  IMAD.X R13, RZ, RZ, R26, P0 ;  /* 0x000000ffff0d7224 */ /* 0x000fc800000e061a */
[----:B------:R-:W-:-:S04]  /*1a8b0*/  IMAD.WIDE.U32 R4, R13, R10, RZ ;  /* 0x0000000a0d047225 */ /* 0x000fc800078e00ff */
[----:B------:R-:W-:-:S04]  /*1a8c0*/  IMAD.WIDE.U32 R6, P0, R3, R11, R4 ;  /* 0x0000000b03067225 */ /* 0x000fc80007800004 */
[----:B------:R-:W-:Y:S01]  /*1a8d0*/  IMAD.WIDE.U32 R4, R3, R10, RZ ;  /* 0x0000000a03047225 */ /* 0x000fe200078e00ff */
[----:B------:R-:W-:-:S03]  /*1a8e0*/  MOV R8, R7 ;  /* 0x0000000700087202 */ /* 0x000fc60000000f00 */
[----:B------:R-:W-:Y:S01]  /*1a8f0*/  IMAD.X R9, RZ, RZ, RZ, P0 ;  /* 0x000000ffff097224 */ /* 0x000fe200000e06ff */
[----:B------:R-:W-:-:S05]  /*1a900*/  IADD3 RZ, P0, R5, R6, RZ ;  /* 0x0000000605ff7210 */ /* 0x000fca0007f1e0ff */
[----:B------:R-:W-:-:S08]  /*1a910*/  IMAD.WIDE.U32.X R8, R13, R11, R8, P0 ;  /* 0x0000000b0d087225 */ /* 0x000fd000000e0408 */
.L_x_554:
[-CC-:B0-----:R-:W-:Y:S01]  /*1a920*/  SHF.R.U64 R28, R8, R12.reuse, R9.reuse ;  /* 0x0000000c081c7219 */ /* 0x181fe20000001209 */
[----:B------:R-:W0:Y:S01]  /*1a930*/  LDC.64 R24, c[0x0][0x640] ;  /* 0x00019000ff187b82 */ /* 0x000e220000000a00 */
[----:B-1----:R-:W-:Y:S01]  /*1a940*/  SHF.R.U32.HI R0, RZ, R12, R9 ;  /* 0x0000000cff007219 */ /* 0x002fe20000011609 */
[----:B------:R-:W-:Y:S01]  /*1a950*/  IMAD.MOV.U32 R4, RZ, RZ, R23 ;  /* 0x000000ffff047224 */ /* 0x000fe200078e0017 */
[----:B------:R-:W-:Y:S01]  /*1a960*/  IADD3 R3, P0, RZ, -R28, RZ ;  /* 0x8000001cff037210 */ /* 0x000fe20007f1e0ff */
[----:B--2---:R-:W-:Y:S01]  /*1a970*/  IMAD.MOV R19, RZ, RZ, -R19 ;  /* 0x000000ffff137224 */ /* 0x004fe200078e0a13 */
[----:B------:R-:W-:Y:S01]  /*1a980*/  ULDC UR4, c[0x0][0x154] ;  /* 0x0000550000047ab9 */ /* 0x000fe20000000800 */
[----:B------:R-:W-:Y:S02]  /*1a990*/  IMAD.MOV.U32 R7, RZ, RZ, 0x1 ;  /* 0x00000001ff077424 */ /* 0x000fe400078e00ff */
[----:B------:R-:W1:Y:S01]  /*1a9a0*/  LDC R6, c[0x0][0x618] ;  /* 0x00018600ff067b82 */ /* 0x000e620000000800 */
[----:B------:R-:W-:-:S02]  /*1a9b0*/  IMAD.X R5, RZ, RZ, ~R0, P0 ;  /* 0x000000ffff057224 */ /* 0x000fc400000e0e00 */
[----:B------:R-:W-:Y:S02]  /*1a9c0*/  IMAD R19, R21, R19, R18 ;  /* 0x0000001315137224 */ /* 0x000fe400078e0212 */
[-C--:B------:R-:W-:Y:S02]  /*1a9d0*/  IMAD R0, R5, R14.reuse, RZ ;  /* 0x0000000e05007224 */ /* 0x080fe400078e02ff */
[----:B------:R-:W-:Y:S01]  /*1a9e0*/  IMAD.MOV.U32 R5, RZ, RZ, R26 ;  /* 0x000000ffff057224 */ /* 0x000fe200078e001a */
[----:B------:R-:W2:Y:S01]  /*1a9f0*/  LDC R8, c[0x0][0x608] ;  /* 0x00018200ff087b82 */ /* 0x000ea20000000800 */
[----:B------:R-:W-:-:S04]  /*1aa00*/  IMAD.WIDE.U32 R4, R3, R14, R4 ;  /* 0x0000000e03047225 */ /* 0x000fc800078e0004 */
[----:B------:R-:W-:-:S03]  /*1aa10*/  IMAD R3, R3, R15, R0 ;  /* 0x0000000f03037224 */ /* 0x000fc600078e0200 */
[----:B------:R-:W3:Y:S01]  /*1aa20*/  LDC R22, c[0x0][0x658] ;  /* 0x00019600ff167b82 */ /* 0x000ee20000000800 */
[----:B------:R-:W-:Y:S01]  /*1aa30*/  I2FP.F32.U32 R0, R20 ;  /* 0x0000001400007245 */ /* 0x000fe20000201000 */
[----:B------:R-:W-:Y:S01]  /*1aa40*/  IMAD.IADD R3, R5, 0x1, R3 ;  /* 0x0000000105037824 */ /* 0x000fe200078e0203 */
[----:B0-----:R-:W-:Y:S01]  /*1aa50*/  ISETP.NE.U32.AND P0, PT, R24, RZ, PT ;  /* 0x000000ff1800720c */ /* 0x001fe20003f05070 */
[----:B------:R-:W-:Y:S02]  /*1aa60*/  IMAD.MOV.U32 R5, RZ, RZ, -0x1 ;  /* 0xffffffffff057424 */ /* 0x000fe400078e00ff */
[----:B------:R-:W-:Y:S02]  /*1aa70*/  FMUL R0, R0, UR4 ;  /* 0x0000000400007c20 */ /* 0x000fe40008400000 */
[----:B------:R-:W0:Y:S01]  /*1aa80*/  LDC R15, c[0x0][0x148] ;  /* 0x00005200ff0f7b82 */ /* 0x000e220000000800 */
[----:B-1----:R-:W-:Y:S01]  /*1aa90*/  SHF.R.U64 R12, R4, R6, R3 ;  /* 0x00000006040c7219 */ /* 0x002fe20000001203 */
[----:B------:R1:W4:Y:S01]  /*1aaa0*/  F2I.U32.TRUNC.NTZ R13, R0 ;  /* 0x00000000000d7305 */ /* 0x000322000020f000 */
[----:B------:R-:W-:-:S02]  /*1aab0*/  ISETP.NE.AND.EX P0, PT, R25, RZ, PT, P0 ;  /* 0x000000ff1900720c */ /* 0x000fc40003f05300 */
[----:B------:R-:W-:-:S03]  /*1aac0*/  SHF.R.U32.HI R3, RZ, R6, R3 ;  /* 0x00000006ff037219 */ /* 0x000fc60000011603 */
[----:B------:R-:W0:Y:S01]  /*1aad0*/  LDC R18, c[0x0][0x600] ;  /* 0x00018000ff127b82 */ /* 0x000e220000000800 */
[-CC-:B--2---:R-:W-:Y:S02]  /*1aae0*/  SHF.R.U64 R10, R12, R8.reuse, R3.reuse ;  /* 0x000000080c0a7219 */ /* 0x184fe40000001203 */
[----:B------:R-:W-:-:S05]  /*1aaf0*/  SHF.R.U32.HI R3, RZ, R8, R3 ;  /* 0x00000008ff037219 */ /* 0x000fca0000011603 */
[----:B------:R-:W2:Y:S01]  /*1ab00*/  LDC R23, c[0x0][0x648] ;  /* 0x00019200ff177b82 */ /* 0x000ea20000000800 */
[-C--:B---3--:R-:W-:Y:S02]  /*1ab10*/  SHF.L.U32 R4, R5, R22.reuse, RZ ;  /* 0x0000001605047219 */ /* 0x088fe400000006ff */
[-CC-:B------:R-:W-:Y:S02]  /*1ab20*/  SHF.R.U64 R14, R10, R22.reuse, R3.reuse ;  /* 0x000000160a0e7219 */ /* 0x180fe40000001203 */
[----:B------:R-:W-:Y:S02]  /*1ab30*/  SHF.R.U32.HI R5, RZ, R22, R3 ;  /* 0x00000016ff057219 */ /* 0x000fe40000011603 */
[----:B------:R-:W-:Y:S01]  /*1ab40*/  LOP3.LUT R21, RZ, R4, RZ, 0x33, !PT ;  /* 0x00000004ff157212 */ /* 0x000fe200078e33ff */
[----:B------:R-:W3:Y:S01]  /*1ab50*/  LDC R26, c[0x0][0x638] ;  /* 0x00018e00ff1a7b82 */ /* 0x000ee20000000800 */
[----:B------:R-:W-:Y:S01]  /*1ab60*/  SHF.L.U32 R22, R7, R22, RZ ;  /* 0x0000001607167219 */ /* 0x000fe200000006ff */
[----:B------:R-:W-:-:S06]  /*1ab70*/  IMAD.MOV.U32 R4, RZ, RZ, R14 ;  /* 0x000000ffff047224 */ /* 0x000fcc00078e000e */
[----:B------:R-:W0:Y:S01]  /*1ab80*/  LDC R27, c[0x0][0x610] ;  /* 0x00018400ff1b7b82 */ /* 0x000e220000000800 */
[----:B-1--4-:R-:W-:Y:S05]  /*1ab90*/  @!P0 BRA `(.L_x_555) ;  /* 0x0000000000288947 */ /* 0x012fea0003800000 */
[----:B------:R-:W1:Y:S02]  /*1aba0*/  LDC R3, c[0x0][0x64c] ;  /* 0x00019300ff037b82 */ /* 0x000e640000000800 */
[----:B-1----:R-:W-:-:S05]  /*1abb0*/  IADD3 R3, P0, R14, R3, RZ ;  /* 0x000000030e037210 */ /* 0x002fca0007f1e0ff */
        /* <DEDUP_REMOVED lines=8> */
.L_x_555:
[----:B------:R-:W1:Y:S01]  /*1ac40*/  LDC R3, c[0x0][0x65c] ;  /* 0x00019700ff037b82 */ /* 0x000e620000000800 */
[----:B--2---:R-:W-:Y:S01]  /*1ac50*/  SHF.R.U64 R0, R4, R23, R5 ;  /* 0x0000001704007219 */ /* 0x004fe20000001205 */
[----:B0-----:R-:W-:Y:S01]  /*1ac60*/  VIADD R7, R18, 0xffffffff ;  /* 0xffffffff12077836 */ /* 0x001fe20000000000 */
[----:B------:R-:W-:Y:S02]  /*1ac70*/  IADD3 R13, -R13, RZ, RZ ;  /* 0x000000ff0d0d7210 */ /* 0x000fe40007ffe1ff */
[----:B------:R-:W-:Y:S02]  /*1ac80*/  LOP3.LUT R5, R10, R21, RZ, 0xc0, !PT ;  /* 0x000000150a057212 */ /* 0x000fe400078ec0ff */
[----:B------:R-:W-:Y:S02]  /*1ac90*/  R2UR UR5, R28 ;  /* 0x000000001c0572ca */ /* 0x000fe400000e0000 */
[----:B------:R-:W-:Y:S02]  /*1aca0*/  LOP3.LUT R12, R12, R7, RZ, 0xc0, !PT ;  /* 0x000000070c0c7212 */ /* 0x000fe400078ec0ff */
[----:B-1----:R-:W-:Y:S01]  /*1acb0*/  ISETP.NE.AND P0, PT, R3, 0x1, PT ;  /* 0x000000010300780c */ /* 0x002fe20003f05270 */
[----:B------:R-:W-:-:S02]  /*1acc0*/  IMAD.MOV R3, RZ, RZ, -R0 ;  /* 0x000000ffff037224 */ /* 0x000fc400078e0a00 */
[----:B------:R-:W-:Y:S02]  /*1acd0*/  IMAD R0, R22, R0, R5 ;  /* 0x0000000016007224 */ /* 0x000fe400078e0205 */
[----:B---3--:R-:W-:-:S04]  /*1ace0*/  IMAD R3, R3, R26, R14 ;  /* 0x0000001a03037224 */ /* 0x008fc800078e020e */
[----:B------:R-:W-:-:S04]  /*1acf0*/  IMAD R3, R3, R18, R12 ;  /* 0x0000001203037224 */ /* 0x000fc800078e020c */
[----:B------:R-:W-:-:S04]  /*1ad00*/  @P0 IMAD R19, R15, R13, R20 ;  /* 0x0000000d0f130224 */ /* 0x000fc800078e0214 */
[----:B------:R-:W-:-:S05]  /*1ad10*/  IMAD R0, R0, R27, R19 ;  /* 0x0000001b00007224 */ /* 0x000fca00078e0213 */
[----:B------:R-:W-:Y:S02]  /*1ad20*/  SEL R4, R3, R0, !P0 ;  /* 0x0000000003047207 */ /* 0x000fe40004000000 */
[----:B------:R-:W-:Y:S01]  /*1ad30*/  SEL R0, R0, R3, !P0 ;  /* 0x0000000300007207 */ /* 0x000fe20004000000 */
[----:B------:R-:W-:Y:S01]  /*1ad40*/  IMAD.U32 R3, RZ, RZ, UR5 ;  /* 0x00000005ff037e24 */ /* 0x000fe2000f8e00ff */
[----:B------:R-:W-:Y:S02]  /*1ad50*/  R2UR UR4, R4 ;  /* 0x00000000040472ca */ /* 0x000fe400000e0000 */
[----:B------:R-:W-:Y:S01]  /*1ad60*/  R2UR UR6, R0 ;  /* 0x00000000000672ca */ /* 0x000fe200000e0000 */
[----:B------:R-:W-:Y:S01]  /*1ad70*/  IMAD.MOV.U32 R0, RZ, RZ, 0x1 ;  /* 0x00000001ff007424 */ /* 0x000fe200078e00ff */
[----:B------:R1:W-:Y:S09]  /*1ad80*/  STL [R1+0x110], R3 ;  /* 0x0001100301007387 */ /* 0x0003f20000100800 */
[----:B------:R-:W-:-:S07]  /*1ad90*/  IMAD.U32 R18, RZ, RZ, UR4 ;  /* 0x00000004ff127e24 */ /* 0x000fce000f8e00ff */
.L_x_553:
[----:B------:R-:W-:Y:S01]  /*1ada0*/  LOP3.LUT P0, RZ, R0, 0xff, RZ, 0xc0, !PT ;  /* 0x000000ff00ff7812 */ /* 0x000fe2000780c0ff */
[----:B------:R-:W-:-:S12]  /*1adb0*/  IMAD.U32 R19, RZ, RZ, UR6 ;  /* 0x00000006ff137e24 */ /* 0x000fd8000f8e00ff */
[----:B------:R-:W-:Y:S05]  /*1adc0*/  @P0 BRA `(.L_x_556) ;  /* 0xfffffe64008c0947 */ /* 0x000fea000383ffff */
[----:B------:R-:W-:Y:S05]  /*1add0*/  EXIT ;  /* 0x000000000000794d */ /* 0x000fea0003800000 */
.L_x_7:
[----:B------:R-:W2:Y:S01]  /*1ade0*/  LDL R163, [R1+0x120] ;  /* 0x0001200001a37983 */ /* 0x000ea20000100800 */
[----:B------:R-:W-:-:S03]  /*1adf0*/  ULDC.64 UR4, c[0x0][0x650] ;  /* 0x0001940000047ab9 */ /* 0x000fc60000000a00 */
[----:B------:R-:W3:Y:S01]  /*1ae00*/  LDL R162, [R1+0x11c] ;  /* 0x00011c0001a27983 */ /* 0x000ee20000100800 */
[----:B------:R-:W-:Y:S01]  /*1ae10*/  PRMT R6, RZ, 0x7610, R6 ;  /* 0x00007610ff067816 */ /* 0x000fe20000000006 */
[----:B------:R-:W-:Y:S02]  /*1ae20*/  IMAD.MOV.U32 R5, RZ, RZ, -0x1 ;  /* 0xffffffffff057424 */ /* 0x000fe400078e00ff */
[----:B------:R-:W-:Y:S02]  /*1ae30*/  IMAD.MOV.U32 R4, RZ, RZ, -0x1 ;  /* 0xffffffffff047424 */ /* 0x000fe400078e00ff */
[----:B------:R-:W-:Y:S01]  /*1ae40*/  IMAD.MOV.U32 R9, RZ, RZ, -0x1 ;  /* 0xffffffffff097424 */ /* 0x000fe200078e00ff */
[----:B--2---:R-:W-:-:S04]  /*1ae50*/  ISETP.GE.U32.AND P0, PT, R163, UR4, PT ;  /* 0x00000004a3007c0c */ /* 0x004fc8000bf06070 */
[----:B---3--:R-:W-:-:S13]  /*1ae60*/  ISETP.GE.U32.AND.EX P0, PT, R162, UR5, PT, P0 ;  /* 0x00000005a2007c0c */ /* 0x008fda000bf06100 */
[----:B------:R-:W-:Y:S05]  /*1ae70*/  @P0 BRA `(.L_x_557) ;  /* 0x0000000400340947 */ /* 0x000fea0003800000 */
[----:B------:R-:W1:Y:S01]  /*1ae80*/  LDC.64 R14, c[0x0][0x628] ;  /* 0x00018a00ff0e7b82 */ /* 0x000e620000000a00 */
[----:B------:R-:W-:Y:S02]  /*1ae90*/  IMAD.MOV.U32 R8, RZ, RZ, R163 ;  /* 0x000000ffff087224 */ /* 0x000fe400078e00a3 */
[----:B------:R-:W-:-:S05]  /*1aea0*/  IMAD.MOV.U32 R9, RZ, RZ, R162 ;  /* 0x000000ffff097224 */ /* 0x000fca00078e00a2 */
[----:B------:R-:W2:Y:S08]  /*1aeb0*/  LDC R10, c[0x0][0x630] ;  /* 0x00018c00ff0a7b82 */ /* 0x000eb00000000800 */
[----:B------:R-:W3:Y:S01]  /*1aec0*/  LDC.64 R16, c[0x0][0x620] ;  /* 0x00018800ff107b82 */ /* 0x000ee20000000a00 */
[----:B-1----:R-:W-:-:S04]  /*1aed0*/  ISETP.NE.U32.AND P0, PT, R14, RZ, PT ;  /* 0x000000ff0e00720c */ /* 0x002fc80003f05070 */
[----:B------:R-:W-:-:S13]  /*1aee0*/  ISETP.NE.AND.EX P0, PT, R15, RZ, PT, P0 ;  /* 0x000000ff0f00720c */ /* 0x000fda0003f05300 */
[----:B--23--:R-:W-:Y:S05]  /*1aef0*/  @!P0 BRA `(.L_x_558) ;  /* 0x0000000000288947 */ /* 0x00cfea0003800000 */
[----:B------:R-:W1:Y:S02]  /*1af00*/  LDC R4, c[0x0][0x634] ;  /* 0x00018d00ff047b82 */ /* 0x000e640000000800 */
[----:B-1----:R-:W-:-:S04]  /*1af10*/  IADD3 R9, P0, R163, R4, RZ ;  /* 0x00000004a3097210 */ /* 0x002fc80007f1e0ff */
[----:B------:R-:W-:-:S05]  /*1af20*/  IADD3.X R13, RZ, R162, RZ, P0, !PT ;  /* 0x000000a2ff0d7210 */ /* 0x000fca00007fe4ff */
[----:B------:R-:W-:-:S04]  /*1af30*/  IMAD.WIDE.U32 R4, R13, R14, RZ ;  /* 0x0000000e0d047225 */ /* 0x000fc800078e00ff */
[----:B------:R-:W-:-:S04]  /*1af40*/  IMAD.WIDE.U32 R6, P0, R9, R15, R4 ;  /* 0x0000000f09067225 */ /* 0x000fc80007800004 */
[----:B------:R-:W-:-:S04]  /*1af50*/  IMAD.WIDE.U32 R4, R9, R14, RZ ;  /* 0x0000000e09047225 */ /* 0x000fc800078e00ff */
[----:B------:R-:W-:Y:S01]  /*1af60*/  IMAD.X R9, RZ, RZ, RZ, P0 ;  /* 0x000000ffff097224 */ /* 0x000fe200000e06ff */
[----:B------:R-:W-:Y:S01]  /*1af70*/  IADD3 RZ, P0, R5, R6, RZ ;  /* 0x0000000605ff7210 */ /* 0x000fe20007f1e0ff */
[----:B------:R-:W-:-:S04]  /*1af80*/  IMAD.MOV.U32 R8, RZ, RZ, R7 ;  /* 0x000000ffff087224 */ /* 0x000fc800078e0007 */
[----:B------:R-:W-:-:S08]  /*1af90*/  IMAD.WIDE.U32.X R8, R13, R15, R8, P0 ;  /* 0x0000000f0d087225 */ /* 0x000fd000000e0408 */
.L_x_558:
[----:B------:R-:W1:Y:S01]  /*1afa0*/  LDC.64 R20, c[0x0][0x640] ;  /* 0x00019000ff147b82 */ /* 0x000e620000000a00 */
[-CC-:B------:R-:W-:Y:S02]  /*1afb0*/  SHF.R.U64 R14, R8, R10.reuse, R9.reuse ;  /* 0x0000000a080e7219 */ /* 0x180fe40000001209 */
[----:B------:R-:W-:Y:S02]  /*1afc0*/  SHF.R.U32.HI R4, RZ, R10, R9 ;  /* 0x0000000aff047219 */ /* 0x000fe40000011609 */
[----:B------:R-:W-:-:S03]  /*1afd0*/  IADD3 R7, P0, RZ, -R14, RZ ;  /* 0x8000000eff077210 */ /* 0x000fc60007f1e0ff */
[----:B------:R-:W2:Y:S02]  /*1afe0*/  LDC R8, c[0x0][0x618] ;  /* 0x00018600ff087b82 */ /* 0x000ea40000000800 */
[----:B------:R-:W-:Y:S02]  /*1aff0*/  IMAD.X R5, RZ, RZ, ~R4, P0 ;  /* 0x000000ffff057224 */ /* 0x000fe400000e0e04 */
[----:B------:R-:W-:Y:S02]  /*1b000*/  IMAD.MOV.U32 R4, RZ, RZ, R163 ;  /* 0x000000ffff047224 */ /* 0x000fe400078e00a3 */
[-C--:B------:R-:W-:Y:S02]  /*1b010*/  IMAD R6, R5, R16.reuse, RZ ;  /* 0x0000001005067224 */ /* 0x080fe400078e02ff */
[----:B------:R-:W3:Y:S01]  /*1b020*/  LDC R18, c[0x0][0x608] ;  /* 0x00018200ff127b82 */ /* 0x000ee20000000800 */
[----:B------:R-:W-:Y:S02]  /*1b030*/  IMAD.MOV.U32 R5, RZ, RZ, R162 ;  /* 0x000000ffff057224 */ /* 0x000fe400078e00a2 */
[----:B------:R-:W-:-:S05]  /*1b040*/  IMAD.WIDE.U32 R4, R7, R16, R4 ;  /* 0x0000001007047225 */ /* 0x000fca00078e0004 */
[----:B------:R-:W4:Y:S01]  /*1b050*/  LDC R19, c[0x0][0x658] ;  /* 0x00019600ff137b82 */ /* 0x000f220000000800 */
[----:B------:R-:W-:Y:S01]  /*1b060*/  IMAD R7, R7, R17, R6 ;  /* 0x0000001107077224 */ /* 0x000fe200078e0206 */
[----:B-1----:R-:W-:Y:S01]  /*1b070*/  ISETP.NE.U32.AND P0, PT, R20, RZ, PT ;  /* 0x000000ff1400720c */ /* 0x002fe20003f05070 */
[----:B------:R-:W-:Y:S02]  /*1b080*/  IMAD.MOV.U32 R6, RZ, RZ, -0x1 ;  /* 0xffffffffff067424 */ /* 0x000fe400078e00ff */
[----:B------:R-:W-:Y:S01]  /*1b090*/  IMAD.IADD R5, R5, 0x1, R7 ;  /* 0x0000000105057824 */ /* 0x000fe200078e0207 */
[----:B------:R-:W-:Y:S02]  /*1b0a0*/  ISETP.NE.AND.EX P0, PT, R21, RZ, PT, P0 ;  /* 0x000000ff1500720c */ /* 0x000fe40003f05300 */
[----:B------:R-:W1:Y:S02]  /*1b0b0*/  LDC R17, c[0x0][0x600] ;  /* 0x00018000ff117b82 */ /* 0x000e640000000800 */
[----:B--2---:R-:W-:-:S02]  /*1b0c0*/  SHF.R.U64 R10, R4, R8, R5 ;  /* 0x00000008040a7219 */ /* 0x004fc40000001205 */
[----:B------:R-:W-:-:S04]  /*1b0d0*/  SHF.R.U32.HI R5, RZ, R8, R5 ;  /* 0x00000008ff057219 */ /* 0x000fc80000011605 */
[----:B------:R-:W2:Y:S01]  /*1b0e0*/  LDC R22, c[0x0][0x648] ;  /* 0x00019200ff167b82 */ /* 0x000ea20000000800 */
[-CC-:B---3--:R-:W-:Y:S02]  /*1b0f0*/  SHF.R.U64 R15, R10, R18.reuse, R5.reuse ;  /* 0x000000120a0f7219 */ /* 0x188fe40000001205 */
[----:B------:R-:W-:Y:S01]  /*1b100*/  SHF.R.U32.HI R4, RZ, R18, R5 ;  /* 0x00000012ff047219 */ /* 0x000fe20000011605 */
[----:B------:R-:W-:-:S04]  /*1b110*/  IMAD.MOV.U32 R18, RZ, RZ, 0x1 ;  /* 0x00000001ff127424 */ /* 0x000fc800078e00ff */
[----:B0-----:R-:W0:Y:S01]  /*1b120*/  LDC R23, c[0x0][0x638] ;  /* 0x00018e00ff177b82 */ /* 0x001e220000000800 */
[-CC-:B----4-:R-:W-:Y:S02]  /*1b130*/  SHF.R.U64 R16, R15, R19.reuse, R4.reuse ;  /* 0x000000130f107219 */ /* 0x190fe40000001204 */
[-C--:B------:R-:W-:Y:S02]  /*1b140*/  SHF.L.U32 R6, R6, R19.reuse, RZ ;  /* 0x0000001306067219 */ /* 0x080fe400000006ff */
[----:B------:R-:W-:Y:S01]  /*1b150*/  SHF.R.U32.HI R5, RZ, R19, R4 ;  /* 0x00000013ff057219 */ /* 0x000fe20000011604 */
[----:B------:R-:W-:Y:S01]  /*1b160*/  IMAD.MOV.U32 R4, RZ, RZ, R16 ;  /* 0x000000ffff047224 */ /* 0x000fe200078e0010 */
[----:B------:R-:W-:Y:S01]  /*1b170*/  LOP3.LUT R24, RZ, R6, RZ, 0x33, !PT ;  /* 0x00000006ff187212 */ /* 0x000fe200078e33ff */
[----:B------:R-:W3:Y:S01]  /*1b180*/  LDC R25, c[0x0][0x610] ;  /* 0x00018400ff197b82 */ /* 0x000ee20000000800 */
[----:B------:R-:W-:Y:S05]  /*1b190*/  @!P0 BRA `(.L_x_559) ;  /* 0x0000000000288947 */ /* 0x000fea0003800000 */
[----:B------:R-:W4:Y:S02]  /*1b1a0*/  LDC R9, c[0x0][0x64c] ;  /* 0x00019300ff097b82 */ /* 0x000f240000000800 */
[----:B----4-:R-:W-:-:S05]  /*1b1b0*/  IADD3 R9, P0, R16, R9, RZ ;  /* 0x0000000910097210 */ /* 0x010fca0007f1e0ff */
        /* <DEDUP_REMOVED lines=8> */
.L_x_559:
[----:B------:R-:W4:Y:S01]  /*1b240*/  LDC R6, c[0x0][0x65c] ;  /* 0x00019700ff067b82 */ /* 0x000f220000000800 */
[----:B--2---:R-:W-:Y:S01]  /*1b250*/  SHF.R.U64 R4, R4, R22, R5 ;  /* 0x0000001604047219 */ /* 0x004fe20000001205 */
[----:B-1----:R-:W-:Y:S01]  /*1b260*/  VIADD R7, R17, 0xffffffff ;  /* 0xffffffff11077836 */ /* 0x002fe20000000000 */
[----:B------:R-:W-:Y:S01]  /*1b270*/  SHF.L.U32 R18, R18, R19, RZ ;  /* 0x0000001312127219 */ /* 0x000fe200000006ff */
[----:B------:R-:W-:Y:S01]  /*1b280*/  IMAD.MOV.U32 R9, RZ, RZ, R14 ;  /* 0x000000ffff097224 */ /* 0x000fe200078e000e */
[----:B------:R-:W-:Y:S01]  /*1b290*/  LOP3.LUT R3, R15, R24, RZ, 0xc0, !PT ;  /* 0x000000180f037212 */ /* 0x000fe200078ec0ff */
[----:B------:R-:W-:Y:S01]  /*1b2a0*/  IMAD.MOV R5, RZ, RZ, -R4 ;  /* 0x000000ffff057224 */ /* 0x000fe200078e0a04 */
[----:B------:R-:W-:-:S03]  /*1b2b0*/  LOP3.LUT R7, R10, R7, RZ, 0xc0, !PT ;  /* 0x000000070a077212 */ /* 0x000fc600078ec0ff */
[----:B------:R-:W-:Y:S01]  /*1b2c0*/  IMAD R3, R18, R4, R3 ;  /* 0x0000000412037224 */ /* 0x000fe200078e0203 */
[----:B----4-:R-:W-:Y:S01]  /*1b2d0*/  ISETP.NE.AND P0, PT, R6, 0x1, PT ;  /* 0x000000010600780c */ /* 0x010fe20003f05270 */
[----:B------:R-:W-:-:S12]  /*1b2e0*/  IMAD.MOV.U32 R6, RZ, RZ, 0x1 ;  /* 0x00000001ff067424 */ /* 0x000fd800078e00ff */
[----:B------:R-:W-:Y:S02]  /*1b2f0*/  @P0 IMAD R0, R11, R12, R2 ;  /* 0x0000000c0b000224 */ /* 0x000fe400078e0202 */
[----:B0-----:R-:W-:Y:S02]  /*1b300*/  IMAD R2, R5, R23, R16 ;  /* 0x0000001705027224 */ /* 0x001fe400078e0210 */
[----:B---3--:R-:W-:Y:S02]  /*1b310*/  IMAD R0, R3, R25, R0 ;  /* 0x0000001903007224 */ /* 0x008fe400078e0200 */
[----:B------:R-:W-:-:S05]  /*1b320*/  IMAD R5, R2, R17, R7 ;  /* 0x0000001102057224 */ /* 0x000fca00078e0207 */
[----:B------:R-:W-:Y:S02]  /*1b330*/  SEL R4, R5, R0, !P0 ;  /* 0x0000000005047207 */ /* 0x000fe40004000000 */
[----:B------:R-:W-:-:S07]  /*1b340*/  SEL R5, R0, R5, !P0 ;  /* 0x0000000500057207 */ /* 0x000fce0004000000 */
.L_x_557:
[----:B------:R-:W-:-:S08]  /*1b350*/  NOP ;  /* 0x0000000000007918 */ /* 0x000fd00000000000 */
[----:B0-----:R-:W0:-:S00]  /*1b360*/  USETMAXREG.DEALLOC.CTAPOOL 0x18 ;  /* 0x00000018000079c8 */ /* 0x001e0000080e0500 */
[----:B------:R-:W-:-:S13]  /*1b370*/  ISETP.NE.AND P0, PT, RZ, UR8, PT ;  /* 0x00000008ff007c0c */ /* 0x000fda000bf05270 */
[----:B------:R-:W-:Y:S05]  /*1b380*/  @P0 EXIT ;  /* 0x000000000000094d */ /* 0x000fea0003800000 */
[----:B0-----:R-:W-:Y:S01]  /*1b390*/  LOP3.LUT P0, RZ, R6, 0xff, RZ, 0xc0, !PT ;  /* 0x000000ff06ff7812 */ /* 0x001fe2000780c0ff */
[----:B------:R-:W-:Y:S02]  /*1b3a0*/  IMAD.MOV.U32 R0, RZ, RZ, 0x1 ;  /* 0x00000001ff007424 */ /* 0x000fe400078e00ff */
[----:B------:R-:W-:-:S10]  /*1b3b0*/  IMAD.MOV.U32 R6, RZ, RZ, RZ ;  /* 0x000000ffff067224 */ /* 0x000fd400078e00ff */
[----:B------:R-:W-:Y:S05]  /*1b3c0*/  @!P0 BRA `(.L_x_560) ;  /* 0x0000000c006c8947 */ /* 0x000fea0003800000 */
[----:B------:R-:W2:Y:S01]  /*1b3d0*/  LDL R2, [R1+0x10c] ;  /* 0x00010c0001027983 */ /* 0x000ea20000100800 */
[----:B------:R-:W-:Y:S01]  /*1b3e0*/  ULDC UR4, c[0x0][0x28c] ;  /* 0x0000a30000047ab9 */ /* 0x000fe20000000800 */
[----:B------:R-:W-:Y:S01]  /*1b3f0*/  ULDC UR5, c[0x0][0x600] ;  /* 0x0001800000057ab9 */ /* 0x000fe20000000800 */
[----:B------:R-:W-:Y:S01]  /*1b400*/  ULDC UR7, c[0x0][0x658] ;  /* 0x0001960000077ab9 */ /* 0x000fe20000000800 */
[----:B------:R-:W0:Y:S01]  /*1b410*/  S2R R13, SR_CgaCtaId ;  /* 0x00000000000d7919 */ /* 0x000e220000008800 */
[----:B------:R-:W-:Y:S01]  /*1b420*/  UMOV UR10, 0x1 ;  /* 0x00000001000a7882 */ /* 0x000fe20000000000 */
[----:B------:R-:W-:Y:S01]  /*1b430*/  UMOV UR8, 0xffffffff ;  /* 0xffffffff00087882 */ /* 0x000fe20000000000 */
[----:B------:R-:W-:Y:S01]  /*1b440*/  ULDC UR6, c[0x0][0xc] ;  /* 0x0000030000067ab9 */ /* 0x000fe20000000800 */
[----:B------:R-:W-:Y:S01]  /*1b450*/  USHF.L.U32 UR11, UR8, UR7, URZ ;  /* 0x00000007080b7299 */ /* 0x000fe2000800063f */
[----:B------:R-:W-:Y:S01]  /*1b460*/  BSSY B0, `(.L_x_560) ;  /* 0x00000d1000007945 */ /* 0x000fe20003800000 */
[----:B------:R-:W-:Y:S01]  /*1b470*/  IMAD.MOV.U32 R8, RZ, RZ, 0x1 ;  /* 0x00000001ff087424 */ /* 0x000fe200078e00ff */
[----:B------:R-:W-:Y:S01]  /*1b480*/  ULDC.64 UR24, c[0x0][0x198] ;  /* 0x0000660000187ab9 */ /* 0x000fe20000000a00 */
[----:B------:R-:W-:Y:S01]  /*1b490*/  IMAD.MOV.U32 R0, RZ, RZ, 0x1 ;  /* 0x00000001ff007424 */ /* 0x000fe200078e00ff */
[----:B------:R-:W-:Y:S01]  /*1b4a0*/  ULOP3.LUT UR19, URZ, UR11, URZ, 0x33, !UPT ;  /* 0x0000000b3f137292 */ /* 0x000fe2000f8e333f */
[----:B------:R-:W-:Y:S01]  /*1b4b0*/  IMAD.MOV.U32 R6, RZ, RZ, RZ ;  /* 0x000000ffff067224 */ /* 0x000fe200078e00ff */
[----:B0-----:R-:W-:-:S02]  /*1b4c0*/  LOP3.LUT R13, R13, 0x1, RZ, 0xc0, !PT ;  /* 0x000000010d0d7812 */ /* 0x001fc400078ec0ff */
[----:B--2---:R-:W-:-:S13]  /*1b4d0*/  R2UR UR9, R2 ;  /* 0x00000000020972ca */ /* 0x004fda00000e0000 */
[----:B------:R-:W-:Y:S02]  /*1b4e0*/  ULOP3.LUT UR21, UR9, 0x2, URZ, 0xfc, !UPT ;  /* 0x0000000209157892 */ /* 0x000fe4000f8efc3f */
[----:B------:R-:W-:Y:S02]  /*1b4f0*/  UIADD3 UR9, UR4, 0x1f, URZ ;  /* 0x0000001f04097890 */ /* 0x000fe4000fffe03f */
[----:B------:R-:W-:Y:S02]  /*1b500*/  UIADD3 UR4, UR5, -0x1, URZ ;  /* 0xffffffff05047890 */ /* 0x000fe4000fffe03f */
[----:B------:R-:W-:Y:S02]  /*1b510*/  USHF.L.U32 UR5, UR10, UR7, URZ ;  /* 0x000000070a057299 */ /* 0x000fe4000800063f */
[----:B------:R-:W-:Y:S01]  /*1b520*/  USHF.R.S32.HI UR10, URZ, 0x1f, UR9 ;  /* 0x0000001f3f0a7899 */ /* 0x000fe20008011409 */
[----:B------:R-:W-:Y:S01]  /*1b530*/  ULDC UR7, c[0x0][0x10] ;  /* 0x0000040000077ab9 */ /* 0x000fe20000000800 */
[----:B------:R-:W-:Y:S01]  /*1b540*/  ULDC UR8, c[0x0][0x14] ;  /* 0x0000050000087ab9 */ /* 0x000fe20000000800 */
[----:B------:R-:W-:-:S02]  /*1b550*/  UIMAD.WIDE.U32 UR6, UR6, UR7, URZ ;  /* 0x00000007060672a5 */ /* 0x000fc4000f8e003f */
[----:B------:R-:W-:Y:S02]  /*1b560*/  ULEA.HI UR10, UR10, UR9, URZ, 0x5 ;  /* 0x000000090a0a7291 */ /* 0x000fe4000f8f283f */
[----:B------:R-:W-:Y:S02]  /*1b570*/  UIMAD.WIDE.U32 UR22, UR6, UR8, URZ ;  /* 0x00000008061672a5 */ /* 0x000fe4000f8e003f */
[----:B------:R-:W-:Y:S02]  /*1b580*/  UIMAD UR13, UR7, UR8, URZ ;  /* 0x00000008070d72a4 */ /* 0x000fe4000f8e023f */
[----:B------:R-:W-:Y:S02]  /*1b590*/  USHF.R.S32.HI UR18, URZ, 0x5, UR10 ;  /* 0x000000053f127899 */ /* 0x000fe4000801140a */
[----:B------:R-:W-:Y:S02]  /*1b5a0*/  UIADD3 UR13, UR23, UR13, URZ ;  /* 0x0000000d170d7290 */ /* 0x000fe4000fffe03f */
[----:B------:R-:W-:-:S12]  /*1b5b0*/  UIADD3 UR26, UR18, 0x1, URZ ;  /* 0x00000001121a7890 */ /* 0x000fd8000fffe03f */
.L_x_571:
[----:B------:R-:W-:-:S03]  /*1b5c0*/  UMOV UR6, 0xffffffff ;  /* 0xffffffff00067882 */ /* 0x000fc60000000000 */
[----:B------:R-:W-:Y:S05]  /*1b5d0*/  BRA.DIV UR6, `(.L_x_561) ;  /* 0x0000001206287947 */ /* 0x000fea000b800000 */
[----:B------:R-:W-:-:S13]  /*1b5e0*/  ELECT P6, URZ, PT ;  /* 0x00000000003f782f */ /* 0x000fda00038c0000 */
.L_x_584:
[----:B------:R-:W0:Y:S01]  /*1b5f0*/  LDC R2, c[0x0][0x28c] ;  /* 0x0000a300ff027b82 */ /* 0x000e220000000800 */
[----:B------:R-:W-:Y:S01]  /*1b600*/  BSSY B1, `(.L_x_562) ;  /* 0x000003c000017945 */ /* 0x000fe20003800000 */
[----:B0-----:R-:W-:-:S13]  /*1b610*/  ISETP.LT.OR P6, PT, R2, 0x1, !P6 ;  /* 0x000000010200780c */ /* 0x001fda00077c1670 */
[----:B------:R-:W-:Y:S05]  /*1b620*/  @P6 BRA `(.L_x_563) ;  /* 0x0000000000e46947 */ /* 0x000fea0003800000 */
[----:B------:R-:W-:Y:S01]  /*1b630*/  IMAD R2, R4, 0x2, R13 ;  /* 0x0000000204027824 */ /* 0x000fe200078e020d */
[----:B------:R-:W-:Y:S01]  /*1b640*/  MOV R11, UR26 ;  /* 0x0000001a000b7c02 */ /* 0x000fe20008000f00 */
[----:B------:R-:W-:Y:S02]  /*1b650*/  IMAD R5, R5, 0x180, RZ ;  /* 0x0000018005057824 */ /* 0x000fe400078e02ff */
[----:B------:R-:W-:Y:S02]  /*1b660*/  IMAD R2, R2, 0x58, RZ ;  /* 0x0000005802027824 */ /* 0x000fe400078e02ff */
[----:B------:R-:W-:Y:S02]  /*1b670*/  IMAD.MOV.U32 R14, RZ, RZ, RZ ;  /* 0x000000ffff0e7224 */ /* 0x000fe400078e00ff */
[----:B------:R-:W-:Y:S02]  /*1b680*/  IMAD.MOV.U32 R3, RZ, RZ, R0 ;  /* 0x000000ffff037224 */ /* 0x000fe400078e0000 */
[----:B------:R-:W-:-:S07]  /*1b690*/  IMAD.MOV.U32 R10, RZ, RZ, R6 ;  /* 0x000000ffff0a7224 */ /* 0x000fce00078e0006 */
.L_x_566:
[----:B------:R-:W0:Y:S01]  /*1b6a0*/  S2R R4, SR_CgaCtaId ;  /* 0x0000000000047919 */ /* 0x000e220000008800 */
[----:B------:R-:W-:Y:S02]  /*1b6b0*/  MOV R7, 0x400 ;  /* 0x0000040000077802 */ /* 0x000fe40000000f00 */
[----:B------:R-:W-:Y:S01]  /*1b6c0*/  SHF.L.U32 R15, R3, 0x1f, RZ ;  /* 0x0000001f030f7819 */ /* 0x000fe200000006ff */
[----:B------:R-:W1:Y:S01]  /*1b6d0*/  S2R R12, SR_TID.X ;  /* 0x00000000000c7919 */ /* 0x000e620000002100 */
[----:B0-----:R-:W-:Y:S02]  /*1b6e0*/  LEA R7, R4, R7, 0x18 ;  /* 0x0000000704077211 */ /* 0x001fe400078ec0ff */
[----:B-1----:R-:W-:-:S03]  /*1b6f0*/  LOP3.LUT P1, RZ, R12, 0x7f, RZ, 0xc0, !PT ;  /* 0x0000007f0cff7812 */ /* 0x002fc6000782c0ff */
[----:B------:R-:W-:-:S04]  /*1b700*/  IMAD R4, R10, 0x8, R7 ;  /* 0x000000080a047824 */ /* 0x000fc800078e0207 */
[----:B------:R-:W0:Y:S06]  /*1b710*/  SYNCS.PHASECHK.TRANS64.TRYWAIT P0, [R4+URZ+0x30], R15 ;  /* 0x0000300f040075a7 */ /* 0x000e2c000800017f */
[----:B------:R-:W1:Y:S01]  /*1b720*/  @!P1 LDC R17, c[0x0][0x500] ;  /* 0x00014000ff119b82 */ /* 0x000e620000000800 */
[----:B0-----:R-:W-:Y:S05]  /*1b730*/  @!P0 BRA `(.L_x_564) ;  /* 0x0000000c00f08947 */ /* 0x001fea0003800000 */
.L_x_585:
[----:B------:R-:W-:Y:S01]  /*1b740*/  UPRMT UR6, UR21, 0x9910, URZ ;  /* 0x0000991015067896 */ /* 0x000fe2000800003f */
[----:B-1----:R1:W-:Y:S03]  /*1b750*/  @!P1 SYNCS.ARRIVE.TRANS64 RZ, [R4+URZ], R17 ;  /* 0x0000001104ff99a7 */ /* 0x0023e6000800003f */
[----:B------:R-:W-:-:S06]  /*1b760*/  UISETP.NE.AND UP0, UPT, UR6, 0x2, UPT ;  /* 0x000000020600788c */ /* 0x000fcc000bf05270 */
[----:B------:R-:W-:-:S13]  /*1b770*/  PLOP3.LUT P0, PT, PT, PT, UP0, 0x80, 0x0 ;  /* 0x000000000000781c */ /* 0x000fda0003f0f008 */
[----:B-1----:R-:W-:Y:S05]  /*1b780*/  @P0 BRA `(.L_x_565) ;  /* 0x0000000000040947 */ /* 0x002fea0003800000 */
[----:B------:R-:W-:Y:S01]  /*1b790*/  BPT.TRAP 0x1 ;  /* 0x000000040000795c */ /* 0x000fe20000300000 */
.L_x_565:
[----:B------:R-:W-:Y:S01]  /*1b7a0*/  IMAD R12, R10, 0x2, R13 ;  /* 0x000000020a0c7824 */ /* 0x000fe200078e020d */
[----:B------:R-:W-:Y:S01]  /*1b7b0*/  R2UR UR9, R4 ;  /* 0x00000000040972ca */ /* 0x000fe200000e0000 */
[--C-:B0-----:R-:W-:Y:S01]  /*1b7c0*/  IMAD R15, R10, 0x6000, R7.reuse ;  /* 0x000060000a0f7824 */ /* 0x101fe200078e0207 */
[----:B------:R-:W-:Y:S01]  /*1b7d0*/  UIADD3 UR6, UP0, UR24, 0xf0, URZ ;  /* 0x000000f018067890 */ /* 0x000fe2000ff1e03f */
[----:B------:R-:W-:Y:S01]  /*1b7e0*/  IMAD R12, R12, 0xb00, RZ ;  /* 0x00000b000c0c7824 */ /* 0x000fe200078e02ff */
[----:B------:R-:W-:Y:S01]  /*1b7f0*/  R2UR UR11, R5 ;  /* 0x00000000050b72ca */ /* 0x000fe200000e0000 */
[----:B------:R-:W-:Y:S01]  /*1b800*/  VIADD R11, R11, 0xffffffff ;  /* 0xffffffff0b0b7836 */ /* 0x000fe20000000000 */
[----:B------:R-:W-:Y:S01]  /*1b810*/  R2UR UR7, R15 ;  /* 0x000000000f0772ca */ /* 0x000fe200000e0000 */
[----:B------:R-:W-:Y:S01]  /*1b820*/  IMAD R12, R12, 0x2, R7 ;  /* 0x000000020c0c7824 */ /* 0x000fe200078e0207 */
[----:B------:R-:W-:Y:S01]  /*1b830*/  R2UR UR10, R14 ;  /* 0x000000000e0a72ca */ /* 0x000fe200000e0000 */
[----:B------:R-:W-:Y:S01]  /*1b840*/  UIADD3 UR28, UP1, UR24, 0x1f0, URZ ;  /* 0x000001f0181c7890 */ /* 0x000fe2000ff3e03f */
[----:B------:R-:W-:Y:S01]  /*1b850*/  R2UR UR12, R9 ;  /* 0x00000000090c72ca */ /* 0x000fe200000e0000 */
[----:B------:R-:W-:Y:S01]  /*1b860*/  VIADD R10, R10, 0x1 ;  /* 0x000000010a0a7836 */ /* 0x000fe20000000000 */
[----:B------:R-:W-:Y:S01]  /*1b870*/  R2UR UR8, R12 ;  /* 0x000000000c0872ca */ /* 0x000fe200000e0000 */
[----:B------:R-:W-:Y:S01]  /*1b880*/  UIADD3.X UR29, URZ, UR25, URZ, UP1, !UPT ;  /* 0x000000193f1d7290 */ /* 0x000fe20008ffe43f */
[----:B------:R-:W-:Y:S01]  /*1b890*/  R2UR UR20, R2 ;  /* 0x00000000021472ca */ /* 0x000fe200000e0000 */
[----:B------:R-:W-:Y:S01]  /*1b8a0*/  UMOV UR14, 0x0 ;  /* 0x00000000000e7882 */ /* 0x000fe20000000000 */
[----:B------:R-:W-:Y:S01]  /*1b8b0*/  ISETP.GT.AND P1, PT, R11, 0x1, PT ;  /* 0x000000010b00780c */ /* 0x000fe20003f24270 */
[----:B------:R-:W-:Y:S01]  /*1b8c0*/  UMOV UR15, 0x10000000 ;  /* 0x10000000000f7882 */ /* 0x000fe20000000000 */
[----:B------:R-:W-:Y:S01]  /*1b8d0*/  ISETP.NE.AND P0, PT, R10, 0x6, PT ;  /* 0x000000060a00780c */ /* 0x000fe20003f05270 */
[----:B------:R-:W-:Y:S01]  /*1b8e0*/  UIADD3 UR16, UR7, 0x180, URZ ;  /* 0x0000018007107890 */ /* 0x000fe2000fffe03f */
[----:B------:R-:W-:Y:S01]  /*1b8f0*/  VIADD R14, R14, 0x20 ;  /* 0x000000200e0e7836 */ /* 0x000fe20000000000 */
[----:B------:R-:W-:Y:S01]  /*1b900*/  UIADD3.X UR7, URZ, UR25, URZ, UP0, !UPT ;  /* 0x000000193f077290 */ /* 0x000fe200087fe43f */
[----:B------:R-:W-:Y:S01]  /*1b910*/  SEL R4, RZ, 0x1, P0 ;  /* 0x00000001ff047807 */ /* 0x000fe20000000000 */
[----:B------:R-:W-:Y:S01]  /*1b920*/  UMOV UR27, 0x30000 ;  /* 0x00030000001b7882 */ /* 0x000fe20000000000 */
[----:B------:R-:W-:Y:S01]  /*1b930*/  SEL R10, R10, RZ, P0 ;  /* 0x000000ff0a0a7207 */ /* 0x000fe20000000000 */
[----:B------:R-:W-:Y:S01]  /*1b940*/  UIADD3 UR17, UR8, 0x24180, URZ ;  /* 0x0002418008117890 */ /* 0x000fe2000fffe03f */
[----:B------:R-:W-:-:S02]  /*1b950*/  LOP3.LUT R3, R3, R4, RZ, 0x3c, !PT ;  /* 0x0000000403037212 */ /* 0x000fc400078e3cff */
[----:B------:R-:W-:Y:S02]  /*1b960*/  UMOV UR8, UR16 ;  /* 0x0000001000087c82 */ /* 0x000fe40008000000 */
[----:B------:R0:W-:Y:S02]  /*1b970*/  UTMALDG.3D [UR8], [UR6], desc[UR14] ;  /* 0x00000e08060075b4 */ /* 0x0001e40008011000 */
[----:B0-----:R-:W-:Y:S01]  /*1b980*/  UMOV UR8, UR17 ;  /* 0x0000001100087c82 */ /* 0x001fe20008000000 */
[----:B------:R-:W-:Y:S02]  /*1b990*/  UMOV UR11, UR20 ;  /* 0x00000014000b7c82 */ /* 0x000fe40008000000 */
[----:B------:R0:W-:Y:S02]  /*1b9a0*/  UTMALDG.3D.MULTICAST [UR8], [UR28], UR27, desc[UR14] ;  /* 0x00000e081c0073b4 */ /* 0x0001e4000801181b */
[----:B0-----:R-:W-:Y:S05]  /*1b9b0*/  @P1 BRA `(.L_x_566) ;  /* 0xfffffffc00381947 */ /* 0x001fea000383ffff */
.L_x_563:
[----:B------:R-:W-:Y:S05]  /*1b9c0*/  BSYNC B1 ;  /* 0x0000000000017941 */ /* 0x000fea0003800000 */
.L_x_562:
[----:B------:R-:W2:Y:S01]  /*1b9d0*/  LDL.LU R15, [R1+0x11c] ;  /* 0x00011c00010f7983 */ /* 0x000ea20000300800 */
[----:B------:R-:W-:Y:S01]  /*1b9e0*/  LOP3.LUT P0, RZ, R8, 0xff, RZ, 0xc0, !PT ;  /* 0x000000ff08ff7812 */ /* 0x000fe2000780c0ff */
[----:B------:R-:W-:Y:S01]  /*1b9f0*/  VIADD R6, R6, UR18 ;  /* 0x0000001206067c36 */ /* 0x000fe20008000000 */
[----:B------:R-:W-:Y:S01]  /*1ba00*/  ULDC.64 UR6, c[0x0][0x650] ;  /* 0x0001940000067ab9 */ /* 0x000fe20000000a00 */
[----:B------:R-:W3:Y:S01]  /*1ba10*/  LDL.LU R12, [R1+0x120] ;  /* 0x00012000010c7983 */ /* 0x000ee20000300800 */
[----:B------:R-:W-:Y:S01]  /*1ba20*/  UISETP.GE.U32.AND UP0, UPT, UR18, 0x6, UPT ;  /* 0x000000061200788c */ /* 0x000fe2000bf06070 */
[----:B------:R-:W-:Y:S01]  /*1ba30*/  BSSY B1, `(.L_x_567) ;  /* 0x0000071000017945 */ /* 0x000fe20003800000 */
[----:B------:R-:W-:Y:S01]  /*1ba40*/  MOV R4, 0xffffffff ;  /* 0xffffffff00047802 */ /* 0x000fe20000000f00 */
[----:B------:R-:W-:Y:S01]  /*1ba50*/  IMAD.MOV.U32 R9, RZ, RZ, -0x1 ;  /* 0xffffffffff097424 */ /* 0x000fe200078e00ff */
[----:B------:R-:W-:Y:S02]  /*1ba60*/  PRMT R8, RZ, 0x7610, R8 ;  /* 0x00007610ff087816 */ /* 0x000fe40000000008 */
[----:B------:R-:W-:-:S03]  /*1ba70*/  PLOP3.LUT P1, PT, PT, PT, UP0, 0x80, 0x0 ;  /* 0x000000000000781c */ /* 0x000fc60003f2f008 */
[----:B------:R-:W0:Y:S01]  /*1ba80*/  @P0 S2R R3, SR_CgaCtaId ;  /* 0x0000000000030919 */ /* 0x000e220000008800 */
[----:B------:R-:W-:-:S04]  /*1ba90*/  @P0 MOV R2, 0x400 ;  /* 0x0000040000020802 */ /* 0x000fc80000000f00 */
[----:B0-----:R-:W-:-:S04]  /*1baa0*/  @P0 LEA R2, R3, R2, 0x18 ;  /* 0x0000000203020211 */ /* 0x001fc800078ec0ff */
[----:B------:R0:W-:Y:S01]  /*1bab0*/  @P0 SYNCS.ARRIVE.TRANS64.A1T0 RZ, [R2+URZ+0x78], RZ ;  /* 0x000078ff02ff09a7 */ /* 0x0001e2000810003f */
[----:B------:R-:W-:Y:S01]  /*1bac0*/  ISETP.GT.U32.AND P0, PT, R6, 0x5, PT ;  /* 0x000000050600780c */ /* 0x000fe20003f04070 */
[----:B0-----:R-:W-:-:S05]  /*1bad0*/  IMAD.U32 R2, RZ, RZ, UR18 ;  /* 0x00000012ff027e24 */ /* 0x001fca000f8e00ff */
[----:B------:R-:W-:Y:S01]  /*1bae0*/  ISETP.LT.U32.AND P0, PT, R2, 0x6, P0 ;  /* 0x000000060200780c */ /* 0x000fe20000701070 */
[----:B------:R-:W-:-:S05]  /*1baf0*/  IMAD.WIDE.U32 R2, R6, -0x55555555, RZ ;  /* 0xaaaaaaab06027825 */ /* 0x000fca00078e00ff */
[----:B------:R-:W-:Y:S02]  /*1bb00*/  SHF.R.U32.HI R5, RZ, 0x2, R3 ;  /* 0x00000002ff057819 */ /* 0x000fe40000011603 */
[----:B------:R-:W-:Y:S02]  /*1bb10*/  SEL R3, RZ, 0x1, !P0 ;  /* 0x00000001ff037807 */ /* 0x000fe40004000000 */
[----:B------:R-:W-:Y:S01]  /*1bb20*/  PRMT R2, RZ, 0x7610, R2 ;  /* 0x00007610ff027816 */ /* 0x000fe20000000002 */
[----:B------:R-:W-:Y:S01]  /*1bb30*/  IMAD R6, R5, -0x6, R6 ;  /* 0xfffffffa05067824 */ /* 0x000fe200078e0206 */
[----:B------:R-:W-:-:S04]  /*1bb40*/  LOP3.LUT R0, R0, R3, RZ, 0x3c, !PT ;  /* 0x0000000300007212 */ /* 0x000fc800078e3cff */
[----:B------:R-:W-:Y:S01]  /*1bb50*/  @P1 LOP3.LUT R0, R0, 0x1, R5, 0x78, !PT ;  /* 0x0000000100001812 */ /* 0x000fe200078e7805 */
[----:B------:R-:W-:Y:S01]  /*1bb60*/  IMAD.MOV.U32 R5, RZ, RZ, -0x1 ;  /* 0xffffffffff057424 */ /* 0x000fe200078e00ff */
[----:B---3--:R-:W-:-:S04]  /*1bb70*/  IADD3 R12, P0, R12, UR22, RZ ;  /* 0x000000160c0c7c10 */ /* 0x008fc8000ff1e0ff */
[----:B--2---:R-:W-:Y:S01]  /*1bb80*/  IADD3.X R15, R15, UR13, RZ, P0, !PT ;  /* 0x0000000d0f0f7c10 */ /* 0x004fe200087fe4ff */
[----:B------:R0:W-:Y:S01]  /*1bb90*/  STL [R1+0x120], R12 ;  /* 0x0001200c01007387 */ /* 0x0001e20000100800 */
[----:B------:R-:W-:-:S03]  /*1bba0*/  ISETP.GE.U32.AND P0, PT, R12, UR6, PT ;  /* 0x000000060c007c0c */ /* 0x000fc6000bf06070 */
[----:B------:R0:W-:Y:S01]  /*1bbb0*/  STL [R1+0x11c], R15 ;  /* 0x00011c0f01007387 */ /* 0x0001e20000100800 */
[----:B------:R-:W-:-:S13]  /*1bbc0*/  ISETP.GE.U32.AND.EX P0, PT, R15, UR7, PT, P0 ;  /* 0x000000070f007c0c */ /* 0x000fda000bf06100 */
[----:B0-----:R-:W-:Y:S05]  /*1bbd0*/  @P0 BRA `(.L_x_568) ;  /* 0x0000000400580947 */ /* 0x001fea0003800000 */
[----:B------:R-:W0:Y:S01]  /*1bbe0*/  S2R R7, SR_CTAID.X ;  /* 0x0000000000077919 */ /* 0x000e220000002500 */
[----:B------:R-:W1:Y:S01]  /*1bbf0*/  LDC R16, c[0x0][0x65c] ;  /* 0x00019700ff107b82 */ /* 0x000e620000000800 */
[----:B------:R-:W-:Y:S01]  /*1bc00*/  ULDC UR6, c[0x0][0x150] ;  /* 0x0000540000067ab9 */ /* 0x000fe20000000800 */
[----:B------:R-:W-:Y:S01]  /*1bc10*/  ULDC UR9, c[0x0][0x630] ;  /* 0x00018c0000097ab9 */ /* 0x000fe20000000800 */
[----:B------:R-:W2:Y:S05]  /*1bc20*/  S2R R2, SR_CTAID.Y ;  /* 0x0000000000027919 */ /* 0x000eaa0000002600 */
[----:B------:R-:W3:Y:S08]  /*1bc30*/  LDC R4, c[0x0][0x144] ;  /* 0x00005100ff047b82 */ /* 0x000ef00000000800 */
[----:B------:R-:W4:Y:S01]  /*1bc40*/  LDC R11, c[0x0][0x148] ;  /* 0x00005200ff0b7b82 */ /* 0x000f220000000800 */
[----:B-1----:R-:W-:-:S02]  /*1bc50*/  ISETP.NE.AND P2, PT, R16, 0x1, PT ;  /* 0x000000011000780c */ /* 0x002fc40003f45270 */
[----:B0-----:R-:W-:Y:S02]  /*1bc60*/  I2FP.F32.U32 R3, R7 ;  /* 0x0000000700037245 */ /* 0x001fe40000201000 */
[----:B--2---:R-:W-:-:S03]  /*1bc70*/  I2FP.F32.U32 R5, R2 ;  /* 0x0000000200057245 */ /* 0x004fc60000201000 */
[----:B------:R-:W-:Y:S01]  /*1bc80*/  FMUL R3, R3, UR6 ;  /* 0x0000000603037c20 */ /* 0x000fe20008400000 */
[----:B------:R-:W-:Y:S02]  /*1bc90*/  ULDC UR6, c[0x0][0x154] ;  /* 0x0000550000067ab9 */ /* 0x000fe40000000800 */
[----:B------:R-:W-:Y:S01]  /*1bca0*/  FMUL R9, R5, UR6 ;  /* 0x0000000605097c20 */ /* 0x000fe20008400000 */
[----:B------:R-:W-:Y:S02]  /*1bcb0*/  ULDC.64 UR6, c[0x0][0x628] ;  /* 0x00018a0000067ab9 */ /* 0x000fe40000000a00 */
[----:B------:R-:W0:Y:S01]  /*1bcc0*/  F2I.U32.TRUNC.NTZ R3, R3 ;  /* 0x0000000300037305 */ /* 0x000e22000020f000 */
[----:B------:R-:W-:-:S04]  /*1bcd0*/  ISETP.NE.U32.AND P0, PT, RZ, UR6, PT ;  /* 0x00000006ff007c0c */ /* 0x000fc8000bf05070 */
[----:B------:R-:W-:-:S03]  /*1bce0*/  ISETP.NE.AND.EX P0, PT, RZ, UR7, PT, P0 ;  /* 0x00000007ff007c0c */ /* 0x000fc6000bf05300 */
[----:B------:R-:W1:Y:S01]  /*1bcf0*/  F2I.U32.TRUNC.NTZ R9, R9 ;  /* 0x0000000900097305 */ /* 0x000e62000020f000 */
[----:B0-----:R-:W-:Y:S02]  /*1bd00*/  IMAD.MOV R5, RZ, RZ, -R3 ;  /* 0x000000ffff057224 */ /* 0x001fe400078e0a03 */
[----:B------:R-:W-:Y:S02]  /*1bd10*/  IMAD.MOV.U32 R3, RZ, RZ, R15 ;  /* 0x000000ffff037224 */ /* 0x000fe400078e000f */
[----:B---3--:R-:W-:Y:S02]  /*1bd20*/  IMAD R7, R4, R5, R7 ;  /* 0x0000000504077224 */ /* 0x008fe400078e0207 */
[----:B-1----:R-:W-:-:S04]  /*1bd30*/  IMAD.MOV R4, RZ, RZ, -R9 ;  /* 0x000000ffff047224 */ /* 0x002fc800078e0a09 */
[----:B----4-:R-:W-:Y:S02]  /*1bd40*/  @P2 IMAD R7, R11, R4, R2 ;  /* 0x000000040b072224 */ /* 0x010fe400078e0202 */
[----:B------:R-:W-:Y:S01]  /*1bd50*/  IMAD.MOV.U32 R2, RZ, RZ, R12 ;  /* 0x000000ffff027224 */ /* 0x000fe200078e000c */
[----:B------:R-:W-:Y:S06]  /*1bd60*/  @!P0 BRA `(.L_x_569) ;  /* 0x0000000000288947 */ /* 0x000fec0003800000 */
[----:B------:R-:W-:Y:S02]  /*1bd70*/  ULDC UR8, c[0x0][0x634] ;  /* 0x00018d0000087ab9 */ /* 0x000fe40000000800 */
[----:B------:R-:W-:-:S05]  /*1bd80*/  IADD3 R3, P0, R12, UR8, RZ ;  /* 0x000000080c037c10 */ /* 0x000fca000ff1e0ff */
[----:B------:R-:W-:-:S04]  /*1bd90*/  IMAD.X R9, RZ, RZ, R15, P0 ;  /* 0x000000ffff097224 */ /* 0x000fc800000e060f */
[----:B------:R-:W-:-:S04]  /*1bda0*/  IMAD.WIDE.U32 R4, R9, UR6, RZ ;  /* 0x0000000609047c25 */ /* 0x000fc8000f8e00ff */
[----:B------:R-:W-:-:S04]  /*1bdb0*/  IMAD.WIDE.U32 R4, P0, R3, UR7, R4 ;  /* 0x0000000703047c25 */ /* 0x000fc8000f800004 */
[----:B------:R-:W-:-:S04]  /*1bdc0*/  IMAD.WIDE.U32 R2, R3, UR6, RZ ;  /* 0x0000000603027c25 */ /* 0x000fc8000f8e00ff */
[----:B------:R-:W-:Y:S01]  /*1bdd0*/  IMAD.MOV.U32 R2, RZ, RZ, R5 ;  /* 0x000000ffff027224 */ /* 0x000fe200078e0005 */
[----:B------:R-:W-:Y:S01]  /*1bde0*/  IADD3 RZ, P1, R3, R4, RZ ;  /* 0x0000000403ff7210 */ /* 0x000fe20007f3e0ff */
[----:B------:R-:W-:-:S04]  /*1bdf0*/  IMAD.X R3, RZ, RZ, RZ, P0 ;  /* 0x000000ffff037224 */ /* 0x000fc800000e06ff */
[----:B------:R-:W-:-:S08]  /*1be00*/  IMAD.WIDE.U32.X R2, R9, UR7, R2, P1 ;  /* 0x0000000709027c25 */ /* 0x000fd000088e0402 */
.L_x_569:
[--C-:B------:R-:W-:Y:S01]  /*1be10*/  SHF.R.U64 R9, R2, UR9, R3.reuse ;  /* 0x0000000902097c19 */ /* 0x100fe20008001203 */
[----:B------:R-:W-:Y:S01]  /*1be20*/  ULDC.64 UR6, c[0x0][0x620] ;  /* 0x0001880000067ab9 */ /* 0x000fe20000000a00 */
[----:B------:R-:W-:Y:S01]  /*1be30*/  SHF.R.U32.HI R2, RZ, UR9, R3 ;  /* 0x00000009ff027c19 */ /* 0x000fe20008011603 */
[----:B------:R-:W-:Y:S01]  /*1be40*/  IMAD.MOV.U32 R3, RZ, RZ, R15 ;  /* 0x000000ffff037224 */ /* 0x000fe200078e000f */
[----:B------:R-:W-:Y:S01]  /*1be50*/  IADD3 R11, P0, RZ, -R9, RZ ;  /* 0x80000009ff0b7210 */ /* 0x000fe20007f1e0ff */
[----:B------:R-:W-:-:S04]  /*1be60*/  ULDC.64 UR8, c[0x0][0x640] ;  /* 0x0001900000087ab9 */ /* 0x000fc80000000a00 */
[----:B------:R-:W-:Y:S01]  /*1be70*/  IMAD.X R2, RZ, RZ, ~R2, P0 ;  /* 0x000000ffff027224 */ /* 0x000fe200000e0e02 */
[----:B------:R-:W-:-:S03]  /*1be80*/  ISETP.NE.U32.AND P0, PT, RZ, UR8, PT ;  /* 0x00000008ff007c0c */ /* 0x000fc6000bf05070 */
[----:B------:R-:W-:Y:S01]  /*1be90*/  IMAD R2, R2, UR6, RZ ;  /* 0x0000000602027c24 */ /* 0x000fe2000f8e02ff */
[----:B------:R-:W-:-:S03]  /*1bea0*/  ISETP.NE.AND.EX P0, PT, RZ, UR9, PT, P0 ;  /* 0x00000009ff007c0c */ /* 0x000fc6000bf05300 */
[----:B------:R-:W-:Y:S02]  /*1beb0*/  IMAD R5, R11, UR7, R2 ;  /* 0x000000070b057c24 */ /* 0x000fe4000f8e0202 */
[----:B------:R-:W-:-:S04]  /*1bec0*/  IMAD.MOV.U32 R2, RZ, RZ, R12 ;  /* 0x000000ffff027224 */ /* 0x000fc800078e000c */
[----:B------:R-:W-:Y:S01]  /*1bed0*/  IMAD.WIDE.U32 R2, R11, UR6, R2 ;  /* 0x000000060b027c25 */ /* 0x000fe2000f8e0002 */
[----:B------:R-:W-:-:S04]  /*1bee0*/  ULDC UR6, c[0x0][0x618] ;  /* 0x0001860000067ab9 */ /* 0x000fc80000000800 */
[----:B------:R-:W-:-:S04]  /*1bef0*/  IADD3 R3, R3, R5, RZ ;  /* 0x0000000503037210 */ /* 0x000fc80007ffe0ff */
[--C-:B------:R-:W-:Y:S02]  /*1bf00*/  SHF.R.U64 R10, R2, UR6, R3.reuse ;  /* 0x00000006020a7c19 */ /* 0x100fe40008001203 */
[----:B------:R-:W-:Y:S01]  /*1bf10*/  SHF.R.U32.HI R3, RZ, UR6, R3 ;  /* 0x00000006ff037c19 */ /* 0x000fe20008011603 */
[----:B------:R-:W-:-:S03]  /*1bf20*/  ULDC UR6, c[0x0][0x608] ;  /* 0x0001820000067ab9 */ /* 0x000fc60000000800 */
[--C-:B------:R-:W-:Y:S02]  /*1bf30*/  SHF.R.U64 R11, R10, UR6, R3.reuse ;  /* 0x000000060a0b7c19 */ /* 0x100fe40008001203 */
[----:B------:R-:W-:Y:S01]  /*1bf40*/  SHF.R.U32.HI R2, RZ, UR6, R3 ;  /* 0x00000006ff027c19 */ /* 0x000fe20008011603 */
[----:B------:R-:W-:-:S03]  /*1bf50*/  ULDC UR6, c[0x0][0x658] ;  /* 0x0001960000067ab9 */ /* 0x000fc60000000800 */
[--C-:B------:R-:W-:Y:S02]  /*1bf60*/  SHF.R.U64 R12, R11, UR6, R2.reuse ;  /* 0x000000060b0c7c19 */ /* 0x100fe40008001202 */
[----:B------:R-:W-:-:S03]  /*1bf70*/  SHF.R.U32.HI R14, RZ, UR6, R2 ;  /* 0x00000006ff0e7c19 */ /* 0x000fc60008011602 */
[----:B------:R-:W-:Y:S02]  /*1bf80*/  IMAD.MOV.U32 R2, RZ, RZ, R12 ;  /* 0x000000ffff027224 */ /* 0x000fe400078e000c */
        /* <DEDUP_REMOVED lines=12> */
.L_x_570:
[----:B------:R-:W-:Y:S01]  /*1c050*/  ULDC UR6, c[0x0][0x648] ;  /* 0x0001920000067ab9 */ /* 0x000fe20000000800 */
[----:B------:R-:W-:Y:S02]  /*1c060*/  LOP3.LUT R11, R11, UR19, RZ, 0xc0, !PT ;  /* 0x000000130b0b7c12 */ /* 0x000fe4000f8ec0ff */
[----:B------:R-:W-:Y:S01]  /*1c070*/  SHF.R.U64 R2, R2, UR6, R3 ;  /* 0x0000000602027c19 */ /* 0x000fe20008001203 */
[----:B------:R-:W-:-:S04]  /*1c080*/  ULDC UR6, c[0x0][0x638] ;  /* 0x00018e0000067ab9 */ /* 0x000fc80000000800 */
[----:B------:R-:W-:Y:S02]  /*1c090*/  IMAD.MOV R3, RZ, RZ, -R2 ;  /* 0x000000ffff037224 */ /* 0x000fe400078e0a02 */
[----:B------:R-:W-:Y:S02]  /*1c0a0*/  IMAD R4, R2, UR5, R11 ;  /* 0x0000000502047c24 */ /* 0x000fe4000f8e020b */
[----:B------:R-:W-:Y:S01]  /*1c0b0*/  IMAD R12, R3, UR6, R12 ;  /* 0x00000006030c7c24 */ /* 0x000fe2000f8e020c */
[----:B------:R-:W-:Y:S01]  /*1c0c0*/  ULDC UR6, c[0x0][0x610] ;  /* 0x0001840000067ab9 */ /* 0x000fe20000000800 */
[----:B------:R-:W-:Y:S01]  /*1c0d0*/  LOP3.LUT R3, R10, UR4, RZ, 0xc0, !PT ;  /* 0x000000040a037c12 */ /* 0x000fe2000f8ec0ff */
[----:B------:R-:W-:Y:S01]  /*1c0e0*/  IMAD R7, R4, UR6, R7 ;  /* 0x0000000604077c24 */ /* 0x000fe2000f8e0207 */
[----:B------:R-:W-:Y:S01]  /*1c0f0*/  ULDC UR6, c[0x0][0x600] ;  /* 0x0001800000067ab9 */ /* 0x000fe20000000800 */
[----:B------:R-:W-:Y:S02]  /*1c100*/  IMAD.MOV.U32 R2, RZ, RZ, 0x1 ;  /* 0x00000001ff027424 */ /* 0x000fe400078e00ff */
[----:B------:R-:W-:-:S05]  /*1c110*/  IMAD R12, R12, UR6, R3 ;  /* 0x000000060c0c7c24 */ /* 0x000fca000f8e0203 */
[----:B------:R-:W-:Y:S02]  /*1c120*/  SEL R4, R12, R7, !P2 ;  /* 0x000000070c047207 */ /* 0x000fe40005000000 */
[----:B------:R-:W-:-:S07]  /*1c130*/  SEL R5, R7, R12, !P2 ;  /* 0x0000000c07057207 */ /* 0x000fce0005000000 */
.L_x_568:
[----:B------:R-:W-:Y:S05]  /*1c140*/  BSYNC B1 ;  /* 0x0000000000017941 */ /* 0x000fea0003800000 */
.L_x_567:
[----:B------:R-:W-:-:S13]  /*1c150*/  LOP3.LUT P0, RZ, R2, 0xff, RZ, 0xc0, !PT ;  /* 0x000000ff02ff7812 */ /* 0x000fda000780c0ff */
[----:B------:R-:W-:Y:S05]  /*1c160*/  @P0 BRA `(.L_x_571) ;  /* 0xfffffff400140947 */ /* 0x000fea000383ffff */
[----:B------:R-:W-:Y:S05]  /*1c170*/  BSYNC B0 ;  /* 0x0000000000007941 */ /* 0x000fea0003800000 */
.L_x_560:
[----:B------:R-:W-:-:S03]  /*1c180*/  UMOV UR6, 0xffffffff ;  /* 0xffffffff00067882 */ /* 0x000fc60000000000 */
[----:B------:R-:W-:Y:S05]  /*1c190*/  BRA.DIV UR6, `(.L_x_572) ;  /* 0x00000006066c7947 */ /* 0x000fea000b800000 */
[----:B------:R-:W-:-:S13]  /*1c1a0*/  ELECT P6, URZ, PT ;  /* 0x00000000003f782f */ /* 0x000fda00038c0000 */
.L_x_588:
[----:B------:R-:W-:Y:S04]  /*1c1b0*/  BSSY B0, `(.L_x_573) ;  /* 0x0000040000007945 */ /* 0x000fe80003800000 */
[----:B------:R-:W-:Y:S05]  /*1c1c0*/  @!P6 BRA `(.L_x_574) ;  /* 0x0000000000f8e947 */ /* 0x000fea0003800000 */
[----:B------:R-:W2:Y:S02]  /*1c1d0*/  LDL R2, [R1+0x10c] ;  /* 0x00010c0001027983 */ /* 0x000ea40000100800 */
[----:B--2---:R-:W-:-:S13]  /*1c1e0*/  R2UR UR6, R2 ;  /* 0x00000000020672ca */ /* 0x004fda00000e0000 */
[----:B------:R-:W-:-:S04]  /*1c1f0*/  ULOP3.LUT UR6, UR6, 0x2, URZ, 0xfc, !UPT ;  /* 0x0000000206067892 */ /* 0x000fc8000f8efc3f */
[----:B------:R-:W-:-:S06]  /*1c200*/  UISETP.NE.AND UP0, UPT, UR6, 0x3, UPT ;  /* 0x000000030600788c */ /* 0x000fcc000bf05270 */
[----:B------:R-:W-:-:S13]  /*1c210*/  PLOP3.LUT P0, PT, PT, PT, UP0, 0x80, 0x0 ;  /* 0x000000000000781c */ /* 0x000fda0003f0f008 */
[----:B------:R-:W-:Y:S05]  /*1c220*/  @!P0 BRA `(.L_x_575) ;  /* 0x0000000000048947 */ /* 0x000fea0003800000 */
[----:B------:R-:W-:Y:S01]  /*1c230*/  BPT.TRAP 0x1 ;  /* 0x000000040000795c */ /* 0x000fe20000300000 */
.L_x_575:
[----:B------:R-:W0:Y:S01]  /*1c240*/  S2R R3, SR_CgaCtaId ;  /* 0x0000000000037919 */ /* 0x000e220000008800 */
[----:B------:R-:W-:-:S04]  /*1c250*/  MOV R2, 0x400 ;  /* 0x0000040000027802 */ /* 0x000fc80000000f00 */
[----:B0-----:R-:W-:Y:S02]  /*1c260*/  LEA R3, R3, R2, 0x18 ;  /* 0x0000000203037211 */ /* 0x001fe400078ec0ff */
[----:B------:R-:W-:-:S03]  /*1c270*/  SHF.L.U32 R2, R0, 0x1f, RZ ;  /* 0x0000001f00027819 */ /* 0x000fc600000006ff */
[----:B------:R-:W-:-:S04]  /*1c280*/  VIADD R3, R3, 0x30 ;  /* 0x0000003003037836 */ /* 0x000fc80000000000 */
[----:B------:R-:W-:-:S04]  /*1c290*/  IMAD R5, R6, 0x8, R3 ;  /* 0x0000000806057824 */ /* 0x000fc800078e0203 */
[----:B------:R-:W0:Y:S02]  /*1c2a0*/  SYNCS.PHASECHK.TRANS64.TRYWAIT P0, [R5+URZ], R2 ;  /* 0x00000002050075a7 */ /* 0x000e24000800017f */
[----:B0-----:R-:W-:Y:S05]  /*1c2b0*/  @!P0 BRA `(.L_x_576) ;  /* 0x0000000400448947 */ /* 0x001fea0003800000 */
.L_x_589:
[----:B------:R-:W-:-:S05]  /*1c2c0*/  VIADD R6, R6, 0x1 ;  /* 0x0000000106067836 */ /* 0x000fca0000000000 */
[----:B------:R-:W-:-:S04]  /*1c2d0*/  ISETP.NE.AND P0, PT, R6, 0x6, PT ;  /* 0x000000060600780c */ /* 0x000fc80003f05270 */
[----:B0-----:R-:W-:Y:S02]  /*1c2e0*/  SEL R5, RZ, 0x1, P0 ;  /* 0x00000001ff057807 */ /* 0x001fe40000000000 */
[----:B------:R-:W-:Y:S02]  /*1c2f0*/  SEL R6, R6, RZ, P0 ;  /* 0x000000ff06067207 */ /* 0x000fe40000000000 */
[----:B------:R-:W-:-:S03]  /*1c300*/  LOP3.LUT R5, R0, R5, RZ, 0x3c, !PT ;  /* 0x0000000500057212 */ /* 0x000fc600078e3cff */
[----:B------:R-:W-:Y:S01]  /*1c310*/  IMAD R7, R6, 0x8, R3 ;  /* 0x0000000806077824 */ /* 0x000fe200078e0203 */
[----:B------:R-:W-:-:S04]  /*1c320*/  SHF.L.U32 R0, R5, 0x1f, RZ ;  /* 0x0000001f05007819 */ /* 0x000fc800000006ff */
[----:B------:R-:W0:Y:S02]  /*1c330*/  SYNCS.PHASECHK.TRANS64.TRYWAIT P0, [R7+URZ], R0 ;  /* 0x00000000070075a7 */ /* 0x000e24000800017f */
[----:B0-----:R-:W-:Y:S05]  /*1c340*/  @!P0 BRA `(.L_x_577) ;  /* 0x0000000400348947 */ /* 0x001fea0003800000 */
.L_x_590:
[----:B0-----:R-:W-:-:S04]  /*1c350*/  IADD3 R0, R6, 0x1, RZ ;  /* 0x0000000106007810 */ /* 0x001fc80007ffe0ff */
[----:B------:R-:W-:-:S04]  /*1c360*/  ISETP.NE.AND P0, PT, R0, 0x6, PT ;  /* 0x000000060000780c */ /* 0x000fc80003f05270 */
[----:B------:R-:W-:Y:S02]  /*1c370*/  SEL R2, RZ, 0x1, P0 ;  /* 0x00000001ff027807 */ /* 0x000fe40000000000 */
[----:B------:R-:W-:Y:S02]  /*1c380*/  SEL R4, R0, RZ, P0 ;  /* 0x000000ff00047207 */ /* 0x000fe40000000000 */
[----:B------:R-:W-:-:S03]  /*1c390*/  LOP3.LUT R5, R5, R2, RZ, 0x3c, !PT ;  /* 0x0000000205057212 */ /* 0x000fc600078e3cff */
[----:B------:R-:W-:Y:S01]  /*1c3a0*/  IMAD R7, R4, 0x8, R3 ;  /* 0x0000000804077824 */ /* 0x000fe200078e0203 */
[----:B------:R-:W-:-:S04]  /*1c3b0*/  SHF.L.U32 R0, R5, 0x1f, RZ ;  /* 0x0000001f05007819 */ /* 0x000fc800000006ff */
[----:B------:R-:W0:Y:S02]  /*1c3c0*/  SYNCS.PHASECHK.TRANS64.TRYWAIT P0, [R7+URZ], R0 ;  /* 0x00000000070075a7 */ /* 0x000e24000800017f */
[----:B0-----:R-:W-:Y:S05]  /*1c3d0*/  @!P0 BRA `(.L_x_578) ;  /* 0x0000000400248947 */ /* 0x001fea0003800000 */
.L_x_591:
[----:B0-----:R-:W-:-:S05]  /*1c3e0*/  VIADD R0, R4, 0x1 ;  /* 0x0000000104007836 */ /* 0x001fca0000000000 */
        /* <DEDUP_REMOVED lines=8> */
.L_x_592:
        /* <DEDUP_REMOVED lines=9> */
.L_x_593:
[----:B0-----:R-:W-:-:S05]  /*1c500*/  VIADD R0, R4, 0x1 ;  /* 0x0000000104007836 */ /* 0x001fca0000000000 */
[----:B------:R-:W-:-:S04]  /*1c510*/  ISETP.NE.AND P0, PT, R0, 0x6, PT ;  /* 0x000000060000780c */ /* 0x000fc80003f05270 */
[----:B------:R-:W-:Y:S02]  /*1c520*/  SEL R2, RZ, 0x1, P0 ;  /* 0x00000001ff027807 */ /* 0x000fe40000000000 */
[----:B------:R-:W-:Y:S02]  /*1c530*/  SEL R0, R0, RZ, P0 ;  /* 0x000000ff00007207 */ /* 0x000fe40000000000 */
[----:B------:R-:W-:-:S03]  /*1c540*/  LOP3.LUT R2, R5, R2, RZ, 0x3c, !PT ;  /* 0x0000000205027212 */ /* 0x000fc600078e3cff */
[----:B------:R-:W-:Y:S01]  /*1c550*/  IMAD R3, R0, 0x8, R3 ;  /* 0x0000000800037824 */ /* 0x000fe200078e0203 */
[----:B------:R-:W-:-:S07]  /*1c560*/  SHF.L.U32 R0, R2, 0x1f, RZ ;  /* 0x0000001f02007819 */ /* 0x000fce00000006ff */
.L_x_581:
[----:B0-----:R0:W1:Y:S02]  /*1c570*/  SYNCS.PHASECHK.TRANS64.TRYWAIT P0, [R3+URZ], R0 ;  /* 0x00000000030075a7 */ /* 0x001064000800017f */
[----:B-1----:R-:W-:Y:S05]  /*1c580*/  @!P0 NANOSLEEP.SYNCS 0x989680 ;  /* 0x009896800000895d */ /* 0x002fea0003900000 */
[----:B------:R-:W1:Y:S02]  /*1c590*/  @!P0 SYNCS.PHASECHK.TRANS64 P0, [R3+URZ], R0 ;  /* 0x00000000030085a7 */ /* 0x000e64000800007f */
[----:B-1----:R-:W-:Y:S05]  /*1c5a0*/  @!P0 BRA `(.L_x_581) ;  /* 0xfffffffc00f08947 */ /* 0x002fea000383ffff */
.L_x_574:
[----:B------:R-:W-:Y:S05]  /*1c5b0*/  BSYNC B0 ;  /* 0x0000000000007941 */ /* 0x000fea0003800000 */
.L_x_573:
[----:B------:R-:W-:Y:S05]  /*1c5c0*/  EXIT ;  /* 0x000000000000794d */ /* 0x000fea0003800000 */
.L_x_21:
[----:B--2---:R2:W3:Y:S02]  /*1c5d0*/  SYNCS.PHASECHK.TRANS64.TRYWAIT P1, [R3+URZ], R0 ;  /* 0x00000000030075a7 */ /* 0x0044e4000802017f */
[----:B---3--:R-:W-:Y:S05]  /*1c5e0*/  @!P1 NANOSLEEP.SYNCS 0x989680 ;  /* 0x009896800000995d */ /* 0x008fea0003900000 */
[----:B------:R-:W3:Y:S02]  /*1c5f0*/  @!P1 SYNCS.PHASECHK.TRANS64 P1, [R3+URZ], R0 ;  /* 0x00000000030095a7 */ /* 0x000ee4000802007f */
[----:B---3--:R-:W-:Y:S05]  /*1c600*/  @!P1 BRA `(.L_x_21) ;  /* 0xfffffffc00f09947 */ /* 0x008fea000383ffff */
[----:B------:R-:W-:Y:S05]  /*1c610*/  BRA `(.L_x_20) ;  /* 0xfffffe5000547947 */ /* 0x000fea000383ffff */
.L_x_26:
[----:B-1----:R-:W-:-:S04]  /*1c620*/  IMAD.U32 R6, RZ, RZ, UR5 ;  /* 0x00000005ff067e24 */ /* 0x002fc8000f8e00ff */
[----:B------:R1:W2:Y:S03]  /*1c630*/  SYNCS.PHASECHK.TRANS64.TRYWAIT P1, [R6+URZ], R4 ;  /* 0x00000004060075a7 */ /* 0x0002a6000802017f */
[----:B--2---:R-:W-:Y:S05]  /*1c640*/  @!P1 NANOSLEEP.SYNCS 0x989680 ;  /* 0x009896800000995d */ /* 0x004fea0003900000 */
[----:B------:R-:W2:Y:S02]  /*1c650*/  @!P1 SYNCS.PHASECHK.TRANS64 P1, [R6+URZ], R4 ;  /* 0x00000004060095a7 */ /* 0x000ea4000802007f */
[----:B--2---:R-:W-:Y:S05]  /*1c660*/  @!P1 BRA `(.L_x_26) ;  /* 0xfffffffc00ec9947 */ /* 0x004fea000383ffff */
[----:B------:R-:W-:Y:S05]  /*1c670*/  BRA `(.L_x_25) ;  /* 0xfffffe7800687947 */ /* 0x000fea000383ffff */
.L_x_561:
[----:B------:R-:W-:Y:S01]  /*1c680*/  BSSY B1, `(.L_x_582) ;  /* 0x0000006000017945 */ /* 0x000fe20003800000 */
[----:B------:R-:W-:-:S07]  /*1c690*/  IMAD.MOV.U32 R15, RZ, RZ, -0x1 ;  /* 0xffffffffff0f7424 */ /* 0x000fce00078e00ff */
[----:B------:R-:W-:Y:S05]  /*1c6a0*/  WARPSYNC.COLLECTIVE R15, `(.L_x_583) ;  /* 0x000000000f0c7348 */ /* 0x000fea0003c00000 */
[----:B------:R-:W-:Y:S02]  /*1c6b0*/  ELECT P6, UR62, PT ;  /* 0x00000000003e782f */ /* 0x000fe400038c0000 */
[----:B------:R-:W-:Y:S01]  /*1c6c0*/  MOV R14, UR62 ;  /* 0x0000003e000e7c02 */ /* 0x000fe20008000f00 */
[----:B------:R-:W-:Y:S10]  /*1c6d0*/  ENDCOLLECTIVE ;  /* 0x000000000000791b */ /* 0x000ff40003800000 */
.L_x_583:
[----:B------:R-:W-:Y:S05]  /*1c6e0*/  BSYNC B1 ;  /* 0x0000000000017941 */ /* 0x000fea0003800000 */
.L_x_582:
[----:B------:R-:W-:Y:S05]  /*1c6f0*/  BRA `(.L_x_584) ;  /* 0xffffffec00bc7947 */ /* 0x000fea000383ffff */
.L_x_564:
[----:B0-----:R0:W2:Y:S02]  /*1c700*/  SYNCS.PHASECHK.TRANS64.TRYWAIT P0, [R4+URZ+0x30], R15 ;  /* 0x0000300f040075a7 */ /* 0x0010a4000800017f */
[----:B--2---:R-:W-:Y:S05]  /*1c710*/  @!P0 NANOSLEEP.SYNCS 0x989680 ;  /* 0x009896800000895d */ /* 0x004fea0003900000 */
[----:B------:R-:W2:Y:S02]  /*1c720*/  @!P0 SYNCS.PHASECHK.TRANS64 P0, [R4+URZ+0x30], R15 ;  /* 0x0000300f040085a7 */ /* 0x000ea4000800007f */
[----:B--2---:R-:W-:Y:S05]  /*1c730*/  @!P0 BRA `(.L_x_564) ;  /* 0xfffffffc00f08947 */ /* 0x004fea000383ffff */
[----:B------:R-:W-:Y:S05]  /*1c740*/  BRA `(.L_x_585) ;  /* 0xffffffec00fc7947 */ /* 0x000fea000383ffff */
.L_x_572:
[----:B------:R-:W-:Y:S01]  /*1c750*/  BSSY B0, `(.L_x_586) ;  /* 0x0000006000007945 */ /* 0x000fe20003800000 */
[----:B------:R-:W-:-:S07]  /*1c760*/  IMAD.MOV.U32 R15, RZ, RZ, -0x1 ;  /* 0xffffffffff0f7424 */ /* 0x000fce00078e00ff */
[----:B------:R-:W-:Y:S05]  /*1c770*/  WARPSYNC.COLLECTIVE R15, `(.L_x_587) ;  /* 0x000000000f0c7348 */ /* 0x000fea0003c00000 */
[----:B------:R-:W-:Y:S02]  /*1c780*/  ELECT P6, UR62, PT ;  /* 0x00000000003e782f */ /* 0x000fe400038c0000 */
[----:B------:R-:W-:Y:S01]  /*1c790*/  MOV R14, UR62 ;  /* 0x0000003e000e7c02 */ /* 0x000fe20008000f00 */
[----:B------:R-:W-:Y:S10]  /*1c7a0*/  ENDCOLLECTIVE ;  /* 0x000000000000791b */ /* 0x000ff40003800000 */
.L_x_587:
[----:B------:R-:W-:Y:S05]  /*1c7b0*/  BSYNC B0 ;  /* 0x0000000000007941 */ /* 0x000fea0003800000 */
.L_x_586:
[----:B------:R-:W-:Y:S05]  /*1c7c0*/  BRA `(.L_x_588) ;  /* 0xfffffff800787947 */ /* 0x000fea000383ffff */
.L_x_576:
[----:B0-----:R0:W1:Y:S02]  /*1c7d0*/  SYNCS.PHASECHK.TRANS64.TRYWAIT P0, [R5+URZ], R2 ;  /* 0x00000002050075a7 */ /* 0x001064000800017f */
[----:B-1----:R-:W-:Y:S05]  /*1c7e0*/  @!P0 NANOSLEEP.SYNCS 0x989680 ;  /* 0x009896800000895d */ /* 0x002fea0003900000 */
[----:B------:R-:W1:Y:S02]  /*1c7f0*/  @!P0 SYNCS.PHASECHK.TRANS64 P0, [R5+URZ], R2 ;  /* 0x00000002050085a7 */ /* 0x000e64000800007f */
[----:B-1----:R-:W-:Y:S05]  /*1c800*/  @!P0 BRA `(.L_x_576) ;  /* 0xfffffffc00f08947 */ /* 0x002fea000383ffff */
[----:B------:R-:W-:Y:S05]  /*1c810*/  BRA `(.L_x_589) ;  /* 0xfffffff800a87947 */ /* 0x000fea000383ffff */
.L_x_577:
[----:B0-----:R0:W1:Y:S02]  /*1c820*/  SYNCS.PHASECHK.TRANS64.TRYWAIT P0, [R7+URZ], R0 ;  /* 0x00000000070075a7 */ /* 0x001064000800017f */
[----:B-1----:R-:W-:Y:S05]  /*1c830*/  @!P0 NANOSLEEP.SYNCS 0x989680 ;  /* 0x009896800000895d */ /* 0x002fea0003900000 */
[----:B------:R-:W1:Y:S02]  /*1c840*/  @!P0 SYNCS.PHASECHK.TRANS64 P0, [R7+URZ], R0 ;  /* 0x00000000070085a7 */ /* 0x000e64000800007f */
[----:B-1----:R-:W-:Y:S05]  /*1c850*/  @!P0 BRA `(.L_x_577) ;  /* 0xfffffffc00f08947 */ /* 0x002fea000383ffff */
[----:B------:R-:W-:Y:S05]  /*1c860*/  BRA `(.L_x_590) ;  /* 0xfffffff800b87947 */ /* 0x000fea000383ffff */
.L_x_578:
[----:B0-----:R0:W1:Y:S02]  /*1c870*/  SYNCS.PHASECHK.TRANS64.TRYWAIT P0, [R7+URZ], R0 ;  /* 0x00000000070075a7 */ /* 0x001064000800017f */
[----:B-1----:R-:W-:Y:S05]  /*1c880*/  @!P0 NANOSLEEP.SYNCS 0x989680 ;  /* 0x009896800000895d */ /* 0x002fea0003900000 */
[----:B------:R-:W1:Y:S02]  /*1c890*/  @!P0 SYNCS.PHASECHK.TRANS64 P0, [R7+URZ], R0 ;  /* 0x00000000070085a7 */ /* 0x000e64000800007f */
[----:B-1----:R-:W-:Y:S05]  /*1c8a0*/  @!P0 BRA `(.L_x_578) ;  /* 0xfffffffc00f08947 */ /* 0x002fea000383ffff */
[----:B------:R-:W-:Y:S05]  /*1c8b0*/  BRA `(.L_x_591) ;  /* 0xfffffff800c87947 */ /* 0x000fea000383ffff */
.L_x_579:
[----:B0-----:R0:W1:Y:S02]  /*1c8c0*/  SYNCS.PHASECHK.TRANS64.TRYWAIT P0, [R7+URZ], R0 ;  /* 0x00000000070075a7 */ /* 0x001064000800017f */
[----:B-1----:R-:W-:Y:S05]  /*1c8d0*/  @!P0 NANOSLEEP.SYNCS 0x989680 ;  /* 0x009896800000895d */ /* 0x002fea0003900000 */
[----:B------:R-:W1:Y:S02]  /*1c8e0*/  @!P0 SYNCS.PHASECHK.TRANS64 P0, [R7+URZ], R0 ;  /* 0x00000000070085a7 */ /* 0x000e64000800007f */
[----:B-1----:R-:W-:Y:S05]  /*1c8f0*/  @!P0 BRA `(.L_x_579) ;  /* 0xfffffffc00f08947 */ /* 0x002fea000383ffff */
[----:B------:R-:W-:Y:S05]  /*1c900*/  BRA `(.L_x_592) ;  /* 0xfffffff800d87947 */ /* 0x000fea000383ffff */
.L_x_580:
[----:B0-----:R0:W1:Y:S02]  /*1c910*/  SYNCS.PHASECHK.TRANS64.TRYWAIT P0, [R7+URZ], R0 ;  /* 0x00000000070075a7 */ /* 0x001064000800017f */
[----:B-1----:R-:W-:Y:S05]  /*1c920*/  @!P0 NANOSLEEP.SYNCS 0x989680 ;  /* 0x009896800000895d */ /* 0x002fea0003900000 */
[----:B------:R-:W1:Y:S02]  /*1c930*/  @!P0 SYNCS.PHASECHK.TRANS64 P0, [R7+URZ], R0 ;  /* 0x00000000070085a7 */ /* 0x000e64000800007f */
[----:B-1----:R-:W-:Y:S05]  /*1c940*/  @!P0 BRA `(.L_x_580) ;  /* 0xfffffffc00f08947 */ /* 0x002fea000383ffff */
[----:B------:R-:W-:Y:S05]  /*1c950*/  BRA `(.L_x_593) ;  /* 0xfffffff800e87947 */ /* 0x000fea000383ffff */
.L_x_594:
[----:B------:R-:W-:-:S00]  /*1c960*/  BRA `(.L_x_594) ;  /* 0xfffffffc00fc7947 */ /* 0x000fc0000383ffff */
[----:B------:R-:W-:-:S00]  /*1c970*/  NOP ;  /* 0x0000000000007918 */ /* 0x000fc00000000000 */
        /* <DEDUP_REMOVED lines=8> */
.L_x_595:


//--------------------- .nv.global.init           --------------------------
	.section	.nv.global.init,"aw",@progbits
.nv.global.init:
	.type		$str$22,@object
	.size		$str$22,($str$23 - $str$22)
$str$22:
        /*0000*/ 	.byte	0x6b, 0x5f, 0x74, 0x69, 0x6c, 0x65, 0x5f, 0x63, 0x6f, 0x75, 0x6e, 0x74, 0x20, 0x3e, 0x3d, 0x20
        /*0010*/ 	.byte	0x31, 0x00
	.type		$str$23,@object
	.size		$str$23,(__unnamed_1 - $str$23)
$str$23:
        /*0012*/ 	.byte	0x2f, 0x74, 0x6d, 0x70, 0x2f, 0x63, 0x75, 0x74, 0x6c, 0x61, 0x73, 0x73, 0x5f, 0x73, 0x77, 0x65
        /*0022*/ 	.byte	0x65, 0x70, 0x5f, 0x73, 0x72, 0x63, 0x2f, 0x69, 0x6e, 0x63, 0x6c, 0x75, 0x64, 0x65, 0x2f, 0x63
        /*0032*/ 	.byte	0x75, 0x74, 0x6c, 0x61, 0x73, 0x73, 0x2f, 0x67, 0x65, 0x6d, 0x6d, 0x2f, 0x63, 0x6f, 0x6c, 0x6c
        /*0042*/ 	.byte	0x65, 0x63, 0x74, 0x69, 0x76, 0x65, 0x2f, 0x73, 0x6d, 0x39, 0x30, 0x5f, 0x6d, 0x6d, 0x61, 0x5f
        /*0052*/ 	.byte	0x74, 0x6d, 0x61, 0x5f, 0x67, 0x6d, 0x6d, 0x61, 0x5f, 0x73, 0x73, 0x5f, 0x77, 0x61, 0x72, 0x70
        /*0062*/ 	.byte	0x73, 0x70, 0x65, 0x63, 0x69, 0x61, 0x6c, 0x69, 0x7a, 0x65, 0x64, 0x2e, 0x68, 0x70, 0x70, 0x00
	.type		__unnamed_1,@object
	.size		__unnamed_1,(.L_0 - __unnamed_1)
__unnamed_1:
        /* <DEDUP_REMOVED lines=182> */
.L_0:


//--------------------- .nv.shared._ZN7cutlass13device_kernelINS_4gemm6kernel13GemmUniversalIN4cute5tupleIJiiiiEEENS1_10collective13CollectiveMmaINS1_34MainloopSm90TmaGmmaWarpSpecializedILi6ENS5_IJNS4_1CILi2EEENSA_ILi1EEESC_EEENS1_35KernelTmaWarpSpecializedCooperativeEEENS5_IJNSA_ILi384EEENSA_ILi176EEENSA_ILi32EEEEEENS_10bfloat16_tENS5_IJlSC_lEEESK_SL_NS4_8TiledMMAINS4_8MMA_AtomIJNS4_4SM904GMMA27MMA_64x16x16_F32BF16BF16_SSILNSP_5MajorE0ELSR_0ELNSP_7ScaleInE1ELSS_1EEEEEENS4_6LayoutISD_NS5_IJSC_NSA_ILi0EEESW_EEEEENS5_IJNS4_10UnderscoreESZ_SZ_EEEEENS4_13SM90_TMA_LOADENS4_14ComposedLayoutINS4_7SwizzleILi2ELi4ELi3EEENS4_18smem_ptr_flag_bitsILi16EEENSV_INS5_IJNSA_ILi8EEESI_EEENS5_IJSI_SC_EEEEEEEvNS4_8identityENS4_23SM90_TMA_LOAD_MULTICASTES1C_vS1D_EENS_8epilogue10collective6detail29Sm90TmaWarpSpecializedAdapterINS1H_15DefaultEpilogueISK_SL_SL_NS1G_6thread17LinearCombinationISK_Li1EffLNS1L_9ScaleType4KindE0ELNS_15FloatRoundStyleE2ESK_EENS1_15EpilogueDefaultEEEEEvvEEEEvNT_6ParamsE --------------------------
	.section	.nv.shared._ZN7cutlass13device_kernelINS_4gemm6kernel13GemmUniversalIN4cute5tupleIJiiiiEEENS1_10collective13CollectiveMmaINS1_34MainloopSm90TmaGmmaWarpSpecializedILi6ENS5_IJNS4_1CILi2EEENSA_ILi1EEESC_EEENS1_35KernelTmaWarpSpecializedCooperativeEEENS5_IJNSA_ILi384EEENSA_ILi176EEENSA_ILi32EEEEEENS_10bfloat16_tENS5_IJlSC_lEEESK_SL_NS4_8TiledMMAINS4_8MMA_AtomIJNS4_4SM904GMMA27MMA_64x16x16_F32BF16BF16_SSILNSP_5MajorE0ELSR_0ELNSP_7ScaleInE1ELSS_1EEEEEENS4_6LayoutISD_NS5_IJSC_NSA_ILi0EEESW_EEEEENS5_IJNS4_10UnderscoreESZ_SZ_EEEEENS4_13SM90_TMA_LOADENS4_14ComposedLayoutINS4_7SwizzleILi2ELi4ELi3EEENS4_18smem_ptr_flag_bitsILi16EEENSV_INS5_IJNSA_ILi8EEESI_EEENS5_IJSI_SC_EEEEEEEvNS4_8identityENS4_23SM90_TMA_LOAD_MULTICASTES1C_vS1D_EENS_8epilogue10collective6detail29Sm90TmaWarpSpecializedAdapterINS1H_15DefaultEpilogueISK_SL_SL_NS1G_6thread17LinearCombinationISK_Li1EffLNS1L_9ScaleType4KindE0ELNS_15FloatRoundStyleE2ESK_EENS1_15EpilogueDefaultEEEEEvvEEEEvNT_6ParamsE,"aw",@nobits
	.sectionflags	@""
	.align	16
	.zero		1024


//--------------------- .nv.shared.reserved.0     --------------------------
	.section	.nv.shared.reserved.0,"aw",@nobits
	.weak		__nv_reservedSMEM_offset_0_alias
	.size		__nv_reservedSMEM_offset_0_alias, 0, 0
	.other		__nv_reservedSMEM_offset_0_alias,@"STO_CUDA_RESERVED_SHARED STV_DEFAULT"
__nv_reservedSMEM_offset_0_alias:
	.zero		0


//--------------------- .nv.global                --------------------------
	.section	.nv.global,"aw",@nobits
.nv.global:
	.type		_ZN40_INTERNAL_bd2c7732_4_k_cu_593e8d88_170604cute1_E,@object
	.size		_ZN40_INTERNAL_bd2c7732_4_k_cu_593e8d88_170604cute1_E,(_ZN40_INTERNAL_bd2c7732_4_k_cu_593e8d88_170604cuda3std3__45__cpo6cbeginE - _ZN40_INTERNAL_bd2c7732_4_k_cu_593e8d88_170604cute1_E)
_ZN40_INTERNAL_bd2c7732_4_k_cu_593e8d88_170604cute1_E:
	.zero		1
	.type		_ZN40_INTERNAL_bd2c7732_4_k_cu_593e8d88_170604cuda3std3__45__cpo6cbeginE,@object
	.size		_ZN40_INTERNAL_bd2c7732_4_k_cu_593e8d88_170604cuda3std3__45__cpo6cbeginE,(_ZN40_INTERNAL_bd2c7732_4_k_cu_593e8d88_170604cuda3std3__48in_placeE - _ZN40_INTERNAL_bd2c7732_4_k_cu_593e8d88_170604cuda3std3__45__cpo6cbeginE)
_ZN40_INTERNAL_bd2c7732_4_k_cu_593e8d88_170604cuda3std3__45__cpo6cbeginE:
	.zero		1
	.type		_ZN40_INTERNAL_bd2c7732_4_k_cu_593e8d88_170604cuda3std3__48in_placeE,@object
	.size		_ZN40_INTERNAL_bd2c7732_4_k_cu_593e8d88_170604cuda3std3__48in_placeE,(_ZN40_INTERNAL_bd2c7732_4_k_cu_593e8d88_170604cuda3std6ranges3__45__cpo9iter_moveE - _ZN40_INTERNAL_bd2c7732_4_k_cu_593e8d88_170604cuda3std3__48in_placeE)
_ZN40_INTERNAL_bd2c7732_4_k_cu_593e8d88_170604cuda3std3__48in_placeE:
	.zero		1
	.type		_ZN40_INTERNAL_bd2c7732_4_k_cu_593e8d88_170604cuda3std6ranges3__45__cpo9iter_moveE,@object
	.size		_ZN40_INTERNAL_bd2c7732_4_k_cu_593e8d88_170604cuda3std6ranges3__45__cpo9iter_moveE,(_ZN40_INTERNAL_bd2c7732_4_k_cu_593e8d88_170604cuda3std3__45__cpo5beginE - _ZN40_INTERNAL_bd2c7732_4_k_cu_593e8d88_170604cuda3std6ranges3__45__cpo9iter_moveE)
_ZN40_INTERNAL_bd2c7732_4_k_cu_593e8d88_170604cuda3std6ranges3__45__cpo9iter_moveE:
	.zero		1
	.type		_ZN40_INTERNAL_bd2c7732_4_k_cu_593e8d88_170604cuda3std3__45__cpo5beginE,@object
	.size		_ZN40_INTERNAL_bd2c7732_4_k_cu_593e8d88_170604cuda3std3__45__cpo5beginE,(_ZN40_INTERNAL_bd2c7732_4_k_cu_593e8d88_170604cuda3std3__442_GLOBAL__N__bd2c7732_4_k_cu_593e8d88_170606ignoreE - _ZN40_INTERNAL_bd2c7732_4_k_cu_593e8d88_170604cuda3std3__45__cpo5beginE)
_ZN40_INTERNAL_bd2c7732_4_k_cu_593e8d88_170604cuda3std3__45__cpo5beginE:
	.zero		1
	.type		_ZN40_INTERNAL_bd2c7732_4_k_cu_593e8d88_170604cuda3std3__442_GLOBAL__N__bd2c7732_4_k_cu_593e8d88_170606ignoreE,@object
	.size		_ZN40_INTERNAL_bd2c7732_4_k_cu_593e8d88_170604cuda3std3__442_GLOBAL__N__bd2c7732_4_k_cu_593e8d88_170606ignoreE,(_ZN40_INTERNAL_bd2c7732_4_k_cu_593e8d88_170604cute7productE - _ZN40_INTERNAL_bd2c7732_4_k_cu_593e8d88_170604cuda3std3__442_GLOBAL__N__bd2c7732_4_k_cu_593e8d88_170606ignoreE)
_ZN40_INTERNAL_bd2c7732_4_k_cu_593e8d88_170604cuda3std3__442_GLOBAL__N__bd2c7732_4_k_cu_593e8d88_170606ignoreE:
	.zero		1
	.type		_ZN40_INTERNAL_bd2c7732_4_k_cu_593e8d88_170604cute7productE,@object
	.size		_ZN40_INTERNAL_bd2c7732_4_k_cu_593e8d88_170604cute7productE,(_ZN40_INTERNAL_bd2c7732_4_k_cu_593e8d88_170604cuda3std3__45__cpo3endE - _ZN40_INTERNAL_bd2c7732_4_k_cu_593e8d88_170604cute7productE)
_ZN40_INTERNAL_bd2c7732_4_k_cu_593e8d88_170604cute7productE:
	.zero		1
	.type		_ZN40_INTERNAL_bd2c7732_4_k_cu_593e8d88_170604cuda3std3__45__cpo3endE,@object
	.size		_ZN40_INTERNAL_bd2c7732_4_k_cu_593e8d88_170604cuda3std3__45__cpo3endE,(_ZN40_INTERNAL_bd2c7732_4_k_cu_593e8d88_170604cuda3std3__419piecewise_constructE - _ZN40_INTERNAL_bd2c7732_4_k_cu_593e8d88_170604cuda3std3__45__cpo3endE)
_ZN40_INTERNAL_bd2c7732_4_k_cu_593e8d88_170604cuda3std3__45__cpo3endE:
	.zero		1
	.type		_ZN40_INTERNAL_bd2c7732_4_k_cu_593e8d88_170604cuda3std3__419piecewise_constructE,@object
	.size		_ZN40_INTERNAL_bd2c7732_4_k_cu_593e8d88_170604cuda3std3__419piecewise_constructE,(_ZN40_INTERNAL_bd2c7732_4_k_cu_593e8d88_170604cuda3std3__45__cpo4cendE - _ZN40_INTERNAL_bd2c7732_4_k_cu_593e8d88_170604cuda3std3__419piecewise_constructE)
_ZN40_INTERNAL_bd2c7732_4_k_cu_593e8d88_170604cuda3std3__419piecewise_constructE:
	.zero		1
	.type		_ZN40_INTERNAL_bd2c7732_4_k_cu_593e8d88_170604cuda3std3__45__cpo4cendE,@object
	.size		_ZN40_INTERNAL_bd2c7732_4_k_cu_593e8d88_170604cuda3std3__45__cpo4cendE,(_ZN40_INTERNAL_bd2c7732_4_k_cu_593e8d88_170604cuda3std6ranges3__45__cpo4swapE - _ZN40_INTERNAL_bd2c7732_4_k_cu_593e8d88_170604cuda3std3__45__cpo4cendE)
_ZN40_INTERNAL_bd2c7732_4_k_cu_593e8d88_170604cuda3std3__45__cpo4cendE:
	.zero		1
	.type		_ZN40_INTERNAL_bd2c7732_4_k_cu_593e8d88_170604cuda3std6ranges3__45__cpo4swapE,@object
	.size		_ZN40_INTERNAL_bd2c7732_4_k_cu_593e8d88_170604cuda3std6ranges3__45__cpo4swapE,(.L_8 - _ZN40_INTERNAL_bd2c7732_4_k_cu_593e8d88_170604cuda3std6ranges3__45__cpo4swapE)
_ZN40_INTERNAL_bd2c7732_4_k_cu_593e8d88_170604cuda3std6ranges3__45__cpo4swapE:
	.zero		1
.L_8:


//--------------------- .nv.constant0._ZN7cutlass13device_kernelINS_4gemm6kernel13GemmUniversalIN4cute5tupleIJiiiiEEENS1_10collective13CollectiveMmaINS1_34MainloopSm90TmaGmmaWarpSpecializedILi6ENS5_IJNS4_1CILi2EEENSA_ILi1EEESC_EEENS1_35KernelTmaWarpSpecializedCooperativeEEENS5_IJNSA_ILi384EEENSA_ILi176EEENSA_ILi32EEEEEENS_10bfloat16_tENS5_IJlSC_lEEESK_SL_NS4_8TiledMMAINS4_8MMA_AtomIJNS4_4SM904GMMA27MMA_64x16x16_F32BF16BF16_SSILNSP_5MajorE0ELSR_0ELNSP_7ScaleInE1ELSS_1EEEEEENS4_6LayoutISD_NS5_IJSC_NSA_ILi0EEESW_EEEEENS5_IJNS4_10UnderscoreESZ_SZ_EEEEENS4_13SM90_TMA_LOADENS4_14ComposedLayoutINS4_7SwizzleILi2ELi4ELi3EEENS4_18smem_ptr_flag_bitsILi16EEENSV_INS5_IJNSA_ILi8EEESI_EEENS5_IJSI_SC_EEEEEEEvNS4_8identityENS4_23SM90_TMA_LOAD_MULTICASTES1C_vS1D_EENS_8epilogue10collective6detail29Sm90TmaWarpSpecializedAdapterINS1H_15DefaultEpilogueISK_SL_SL_NS1G_6thread17LinearCombinationISK_Li1EffLNS1L_9ScaleType4KindE0ELNS_15FloatRoundStyleE2ESK_EENS1_15EpilogueDefaultEEEEEvvEEEEvNT_6ParamsE --------------------------
	.section	.nv.constant0._ZN7cutlass13device_kernelINS_4gemm6kernel13GemmUniversalIN4cute5tupleIJiiiiEEENS1_10collective13CollectiveMmaINS1_34MainloopSm90TmaGmmaWarpSpecializedILi6ENS5_IJNS4_1CILi2EEENSA_ILi1EEESC_EEENS1_35KernelTmaWarpSpecializedCooperativeEEENS5_IJNSA_ILi384EEENSA_ILi176EEENSA_ILi32EEEEEENS_10bfloat16_tENS5_IJlSC_lEEESK_SL_NS4_8TiledMMAINS4_8MMA_AtomIJNS4_4SM904GMMA27MMA_64x16x16_F32BF16BF16_SSILNSP_5MajorE0ELSR_0ELNSP_7ScaleInE1ELSS_1EEEEEENS4_6LayoutISD_NS5_IJSC_NSA_ILi0EEESW_EEEEENS5_IJNS4_10UnderscoreESZ_SZ_EEEEENS4_13SM90_TMA_LOADENS4_14ComposedLayoutINS4_7SwizzleILi2ELi4ELi3EEENS4_18smem_ptr_flag_bitsILi16EEENSV_INS5_IJNSA_ILi8EEESI_EEENS5_IJSI_SC_EEEEEEEvNS4_8identityENS4_23SM90_TMA_LOAD_MULTICASTES1C_vS1D_EENS_8epilogue10collective6detail29Sm90TmaWarpSpecializedAdapterINS1H_15DefaultEpilogueISK_SL_SL_NS1G_6thread17LinearCombinationISK_Li1EffLNS1L_9ScaleType4KindE0ELNS_15FloatRoundStyleE2ESK_EENS1_15EpilogueDefaultEEEEEvvEEEEvNT_6ParamsE,"a",@progbits
	.sectionflags	@""
	.align	4
.nv.constant0._ZN7cutlass13device_kernelINS_4gemm6kernel13GemmUniversalIN4cute5tupleIJiiiiEEENS1_10collective13CollectiveMmaINS1_34MainloopSm90TmaGmmaWarpSpecializedILi6ENS5_IJNS4_1CILi2EEENSA_ILi1EEESC_EEENS1_35KernelTmaWarpSpecializedCooperativeEEENS5_IJNSA_ILi384EEENSA_ILi176EEENSA_ILi32EEEEEENS_10bfloat16_tENS5_IJlSC_lEEESK_SL_NS4_8TiledMMAINS4_8MMA_AtomIJNS4_4SM904GMMA27MMA_64x16x16_F32BF16BF16_SSILNSP_5MajorE0ELSR_0ELNSP_7ScaleInE1ELSS_1EEEEEENS4_6LayoutISD_NS5_IJSC_NSA_ILi0EEESW_EEEEENS5_IJNS4_10UnderscoreESZ_SZ_EEEEENS4_13SM90_TMA_LOADENS4_14ComposedLayoutINS4_7SwizzleILi2ELi4ELi3EEENS4_18smem_ptr_flag_bitsILi16EEENSV_INS5_IJNSA_ILi8EEESI_EEENS5_IJSI_SC_EEEEEEEvNS4_8identityENS4_23SM90_TMA_LOAD_MULTICASTES1C_vS1D_EENS_8epilogue10collective6detail29Sm90TmaWarpSpecializedAdapterINS1H_15DefaultEpilogueISK_SL_SL_NS1G_6thread17LinearCombinationISK_Li1EffLNS1L_9ScaleType4KindE0ELNS_15FloatRoundStyleE2ESK_EENS1_15EpilogueDefaultEEEEEvvEEEEvNT_6ParamsE:
	.zero		1664


//--------------------- SYMBOLS --------------------------

	.type		.nv.reservedSmem.offset0,@object
	.size		.nv.reservedSmem.offset0,0x4
	.type		__assertfail,@function
